//
// Generated by NVIDIA NVVM Compiler
//
// Compiler Build ID: CL-36424714
// Cuda compilation tools, release 13.0, V13.0.88
// Based on NVVM 20.0.0
//

.version 9.0
.target sm_100
.address_size 64

	// .globl	_ZN3cub18CUB_300001_SM_10006detail11EmptyKernelIvEEvv
// _ZZN3cub18CUB_300001_SM_10006detail6reduce28DeviceReduceSingleTileKernelINS2_10policy_hubIfjN4cuda3std3__44plusIfEEE10Policy1000EN6thrust24THRUST_300001_SM_1000_NS6detail15normal_iteratorINSD_10device_ptrIfEEEEPfjS9_ffNS7_10__identityEEEvT0_T1_T2_T3_T4_T6_E12temp_storage has been demoted
// _ZZN3cub18CUB_300001_SM_10006detail6reduce18DeviceReduceKernelINS2_10policy_hubIfjN4cuda3std3__44plusIfEEE10Policy1000EN6thrust24THRUST_300001_SM_1000_NS6detail15normal_iteratorINSD_10device_ptrIfEEEEjS9_fNS7_10__identityEEEvT0_PT3_T1_NS0_13GridEvenShareISN_EET2_T4_E12temp_storage has been demoted
// _ZZN3cub18CUB_300001_SM_10006detail6reduce28DeviceReduceSingleTileKernelINS2_10policy_hubIfjN4cuda3std3__44plusIfEEE10Policy1000EPfSC_iS9_ffNS7_10__identityEEEvT0_T1_T2_T3_T4_T6_E12temp_storage has been demoted
// _ZZN3cub18CUB_300001_SM_10006detail6reduce28DeviceReduceSingleTileKernelINS2_10policy_hubIfyN4cuda3std3__44plusIfEEE10Policy1000EN6thrust24THRUST_300001_SM_1000_NS6detail15normal_iteratorINSD_10device_ptrIfEEEEPfyS9_ffNS7_10__identityEEEvT0_T1_T2_T3_T4_T6_E12temp_storage has been demoted
// _ZZN3cub18CUB_300001_SM_10006detail6reduce18DeviceReduceKernelINS2_10policy_hubIfyN4cuda3std3__44plusIfEEE10Policy1000EN6thrust24THRUST_300001_SM_1000_NS6detail15normal_iteratorINSD_10device_ptrIfEEEEyS9_fNS7_10__identityEEEvT0_PT3_T1_NS0_13GridEvenShareISN_EET2_T4_E12temp_storage has been demoted
// _ZZN3cub18CUB_300001_SM_10006detail6reduce28DeviceReduceSingleTileKernelINS2_10policy_hubIfyN4cuda3std3__44plusIfEEE10Policy1000EPfSC_iS9_ffNS7_10__identityEEEvT0_T1_T2_T3_T4_T6_E12temp_storage has been demoted
.global .align 1 .b8 _ZN30_INTERNAL_abc0d240_4_k_cu_main4cuda3std3__45__cpo5beginE[1];
.global .align 1 .b8 _ZN30_INTERNAL_abc0d240_4_k_cu_main4cuda3std3__45__cpo3endE[1];
.global .align 1 .b8 _ZN30_INTERNAL_abc0d240_4_k_cu_main4cuda3std3__45__cpo6cbeginE[1];
.global .align 1 .b8 _ZN30_INTERNAL_abc0d240_4_k_cu_main4cuda3std3__45__cpo4cendE[1];
.global .align 1 .b8 _ZN30_INTERNAL_abc0d240_4_k_cu_main4cuda3std3__45__cpo6rbeginE[1];
.global .align 1 .b8 _ZN30_INTERNAL_abc0d240_4_k_cu_main4cuda3std3__45__cpo4rendE[1];
.global .align 1 .b8 _ZN30_INTERNAL_abc0d240_4_k_cu_main4cuda3std3__45__cpo7crbeginE[1];
.global .align 1 .b8 _ZN30_INTERNAL_abc0d240_4_k_cu_main4cuda3std3__45__cpo5crendE[1];
.global .align 1 .b8 _ZN30_INTERNAL_abc0d240_4_k_cu_main4cuda3std3__432_GLOBAL__N__abc0d240_4_k_cu_main6ignoreE[1];
.global .align 1 .b8 _ZN30_INTERNAL_abc0d240_4_k_cu_main4cuda3std3__419piecewise_constructE[1];
.global .align 1 .b8 _ZN30_INTERNAL_abc0d240_4_k_cu_main4cuda3std3__48in_placeE[1];
.global .align 1 .b8 _ZN30_INTERNAL_abc0d240_4_k_cu_main4cuda3std3__420unreachable_sentinelE[1];
.global .align 1 .b8 _ZN30_INTERNAL_abc0d240_4_k_cu_main4cuda3std3__47nulloptE[1];
.global .align 1 .b8 _ZN30_INTERNAL_abc0d240_4_k_cu_main4cuda3std3__48unexpectE[1];
.global .align 1 .b8 _ZN30_INTERNAL_abc0d240_4_k_cu_main4cuda3std6ranges3__45__cpo4swapE[1];
.global .align 1 .b8 _ZN30_INTERNAL_abc0d240_4_k_cu_main4cuda3std6ranges3__45__cpo9iter_moveE[1];
.global .align 1 .b8 _ZN30_INTERNAL_abc0d240_4_k_cu_main4cuda3std6ranges3__45__cpo5beginE[1];
.global .align 1 .b8 _ZN30_INTERNAL_abc0d240_4_k_cu_main4cuda3std6ranges3__45__cpo3endE[1];
.global .align 1 .b8 _ZN30_INTERNAL_abc0d240_4_k_cu_main4cuda3std6ranges3__45__cpo6cbeginE[1];
.global .align 1 .b8 _ZN30_INTERNAL_abc0d240_4_k_cu_main4cuda3std6ranges3__45__cpo4cendE[1];
.global .align 1 .b8 _ZN30_INTERNAL_abc0d240_4_k_cu_main4cuda3std6ranges3__45__cpo7advanceE[1];
.global .align 1 .b8 _ZN30_INTERNAL_abc0d240_4_k_cu_main4cuda3std6ranges3__45__cpo9iter_swapE[1];
.global .align 1 .b8 _ZN30_INTERNAL_abc0d240_4_k_cu_main4cuda3std6ranges3__45__cpo4nextE[1];
.global .align 1 .b8 _ZN30_INTERNAL_abc0d240_4_k_cu_main4cuda3std6ranges3__45__cpo4prevE[1];
.global .align 1 .b8 _ZN30_INTERNAL_abc0d240_4_k_cu_main4cuda3std6ranges3__45__cpo4dataE[1];
.global .align 1 .b8 _ZN30_INTERNAL_abc0d240_4_k_cu_main4cuda3std6ranges3__45__cpo5cdataE[1];
.global .align 1 .b8 _ZN30_INTERNAL_abc0d240_4_k_cu_main4cuda3std6ranges3__45__cpo4sizeE[1];
.global .align 1 .b8 _ZN30_INTERNAL_abc0d240_4_k_cu_main4cuda3std6ranges3__45__cpo5ssizeE[1];
.global .align 1 .b8 _ZN30_INTERNAL_abc0d240_4_k_cu_main4cuda3std6ranges3__45__cpo8distanceE[1];
.global .align 1 .b8 _ZN30_INTERNAL_abc0d240_4_k_cu_main6thrust24THRUST_300001_SM_1000_NS8cuda_cub3parE[1];
.global .align 1 .b8 _ZN30_INTERNAL_abc0d240_4_k_cu_main6thrust24THRUST_300001_SM_1000_NS8cuda_cub10par_nosyncE[1];
.global .align 1 .b8 _ZN30_INTERNAL_abc0d240_4_k_cu_main6thrust24THRUST_300001_SM_1000_NS6system6detail10sequential3seqE[1];
.global .align 1 .b8 _ZN30_INTERNAL_abc0d240_4_k_cu_main6thrust24THRUST_300001_SM_1000_NS12placeholders2_1E[1];
.global .align 1 .b8 _ZN30_INTERNAL_abc0d240_4_k_cu_main6thrust24THRUST_300001_SM_1000_NS12placeholders2_2E[1];
.global .align 1 .b8 _ZN30_INTERNAL_abc0d240_4_k_cu_main6thrust24THRUST_300001_SM_1000_NS12placeholders2_3E[1];
.global .align 1 .b8 _ZN30_INTERNAL_abc0d240_4_k_cu_main6thrust24THRUST_300001_SM_1000_NS12placeholders2_4E[1];
.global .align 1 .b8 _ZN30_INTERNAL_abc0d240_4_k_cu_main6thrust24THRUST_300001_SM_1000_NS12placeholders2_5E[1];
.global .align 1 .b8 _ZN30_INTERNAL_abc0d240_4_k_cu_main6thrust24THRUST_300001_SM_1000_NS12placeholders2_6E[1];
.global .align 1 .b8 _ZN30_INTERNAL_abc0d240_4_k_cu_main6thrust24THRUST_300001_SM_1000_NS12placeholders2_7E[1];
.global .align 1 .b8 _ZN30_INTERNAL_abc0d240_4_k_cu_main6thrust24THRUST_300001_SM_1000_NS12placeholders2_8E[1];
.global .align 1 .b8 _ZN30_INTERNAL_abc0d240_4_k_cu_main6thrust24THRUST_300001_SM_1000_NS12placeholders2_9E[1];
.global .align 1 .b8 _ZN30_INTERNAL_abc0d240_4_k_cu_main6thrust24THRUST_300001_SM_1000_NS12placeholders3_10E[1];
.global .align 1 .b8 _ZN30_INTERNAL_abc0d240_4_k_cu_main6thrust24THRUST_300001_SM_1000_NS3seqE[1];

.visible .entry _ZN3cub18CUB_300001_SM_10006detail11EmptyKernelIvEEvv()
{


	ret;

}
	// .globl	_ZN3cub18CUB_300001_SM_10006detail8for_each13static_kernelINS2_12policy_hub_t12policy_500_tEmN6thrust24THRUST_300001_SM_1000_NS8cuda_cub20__uninitialized_fill7functorINS7_10device_ptrIfEEfEEEEvT0_T1_
.visible .entry _ZN3cub18CUB_300001_SM_10006detail8for_each13static_kernelINS2_12policy_hub_t12policy_500_tEmN6thrust24THRUST_300001_SM_1000_NS8cuda_cub20__uninitialized_fill7functorINS7_10device_ptrIfEEfEEEEvT0_T1_(
	.param .u64 _ZN3cub18CUB_300001_SM_10006detail8for_each13static_kernelINS2_12policy_hub_t12policy_500_tEmN6thrust24THRUST_300001_SM_1000_NS8cuda_cub20__uninitialized_fill7functorINS7_10device_ptrIfEEfEEEEvT0_T1__param_0,
	.param .align 8 .b8 _ZN3cub18CUB_300001_SM_10006detail8for_each13static_kernelINS2_12policy_hub_t12policy_500_tEmN6thrust24THRUST_300001_SM_1000_NS8cuda_cub20__uninitialized_fill7functorINS7_10device_ptrIfEEfEEEEvT0_T1__param_1[16]
)
.maxntid 256
{
	.reg .pred 	%p<4>;
	.reg .b16 	%rs<5>;
	.reg .b32 	%r<10>;
	.reg .b32 	%f<3>;
	.reg .b64 	%rd<16>;

	ld.param.f32 	%f2, [_ZN3cub18CUB_300001_SM_10006detail8for_each13static_kernelINS2_12policy_hub_t12policy_500_tEmN6thrust24THRUST_300001_SM_1000_NS8cuda_cub20__uninitialized_fill7functorINS7_10device_ptrIfEEfEEEEvT0_T1__param_1+8];
	ld.param.u64 	%rd4, [_ZN3cub18CUB_300001_SM_10006detail8for_each13static_kernelINS2_12policy_hub_t12policy_500_tEmN6thrust24THRUST_300001_SM_1000_NS8cuda_cub20__uninitialized_fill7functorINS7_10device_ptrIfEEfEEEEvT0_T1__param_1];
	ld.param.u64 	%rd5, [_ZN3cub18CUB_300001_SM_10006detail8for_each13static_kernelINS2_12policy_hub_t12policy_500_tEmN6thrust24THRUST_300001_SM_1000_NS8cuda_cub20__uninitialized_fill7functorINS7_10device_ptrIfEEfEEEEvT0_T1__param_0];
	mov.u32 	%r7, %ctaid.x;
	mul.wide.u32 	%rd1, %r7, 512;
	sub.s64 	%rd2, %rd5, %rd1;
	setp.lt.u64 	%p1, %rd2, 512;
	@%p1 bra 	$L__BB1_2;
	mov.u32 	%r9, %tid.x;
	cvta.to.global.u64 	%rd11, %rd4;
	cvt.u64.u32 	%rd12, %r9;
	add.s64 	%rd13, %rd1, %rd12;
	shl.b64 	%rd14, %rd13, 2;
	add.s64 	%rd15, %rd11, %rd14;
	st.global.f32 	[%rd15], %f2;
	st.global.f32 	[%rd15+1024], %f2;
	bra.uni 	$L__BB1_6;
$L__BB1_2:
	cvta.to.global.u64 	%rd6, %rd4;
	mov.u32 	%r1, %tid.x;
	cvt.u64.u32 	%rd7, %r1;
	setp.le.u64 	%p2, %rd2, %rd7;
	add.s64 	%rd8, %rd1, %rd7;
	shl.b64 	%rd9, %rd8, 2;
	add.s64 	%rd3, %rd6, %rd9;
	@%p2 bra 	$L__BB1_4;
	st.global.f32 	[%rd3], %f2;
$L__BB1_4:
	add.s32 	%r8, %r1, 256;
	cvt.u64.u32 	%rd10, %r8;
	setp.le.u64 	%p3, %rd2, %rd10;
	@%p3 bra 	$L__BB1_6;
	st.global.f32 	[%rd3+1024], %f2;
$L__BB1_6:
	ret;

}
	// .globl	_ZN3cub18CUB_300001_SM_10006detail8for_each13static_kernelINS2_12policy_hub_t12policy_500_tElN6thrust24THRUST_300001_SM_1000_NS8cuda_cub10__tabulate7functorINS7_6detail15normal_iteratorINS7_10device_ptrIfEEEENS7_6system6detail7generic6detail22compute_sequence_valueIfvEElEEEEvT0_T1_
.visible .entry _ZN3cub18CUB_300001_SM_10006detail8for_each13static_kernelINS2_12policy_hub_t12policy_500_tElN6thrust24THRUST_300001_SM_1000_NS8cuda_cub10__tabulate7functorINS7_6detail15normal_iteratorINS7_10device_ptrIfEEEENS7_6system6detail7generic6detail22compute_sequence_valueIfvEElEEEEvT0_T1_(
	.param .u64 _ZN3cub18CUB_300001_SM_10006detail8for_each13static_kernelINS2_12policy_hub_t12policy_500_tElN6thrust24THRUST_300001_SM_1000_NS8cuda_cub10__tabulate7functorINS7_6detail15normal_iteratorINS7_10device_ptrIfEEEENS7_6system6detail7generic6detail22compute_sequence_valueIfvEElEEEEvT0_T1__param_0,
	.param .align 8 .b8 _ZN3cub18CUB_300001_SM_10006detail8for_each13static_kernelINS2_12policy_hub_t12policy_500_tElN6thrust24THRUST_300001_SM_1000_NS8cuda_cub10__tabulate7functorINS7_6detail15normal_iteratorINS7_10device_ptrIfEEEENS7_6system6detail7generic6detail22compute_sequence_valueIfvEElEEEEvT0_T1__param_1[16]
)
.maxntid 256
{
	.reg .pred 	%p<4>;
	.reg .b32 	%r<6>;
	.reg .b32 	%f<13>;
	.reg .b64 	%rd<21>;

	ld.param.u64 	%rd7, [_ZN3cub18CUB_300001_SM_10006detail8for_each13static_kernelINS2_12policy_hub_t12policy_500_tElN6thrust24THRUST_300001_SM_1000_NS8cuda_cub10__tabulate7functorINS7_6detail15normal_iteratorINS7_10device_ptrIfEEEENS7_6system6detail7generic6detail22compute_sequence_valueIfvEElEEEEvT0_T1__param_1];
	ld.param.u64 	%rd8, [_ZN3cub18CUB_300001_SM_10006detail8for_each13static_kernelINS2_12policy_hub_t12policy_500_tElN6thrust24THRUST_300001_SM_1000_NS8cuda_cub10__tabulate7functorINS7_6detail15normal_iteratorINS7_10device_ptrIfEEEENS7_6system6detail7generic6detail22compute_sequence_valueIfvEElEEEEvT0_T1__param_0];
	ld.param.v2.f32 	{%f3, %f4}, [_ZN3cub18CUB_300001_SM_10006detail8for_each13static_kernelINS2_12policy_hub_t12policy_500_tElN6thrust24THRUST_300001_SM_1000_NS8cuda_cub10__tabulate7functorINS7_6detail15normal_iteratorINS7_10device_ptrIfEEEENS7_6system6detail7generic6detail22compute_sequence_valueIfvEElEEEEvT0_T1__param_1+8];
	mov.u32 	%r1, %ctaid.x;
	mul.wide.u32 	%rd1, %r1, 512;
	sub.s64 	%rd2, %rd8, %rd1;
	setp.lt.s64 	%p1, %rd2, 512;
	@%p1 bra 	$L__BB2_2;
	mov.u32 	%r5, %tid.x;
	cvta.to.global.u64 	%rd15, %rd7;
	cvt.u64.u32 	%rd16, %r5;
	add.s64 	%rd17, %rd1, %rd16;
	cvt.rn.f32.u64 	%f9, %rd17;
	fma.rn.f32 	%f10, %f4, %f9, %f3;
	shl.b64 	%rd18, %rd17, 2;
	add.s64 	%rd19, %rd15, %rd18;
	st.global.f32 	[%rd19], %f10;
	add.s64 	%rd20, %rd17, 256;
	cvt.rn.f32.u64 	%f11, %rd20;
	fma.rn.f32 	%f12, %f4, %f11, %f3;
	st.global.f32 	[%rd19+1024], %f12;
	bra.uni 	$L__BB2_6;
$L__BB2_2:
	cvta.to.global.u64 	%rd3, %rd7;
	mov.u32 	%r2, %tid.x;
	cvt.s64.s32 	%rd4, %rd2;
	cvt.u64.u32 	%rd5, %r2;
	setp.le.s64 	%p2, %rd4, %rd5;
	@%p2 bra 	$L__BB2_4;
	add.s64 	%rd9, %rd1, %rd5;
	cvt.rn.f32.u64 	%f5, %rd9;
	fma.rn.f32 	%f6, %f4, %f5, %f3;
	shl.b64 	%rd10, %rd9, 2;
	add.s64 	%rd11, %rd3, %rd10;
	st.global.f32 	[%rd11], %f6;
$L__BB2_4:
	cvt.u32.u64 	%r3, %rd5;
	add.s32 	%r4, %r3, 256;
	cvt.u64.u32 	%rd6, %r4;
	setp.le.s64 	%p3, %rd4, %rd6;
	@%p3 bra 	$L__BB2_6;
	add.s64 	%rd12, %rd1, %rd6;
	shl.b64 	%rd13, %rd12, 2;
	cvt.rn.f32.u64 	%f7, %rd12;
	fma.rn.f32 	%f8, %f4, %f7, %f3;
	add.s64 	%rd14, %rd13, %rd3;
	st.global.f32 	[%rd14], %f8;
$L__BB2_6:
	ret;

}
	// .globl	_ZN3cub18CUB_300001_SM_10006detail9transform16transform_kernelINS2_10policy_hubILb1EN4cuda3std3__45tupleIJN6thrust24THRUST_300001_SM_1000_NS6detail15normal_iteratorINSA_10device_ptrIfEEEEEEEE10policy1000Ei8integralSF_JPfEEEvT0_iT1_T2_DpNS2_10kernel_argIT3_EE
.visible .entry _ZN3cub18CUB_300001_SM_10006detail9transform16transform_kernelINS2_10policy_hubILb1EN4cuda3std3__45tupleIJN6thrust24THRUST_300001_SM_1000_NS6detail15normal_iteratorINSA_10device_ptrIfEEEEEEEE10policy1000Ei8integralSF_JPfEEEvT0_iT1_T2_DpNS2_10kernel_argIT3_EE(
	.param .u32 _ZN3cub18CUB_300001_SM_10006detail9transform16transform_kernelINS2_10policy_hubILb1EN4cuda3std3__45tupleIJN6thrust24THRUST_300001_SM_1000_NS6detail15normal_iteratorINSA_10device_ptrIfEEEEEEEE10policy1000Ei8integralSF_JPfEEEvT0_iT1_T2_DpNS2_10kernel_argIT3_EE_param_0,
	.param .u32 _ZN3cub18CUB_300001_SM_10006detail9transform16transform_kernelINS2_10policy_hubILb1EN4cuda3std3__45tupleIJN6thrust24THRUST_300001_SM_1000_NS6detail15normal_iteratorINSA_10device_ptrIfEEEEEEEE10policy1000Ei8integralSF_JPfEEEvT0_iT1_T2_DpNS2_10kernel_argIT3_EE_param_1,
	.param .align 1 .b8 _ZN3cub18CUB_300001_SM_10006detail9transform16transform_kernelINS2_10policy_hubILb1EN4cuda3std3__45tupleIJN6thrust24THRUST_300001_SM_1000_NS6detail15normal_iteratorINSA_10device_ptrIfEEEEEEEE10policy1000Ei8integralSF_JPfEEEvT0_iT1_T2_DpNS2_10kernel_argIT3_EE_param_2[1],
	.param .align 8 .b8 _ZN3cub18CUB_300001_SM_10006detail9transform16transform_kernelINS2_10policy_hubILb1EN4cuda3std3__45tupleIJN6thrust24THRUST_300001_SM_1000_NS6detail15normal_iteratorINSA_10device_ptrIfEEEEEEEE10policy1000Ei8integralSF_JPfEEEvT0_iT1_T2_DpNS2_10kernel_argIT3_EE_param_3[8],
	.param .align 8 .b8 _ZN3cub18CUB_300001_SM_10006detail9transform16transform_kernelINS2_10policy_hubILb1EN4cuda3std3__45tupleIJN6thrust24THRUST_300001_SM_1000_NS6detail15normal_iteratorINSA_10device_ptrIfEEEEEEEE10policy1000Ei8integralSF_JPfEEEvT0_iT1_T2_DpNS2_10kernel_argIT3_EE_param_4[16]
)
.maxntid 128
{
	.reg .pred 	%p<37>;
	.reg .b32 	%r<107>;
	.reg .b32 	%f<200>;
	.reg .b64 	%rd<64>;

	ld.param.u32 	%r43, [_ZN3cub18CUB_300001_SM_10006detail9transform16transform_kernelINS2_10policy_hubILb1EN4cuda3std3__45tupleIJN6thrust24THRUST_300001_SM_1000_NS6detail15normal_iteratorINSA_10device_ptrIfEEEEEEEE10policy1000Ei8integralSF_JPfEEEvT0_iT1_T2_DpNS2_10kernel_argIT3_EE_param_0];
	ld.param.u64 	%rd14, [_ZN3cub18CUB_300001_SM_10006detail9transform16transform_kernelINS2_10policy_hubILb1EN4cuda3std3__45tupleIJN6thrust24THRUST_300001_SM_1000_NS6detail15normal_iteratorINSA_10device_ptrIfEEEEEEEE10policy1000Ei8integralSF_JPfEEEvT0_iT1_T2_DpNS2_10kernel_argIT3_EE_param_4];
	ld.param.u64 	%rd15, [_ZN3cub18CUB_300001_SM_10006detail9transform16transform_kernelINS2_10policy_hubILb1EN4cuda3std3__45tupleIJN6thrust24THRUST_300001_SM_1000_NS6detail15normal_iteratorINSA_10device_ptrIfEEEEEEEE10policy1000Ei8integralSF_JPfEEEvT0_iT1_T2_DpNS2_10kernel_argIT3_EE_param_3];
	ld.param.u32 	%r42, [_ZN3cub18CUB_300001_SM_10006detail9transform16transform_kernelINS2_10policy_hubILb1EN4cuda3std3__45tupleIJN6thrust24THRUST_300001_SM_1000_NS6detail15normal_iteratorINSA_10device_ptrIfEEEEEEEE10policy1000Ei8integralSF_JPfEEEvT0_iT1_T2_DpNS2_10kernel_argIT3_EE_param_1];
	cvta.to.global.u64 	%rd1, %rd15;
	cvta.to.global.u64 	%rd2, %rd14;
	shl.b32 	%r1, %r42, 7;
	mov.u32 	%r44, %ctaid.x;
	mul.lo.s32 	%r2, %r1, %r44;
	sub.s32 	%r3, %r43, %r2;
	min.s32 	%r4, %r1, %r3;
	shl.b32 	%r5, %r4, 2;
	mov.u32 	%r6, %tid.x;
	shl.b32 	%r97, %r6, 7;
	setp.ge.s32 	%p1, %r97, %r5;
	@%p1 bra 	$L__BB3_3;
	mul.wide.u32 	%rd16, %r6, 128;
	add.s64 	%rd17, %rd2, %rd16;
	mul.wide.s32 	%rd18, %r2, 4;
	add.s64 	%rd62, %rd17, %rd18;
$L__BB3_2:
	.pragma "nounroll";
	// begin inline asm
	prefetch.global.L2 [%rd62];
	// end inline asm
	add.s32 	%r97, %r97, 16384;
	add.s64 	%rd62, %rd62, 16384;
	setp.lt.s32 	%p2, %r97, %r5;
	@%p2 bra 	$L__BB3_2;
$L__BB3_3:
	mul.wide.s32 	%rd20, %r2, 4;
	add.s64 	%rd6, %rd2, %rd20;
	add.s64 	%rd7, %rd1, %rd20;
	setp.gt.s32 	%p3, %r1, %r3;
	@%p3 bra 	$L__BB3_16;
	setp.lt.s32 	%p4, %r42, 1;
	@%p4 bra 	$L__BB3_57;
	and.b32  	%r10, %r42, 7;
	setp.lt.u32 	%p5, %r42, 8;
	mov.b32 	%r104, 0;
	@%p5 bra 	$L__BB3_8;
	and.b32  	%r104, %r42, 2147483640;
	neg.s32 	%r99, %r104;
	mul.wide.u32 	%rd21, %r6, 4;
	add.s64 	%rd63, %rd20, %rd21;
	add.s32 	%r98, %r6, 128;
$L__BB3_7:
	.pragma "nounroll";
	mul.wide.s32 	%rd22, %r98, 4;
	add.s64 	%rd23, %rd20, %rd22;
	add.s64 	%rd24, %rd2, %rd63;
	ld.global.f32 	%f1, [%rd24];
	cvt.rzi.s32.f32 	%r46, %f1;
	cvt.rn.f32.s32 	%f2, %r46;
	div.rn.f32 	%f3, %f2, 0f48435000;
	fma.rn.f32 	%f4, %f3, %f3, 0f3F800000;
	mov.f32 	%f5, 0f40800000;
	div.rn.f32 	%f6, %f5, %f4;
	mul.f32 	%f7, %f6, 0f36A7C5AC;
	add.s64 	%rd25, %rd1, %rd63;
	st.global.f32 	[%rd25], %f7;
	add.s64 	%rd26, %rd2, %rd23;
	ld.global.f32 	%f8, [%rd26];
	cvt.rzi.s32.f32 	%r47, %f8;
	cvt.rn.f32.s32 	%f9, %r47;
	div.rn.f32 	%f10, %f9, 0f48435000;
	fma.rn.f32 	%f11, %f10, %f10, 0f3F800000;
	div.rn.f32 	%f12, %f5, %f11;
	mul.f32 	%f13, %f12, 0f36A7C5AC;
	add.s64 	%rd27, %rd1, %rd23;
	st.global.f32 	[%rd27], %f13;
	ld.global.f32 	%f14, [%rd26+512];
	cvt.rzi.s32.f32 	%r48, %f14;
	cvt.rn.f32.s32 	%f15, %r48;
	div.rn.f32 	%f16, %f15, 0f48435000;
	fma.rn.f32 	%f17, %f16, %f16, 0f3F800000;
	div.rn.f32 	%f18, %f5, %f17;
	mul.f32 	%f19, %f18, 0f36A7C5AC;
	st.global.f32 	[%rd27+512], %f19;
	ld.global.f32 	%f20, [%rd26+1024];
	cvt.rzi.s32.f32 	%r49, %f20;
	cvt.rn.f32.s32 	%f21, %r49;
	div.rn.f32 	%f22, %f21, 0f48435000;
	fma.rn.f32 	%f23, %f22, %f22, 0f3F800000;
	div.rn.f32 	%f24, %f5, %f23;
	mul.f32 	%f25, %f24, 0f36A7C5AC;
	st.global.f32 	[%rd27+1024], %f25;
	ld.global.f32 	%f26, [%rd26+1536];
	cvt.rzi.s32.f32 	%r50, %f26;
	cvt.rn.f32.s32 	%f27, %r50;
	div.rn.f32 	%f28, %f27, 0f48435000;
	fma.rn.f32 	%f29, %f28, %f28, 0f3F800000;
	div.rn.f32 	%f30, %f5, %f29;
	mul.f32 	%f31, %f30, 0f36A7C5AC;
	st.global.f32 	[%rd27+1536], %f31;
	ld.global.f32 	%f32, [%rd26+2048];
	cvt.rzi.s32.f32 	%r51, %f32;
	cvt.rn.f32.s32 	%f33, %r51;
	div.rn.f32 	%f34, %f33, 0f48435000;
	fma.rn.f32 	%f35, %f34, %f34, 0f3F800000;
	div.rn.f32 	%f36, %f5, %f35;
	mul.f32 	%f37, %f36, 0f36A7C5AC;
	st.global.f32 	[%rd27+2048], %f37;
	ld.global.f32 	%f38, [%rd26+2560];
	cvt.rzi.s32.f32 	%r52, %f38;
	cvt.rn.f32.s32 	%f39, %r52;
	div.rn.f32 	%f40, %f39, 0f48435000;
	fma.rn.f32 	%f41, %f40, %f40, 0f3F800000;
	div.rn.f32 	%f42, %f5, %f41;
	mul.f32 	%f43, %f42, 0f36A7C5AC;
	st.global.f32 	[%rd27+2560], %f43;
	ld.global.f32 	%f44, [%rd26+3072];
	cvt.rzi.s32.f32 	%r53, %f44;
	cvt.rn.f32.s32 	%f45, %r53;
	div.rn.f32 	%f46, %f45, 0f48435000;
	fma.rn.f32 	%f47, %f46, %f46, 0f3F800000;
	div.rn.f32 	%f48, %f5, %f47;
	mul.f32 	%f49, %f48, 0f36A7C5AC;
	st.global.f32 	[%rd27+3072], %f49;
	add.s32 	%r99, %r99, 8;
	add.s64 	%rd63, %rd63, 4096;
	add.s32 	%r98, %r98, 1024;
	setp.eq.s32 	%p6, %r99, 0;
	@%p6 bra 	$L__BB3_8;
	bra.uni 	$L__BB3_7;
$L__BB3_8:
	setp.eq.s32 	%p7, %r10, 0;
	@%p7 bra 	$L__BB3_57;
	and.b32  	%r37, %r42, 3;
	setp.lt.u32 	%p8, %r10, 4;
	@%p8 bra 	$L__BB3_11;
	shl.b32 	%r54, %r104, 7;
	add.s32 	%r55, %r54, %r6;
	mul.wide.s32 	%rd28, %r55, 4;
	add.s64 	%rd29, %rd6, %rd28;
	ld.global.f32 	%f50, [%rd29];
	cvt.rzi.s32.f32 	%r56, %f50;
	cvt.rn.f32.s32 	%f51, %r56;
	div.rn.f32 	%f52, %f51, 0f48435000;
	fma.rn.f32 	%f53, %f52, %f52, 0f3F800000;
	mov.f32 	%f54, 0f40800000;
	div.rn.f32 	%f55, %f54, %f53;
	mul.f32 	%f56, %f55, 0f36A7C5AC;
	add.s64 	%rd30, %rd7, %rd28;
	st.global.f32 	[%rd30], %f56;
	ld.global.f32 	%f57, [%rd29+512];
	cvt.rzi.s32.f32 	%r57, %f57;
	cvt.rn.f32.s32 	%f58, %r57;
	div.rn.f32 	%f59, %f58, 0f48435000;
	fma.rn.f32 	%f60, %f59, %f59, 0f3F800000;
	div.rn.f32 	%f61, %f54, %f60;
	mul.f32 	%f62, %f61, 0f36A7C5AC;
	st.global.f32 	[%rd30+512], %f62;
	ld.global.f32 	%f63, [%rd29+1024];
	cvt.rzi.s32.f32 	%r58, %f63;
	cvt.rn.f32.s32 	%f64, %r58;
	div.rn.f32 	%f65, %f64, 0f48435000;
	fma.rn.f32 	%f66, %f65, %f65, 0f3F800000;
	div.rn.f32 	%f67, %f54, %f66;
	mul.f32 	%f68, %f67, 0f36A7C5AC;
	st.global.f32 	[%rd30+1024], %f68;
	ld.global.f32 	%f69, [%rd29+1536];
	cvt.rzi.s32.f32 	%r59, %f69;
	cvt.rn.f32.s32 	%f70, %r59;
	div.rn.f32 	%f71, %f70, 0f48435000;
	fma.rn.f32 	%f72, %f71, %f71, 0f3F800000;
	div.rn.f32 	%f73, %f54, %f72;
	mul.f32 	%f74, %f73, 0f36A7C5AC;
	st.global.f32 	[%rd30+1536], %f74;
	add.s32 	%r104, %r104, 4;
$L__BB3_11:
	setp.eq.s32 	%p9, %r37, 0;
	@%p9 bra 	$L__BB3_57;
	setp.eq.s32 	%p10, %r37, 1;
	@%p10 bra 	$L__BB3_14;
	shl.b32 	%r60, %r104, 7;
	add.s32 	%r61, %r60, %r6;
	mul.wide.s32 	%rd31, %r61, 4;
	add.s64 	%rd32, %rd6, %rd31;
	ld.global.f32 	%f75, [%rd32];
	cvt.rzi.s32.f32 	%r62, %f75;
	cvt.rn.f32.s32 	%f76, %r62;
	div.rn.f32 	%f77, %f76, 0f48435000;
	fma.rn.f32 	%f78, %f77, %f77, 0f3F800000;
	mov.f32 	%f79, 0f40800000;
	div.rn.f32 	%f80, %f79, %f78;
	mul.f32 	%f81, %f80, 0f36A7C5AC;
	add.s64 	%rd33, %rd7, %rd31;
	st.global.f32 	[%rd33], %f81;
	ld.global.f32 	%f82, [%rd32+512];
	cvt.rzi.s32.f32 	%r63, %f82;
	cvt.rn.f32.s32 	%f83, %r63;
	div.rn.f32 	%f84, %f83, 0f48435000;
	fma.rn.f32 	%f85, %f84, %f84, 0f3F800000;
	div.rn.f32 	%f86, %f79, %f85;
	mul.f32 	%f87, %f86, 0f36A7C5AC;
	st.global.f32 	[%rd33+512], %f87;
	add.s32 	%r104, %r104, 2;
$L__BB3_14:
	and.b32  	%r64, %r42, 1;
	setp.eq.b32 	%p11, %r64, 1;
	not.pred 	%p12, %p11;
	@%p12 bra 	$L__BB3_57;
	shl.b32 	%r65, %r104, 7;
	add.s32 	%r66, %r65, %r6;
	mul.wide.s32 	%rd34, %r66, 4;
	add.s64 	%rd35, %rd6, %rd34;
	ld.global.f32 	%f88, [%rd35];
	cvt.rzi.s32.f32 	%r67, %f88;
	cvt.rn.f32.s32 	%f89, %r67;
	div.rn.f32 	%f90, %f89, 0f48435000;
	fma.rn.f32 	%f91, %f90, %f90, 0f3F800000;
	mov.f32 	%f92, 0f40800000;
	div.rn.f32 	%f93, %f92, %f91;
	mul.f32 	%f94, %f93, 0f36A7C5AC;
	add.s64 	%rd36, %rd7, %rd34;
	st.global.f32 	[%rd36], %f94;
	bra.uni 	$L__BB3_57;
$L__BB3_16:
	setp.lt.s32 	%p13, %r42, 1;
	@%p13 bra 	$L__BB3_57;
	and.b32  	%r14, %r42, 7;
	setp.lt.u32 	%p14, %r42, 8;
	mov.b32 	%r101, 0;
	@%p14 bra 	$L__BB3_36;
	and.b32  	%r101, %r42, 2147483640;
	mov.b32 	%r100, 0;
$L__BB3_19:
	.pragma "nounroll";
	shl.b32 	%r70, %r100, 7;
	add.s32 	%r21, %r70, %r6;
	setp.ge.s32 	%p15, %r21, %r4;
	@%p15 bra 	$L__BB3_21;
	mul.wide.u32 	%rd37, %r21, 4;
	add.s64 	%rd38, %rd6, %rd37;
	ld.global.f32 	%f95, [%rd38];
	cvt.rzi.s32.f32 	%r71, %f95;
	cvt.rn.f32.s32 	%f96, %r71;
	div.rn.f32 	%f97, %f96, 0f48435000;
	fma.rn.f32 	%f98, %f97, %f97, 0f3F800000;
	mov.f32 	%f99, 0f40800000;
	div.rn.f32 	%f100, %f99, %f98;
	mul.f32 	%f101, %f100, 0f36A7C5AC;
	add.s64 	%rd39, %rd7, %rd37;
	st.global.f32 	[%rd39], %f101;
$L__BB3_21:
	add.s32 	%r72, %r21, 128;
	setp.ge.s32 	%p16, %r72, %r4;
	mul.wide.s32 	%rd40, %r72, 4;
	add.s64 	%rd12, %rd6, %rd40;
	add.s64 	%rd13, %rd7, %rd40;
	@%p16 bra 	$L__BB3_23;
	ld.global.f32 	%f102, [%rd12];
	cvt.rzi.s32.f32 	%r73, %f102;
	cvt.rn.f32.s32 	%f103, %r73;
	div.rn.f32 	%f104, %f103, 0f48435000;
	fma.rn.f32 	%f105, %f104, %f104, 0f3F800000;
	mov.f32 	%f106, 0f40800000;
	div.rn.f32 	%f107, %f106, %f105;
	mul.f32 	%f108, %f107, 0f36A7C5AC;
	st.global.f32 	[%rd13], %f108;
$L__BB3_23:
	add.s32 	%r74, %r21, 256;
	setp.ge.s32 	%p17, %r74, %r4;
	@%p17 bra 	$L__BB3_25;
	ld.global.f32 	%f109, [%rd12+512];
	cvt.rzi.s32.f32 	%r75, %f109;
	cvt.rn.f32.s32 	%f110, %r75;
	div.rn.f32 	%f111, %f110, 0f48435000;
	fma.rn.f32 	%f112, %f111, %f111, 0f3F800000;
	mov.f32 	%f113, 0f40800000;
	div.rn.f32 	%f114, %f113, %f112;
	mul.f32 	%f115, %f114, 0f36A7C5AC;
	st.global.f32 	[%rd13+512], %f115;
$L__BB3_25:
	add.s32 	%r76, %r21, 384;
	setp.ge.s32 	%p18, %r76, %r4;
	@%p18 bra 	$L__BB3_27;
	ld.global.f32 	%f116, [%rd12+1024];
	cvt.rzi.s32.f32 	%r77, %f116;
	cvt.rn.f32.s32 	%f117, %r77;
	div.rn.f32 	%f118, %f117, 0f48435000;
	fma.rn.f32 	%f119, %f118, %f118, 0f3F800000;
	mov.f32 	%f120, 0f40800000;
	div.rn.f32 	%f121, %f120, %f119;
	mul.f32 	%f122, %f121, 0f36A7C5AC;
	st.global.f32 	[%rd13+1024], %f122;
$L__BB3_27:
	add.s32 	%r78, %r21, 512;
	setp.ge.s32 	%p19, %r78, %r4;
	@%p19 bra 	$L__BB3_29;
	ld.global.f32 	%f123, [%rd12+1536];
	cvt.rzi.s32.f32 	%r79, %f123;
	cvt.rn.f32.s32 	%f124, %r79;
	div.rn.f32 	%f125, %f124, 0f48435000;
	fma.rn.f32 	%f126, %f125, %f125, 0f3F800000;
	mov.f32 	%f127, 0f40800000;
	div.rn.f32 	%f128, %f127, %f126;
	mul.f32 	%f129, %f128, 0f36A7C5AC;
	st.global.f32 	[%rd13+1536], %f129;
$L__BB3_29:
	add.s32 	%r80, %r21, 640;
	setp.ge.s32 	%p20, %r80, %r4;
	@%p20 bra 	$L__BB3_31;
	ld.global.f32 	%f130, [%rd12+2048];
	cvt.rzi.s32.f32 	%r81, %f130;
	cvt.rn.f32.s32 	%f131, %r81;
	div.rn.f32 	%f132, %f131, 0f48435000;
	fma.rn.f32 	%f133, %f132, %f132, 0f3F800000;
	mov.f32 	%f134, 0f40800000;
	div.rn.f32 	%f135, %f134, %f133;
	mul.f32 	%f136, %f135, 0f36A7C5AC;
	st.global.f32 	[%rd13+2048], %f136;
$L__BB3_31:
	add.s32 	%r82, %r21, 768;
	setp.ge.s32 	%p21, %r82, %r4;
	@%p21 bra 	$L__BB3_33;
	ld.global.f32 	%f137, [%rd12+2560];
	cvt.rzi.s32.f32 	%r83, %f137;
	cvt.rn.f32.s32 	%f138, %r83;
	div.rn.f32 	%f139, %f138, 0f48435000;
	fma.rn.f32 	%f140, %f139, %f139, 0f3F800000;
	mov.f32 	%f141, 0f40800000;
	div.rn.f32 	%f142, %f141, %f140;
	mul.f32 	%f143, %f142, 0f36A7C5AC;
	st.global.f32 	[%rd13+2560], %f143;
$L__BB3_33:
	add.s32 	%r84, %r21, 896;
	setp.ge.s32 	%p22, %r84, %r4;
	@%p22 bra 	$L__BB3_35;
	ld.global.f32 	%f144, [%rd12+3072];
	cvt.rzi.s32.f32 	%r85, %f144;
	cvt.rn.f32.s32 	%f145, %r85;
	div.rn.f32 	%f146, %f145, 0f48435000;
	fma.rn.f32 	%f147, %f146, %f146, 0f3F800000;
	mov.f32 	%f148, 0f40800000;
	div.rn.f32 	%f149, %f148, %f147;
	mul.f32 	%f150, %f149, 0f36A7C5AC;
	st.global.f32 	[%rd13+3072], %f150;
$L__BB3_35:
	add.s32 	%r100, %r100, 8;
	setp.ne.s32 	%p23, %r100, %r101;
	@%p23 bra 	$L__BB3_19;
$L__BB3_36:
	setp.eq.s32 	%p24, %r14, 0;
	@%p24 bra 	$L__BB3_57;
	and.b32  	%r24, %r42, 3;
	setp.lt.u32 	%p25, %r14, 4;
	@%p25 bra 	$L__BB3_47;
	shl.b32 	%r86, %r101, 7;
	add.s32 	%r25, %r86, %r6;
	setp.ge.s32 	%p26, %r25, %r4;
	@%p26 bra 	$L__BB3_40;
	mul.wide.s32 	%rd41, %r25, 4;
	add.s64 	%rd42, %rd6, %rd41;
	ld.global.f32 	%f151, [%rd42];
	cvt.rzi.s32.f32 	%r87, %f151;
	cvt.rn.f32.s32 	%f152, %r87;
	div.rn.f32 	%f153, %f152, 0f48435000;
	fma.rn.f32 	%f154, %f153, %f153, 0f3F800000;
	mov.f32 	%f155, 0f40800000;
	div.rn.f32 	%f156, %f155, %f154;
	mul.f32 	%f157, %f156, 0f36A7C5AC;
	add.s64 	%rd43, %rd7, %rd41;
	st.global.f32 	[%rd43], %f157;
$L__BB3_40:
	add.s32 	%r26, %r25, 128;
	setp.ge.s32 	%p27, %r26, %r4;
	@%p27 bra 	$L__BB3_42;
	mul.wide.s32 	%rd44, %r26, 4;
	add.s64 	%rd45, %rd6, %rd44;
	ld.global.f32 	%f158, [%rd45];
	cvt.rzi.s32.f32 	%r88, %f158;
	cvt.rn.f32.s32 	%f159, %r88;
	div.rn.f32 	%f160, %f159, 0f48435000;
	fma.rn.f32 	%f161, %f160, %f160, 0f3F800000;
	mov.f32 	%f162, 0f40800000;
	div.rn.f32 	%f163, %f162, %f161;
	mul.f32 	%f164, %f163, 0f36A7C5AC;
	add.s64 	%rd46, %rd7, %rd44;
	st.global.f32 	[%rd46], %f164;
$L__BB3_42:
	add.s32 	%r27, %r25, 256;
	setp.ge.s32 	%p28, %r27, %r4;
	@%p28 bra 	$L__BB3_44;
	mul.wide.s32 	%rd47, %r27, 4;
	add.s64 	%rd48, %rd6, %rd47;
	ld.global.f32 	%f165, [%rd48];
	cvt.rzi.s32.f32 	%r89, %f165;
	cvt.rn.f32.s32 	%f166, %r89;
	div.rn.f32 	%f167, %f166, 0f48435000;
	fma.rn.f32 	%f168, %f167, %f167, 0f3F800000;
	mov.f32 	%f169, 0f40800000;
	div.rn.f32 	%f170, %f169, %f168;
	mul.f32 	%f171, %f170, 0f36A7C5AC;
	add.s64 	%rd49, %rd7, %rd47;
	st.global.f32 	[%rd49], %f171;
$L__BB3_44:
	add.s32 	%r28, %r25, 384;
	setp.ge.s32 	%p29, %r28, %r4;
	@%p29 bra 	$L__BB3_46;
	mul.wide.s32 	%rd50, %r28, 4;
	add.s64 	%rd51, %rd6, %rd50;
	ld.global.f32 	%f172, [%rd51];
	cvt.rzi.s32.f32 	%r90, %f172;
	cvt.rn.f32.s32 	%f173, %r90;
	div.rn.f32 	%f174, %f173, 0f48435000;
	fma.rn.f32 	%f175, %f174, %f174, 0f3F800000;
	mov.f32 	%f176, 0f40800000;
	div.rn.f32 	%f177, %f176, %f175;
	mul.f32 	%f178, %f177, 0f36A7C5AC;
	add.s64 	%rd52, %rd7, %rd50;
	st.global.f32 	[%rd52], %f178;
$L__BB3_46:
	add.s32 	%r101, %r101, 4;
$L__BB3_47:
	setp.eq.s32 	%p30, %r24, 0;
	@%p30 bra 	$L__BB3_57;
	setp.eq.s32 	%p31, %r24, 1;
	@%p31 bra 	$L__BB3_54;
	shl.b32 	%r91, %r101, 7;
	add.s32 	%r31, %r91, %r6;
	setp.ge.s32 	%p32, %r31, %r4;
	@%p32 bra 	$L__BB3_51;
	mul.wide.s32 	%rd53, %r31, 4;
	add.s64 	%rd54, %rd6, %rd53;
	ld.global.f32 	%f179, [%rd54];
	cvt.rzi.s32.f32 	%r92, %f179;
	cvt.rn.f32.s32 	%f180, %r92;
	div.rn.f32 	%f181, %f180, 0f48435000;
	fma.rn.f32 	%f182, %f181, %f181, 0f3F800000;
	mov.f32 	%f183, 0f40800000;
	div.rn.f32 	%f184, %f183, %f182;
	mul.f32 	%f185, %f184, 0f36A7C5AC;
	add.s64 	%rd55, %rd7, %rd53;
	st.global.f32 	[%rd55], %f185;
$L__BB3_51:
	add.s32 	%r32, %r31, 128;
	setp.ge.s32 	%p33, %r32, %r4;
	@%p33 bra 	$L__BB3_53;
	mul.wide.s32 	%rd56, %r32, 4;
	add.s64 	%rd57, %rd6, %rd56;
	ld.global.f32 	%f186, [%rd57];
	cvt.rzi.s32.f32 	%r93, %f186;
	cvt.rn.f32.s32 	%f187, %r93;
	div.rn.f32 	%f188, %f187, 0f48435000;
	fma.rn.f32 	%f189, %f188, %f188, 0f3F800000;
	mov.f32 	%f190, 0f40800000;
	div.rn.f32 	%f191, %f190, %f189;
	mul.f32 	%f192, %f191, 0f36A7C5AC;
	add.s64 	%rd58, %rd7, %rd56;
	st.global.f32 	[%rd58], %f192;
$L__BB3_53:
	add.s32 	%r101, %r101, 2;
$L__BB3_54:
	and.b32  	%r94, %r42, 1;
	setp.eq.b32 	%p34, %r94, 1;
	not.pred 	%p35, %p34;
	@%p35 bra 	$L__BB3_57;
	shl.b32 	%r95, %r101, 7;
	add.s32 	%r35, %r95, %r6;
	setp.ge.s32 	%p36, %r35, %r4;
	@%p36 bra 	$L__BB3_57;
	mul.wide.s32 	%rd59, %r35, 4;
	add.s64 	%rd60, %rd6, %rd59;
	ld.global.f32 	%f193, [%rd60];
	cvt.rzi.s32.f32 	%r96, %f193;
	cvt.rn.f32.s32 	%f194, %r96;
	div.rn.f32 	%f195, %f194, 0f48435000;
	fma.rn.f32 	%f196, %f195, %f195, 0f3F800000;
	mov.f32 	%f197, 0f40800000;
	div.rn.f32 	%f198, %f197, %f196;
	mul.f32 	%f199, %f198, 0f36A7C5AC;
	add.s64 	%rd61, %rd7, %rd59;
	st.global.f32 	[%rd61], %f199;
$L__BB3_57:
	ret;

}
	// .globl	_ZN3cub18CUB_300001_SM_10006detail9transform16transform_kernelINS2_10policy_hubILb1EN4cuda3std3__45tupleIJN6thrust24THRUST_300001_SM_1000_NS6detail15normal_iteratorINSA_10device_ptrIfEEEEEEEE10policy1000El8integralSF_JPfEEEvT0_iT1_T2_DpNS2_10kernel_argIT3_EE
.visible .entry _ZN3cub18CUB_300001_SM_10006detail9transform16transform_kernelINS2_10policy_hubILb1EN4cuda3std3__45tupleIJN6thrust24THRUST_300001_SM_1000_NS6detail15normal_iteratorINSA_10device_ptrIfEEEEEEEE10policy1000El8integralSF_JPfEEEvT0_iT1_T2_DpNS2_10kernel_argIT3_EE(
	.param .u64 _ZN3cub18CUB_300001_SM_10006detail9transform16transform_kernelINS2_10policy_hubILb1EN4cuda3std3__45tupleIJN6thrust24THRUST_300001_SM_1000_NS6detail15normal_iteratorINSA_10device_ptrIfEEEEEEEE10policy1000El8integralSF_JPfEEEvT0_iT1_T2_DpNS2_10kernel_argIT3_EE_param_0,
	.param .u32 _ZN3cub18CUB_300001_SM_10006detail9transform16transform_kernelINS2_10policy_hubILb1EN4cuda3std3__45tupleIJN6thrust24THRUST_300001_SM_1000_NS6detail15normal_iteratorINSA_10device_ptrIfEEEEEEEE10policy1000El8integralSF_JPfEEEvT0_iT1_T2_DpNS2_10kernel_argIT3_EE_param_1,
	.param .align 1 .b8 _ZN3cub18CUB_300001_SM_10006detail9transform16transform_kernelINS2_10policy_hubILb1EN4cuda3std3__45tupleIJN6thrust24THRUST_300001_SM_1000_NS6detail15normal_iteratorINSA_10device_ptrIfEEEEEEEE10policy1000El8integralSF_JPfEEEvT0_iT1_T2_DpNS2_10kernel_argIT3_EE_param_2[1],
	.param .align 8 .b8 _ZN3cub18CUB_300001_SM_10006detail9transform16transform_kernelINS2_10policy_hubILb1EN4cuda3std3__45tupleIJN6thrust24THRUST_300001_SM_1000_NS6detail15normal_iteratorINSA_10device_ptrIfEEEEEEEE10policy1000El8integralSF_JPfEEEvT0_iT1_T2_DpNS2_10kernel_argIT3_EE_param_3[8],
	.param .align 8 .b8 _ZN3cub18CUB_300001_SM_10006detail9transform16transform_kernelINS2_10policy_hubILb1EN4cuda3std3__45tupleIJN6thrust24THRUST_300001_SM_1000_NS6detail15normal_iteratorINSA_10device_ptrIfEEEEEEEE10policy1000El8integralSF_JPfEEEvT0_iT1_T2_DpNS2_10kernel_argIT3_EE_param_4[16]
)
.maxntid 128
{
	.reg .pred 	%p<37>;
	.reg .b32 	%r<104>;
	.reg .b32 	%f<200>;
	.reg .b64 	%rd<70>;

	ld.param.u64 	%rd15, [_ZN3cub18CUB_300001_SM_10006detail9transform16transform_kernelINS2_10policy_hubILb1EN4cuda3std3__45tupleIJN6thrust24THRUST_300001_SM_1000_NS6detail15normal_iteratorINSA_10device_ptrIfEEEEEEEE10policy1000El8integralSF_JPfEEEvT0_iT1_T2_DpNS2_10kernel_argIT3_EE_param_0];
	ld.param.u64 	%rd16, [_ZN3cub18CUB_300001_SM_10006detail9transform16transform_kernelINS2_10policy_hubILb1EN4cuda3std3__45tupleIJN6thrust24THRUST_300001_SM_1000_NS6detail15normal_iteratorINSA_10device_ptrIfEEEEEEEE10policy1000El8integralSF_JPfEEEvT0_iT1_T2_DpNS2_10kernel_argIT3_EE_param_4];
	ld.param.u64 	%rd17, [_ZN3cub18CUB_300001_SM_10006detail9transform16transform_kernelINS2_10policy_hubILb1EN4cuda3std3__45tupleIJN6thrust24THRUST_300001_SM_1000_NS6detail15normal_iteratorINSA_10device_ptrIfEEEEEEEE10policy1000El8integralSF_JPfEEEvT0_iT1_T2_DpNS2_10kernel_argIT3_EE_param_3];
	ld.param.u32 	%r40, [_ZN3cub18CUB_300001_SM_10006detail9transform16transform_kernelINS2_10policy_hubILb1EN4cuda3std3__45tupleIJN6thrust24THRUST_300001_SM_1000_NS6detail15normal_iteratorINSA_10device_ptrIfEEEEEEEE10policy1000El8integralSF_JPfEEEvT0_iT1_T2_DpNS2_10kernel_argIT3_EE_param_1];
	cvta.to.global.u64 	%rd1, %rd17;
	cvta.to.global.u64 	%rd2, %rd16;
	shl.b32 	%r1, %r40, 7;
	mov.u32 	%r41, %ctaid.x;
	cvt.u64.u32 	%rd18, %r41;
	cvt.s64.s32 	%rd19, %r1;
	mul.lo.s64 	%rd3, %rd19, %rd18;
	sub.s64 	%rd20, %rd15, %rd3;
	min.s64 	%rd21, %rd20, %rd19;
	cvt.u32.u64 	%r2, %rd21;
	shl.b32 	%r3, %r2, 2;
	mov.u32 	%r4, %tid.x;
	shl.b32 	%r94, %r4, 7;
	setp.ge.s32 	%p1, %r94, %r3;
	@%p1 bra 	$L__BB4_3;
	shl.b64 	%rd22, %rd3, 2;
	add.s64 	%rd23, %rd2, %rd22;
	mul.wide.u32 	%rd24, %r4, 128;
	add.s64 	%rd68, %rd23, %rd24;
$L__BB4_2:
	.pragma "nounroll";
	// begin inline asm
	prefetch.global.L2 [%rd68];
	// end inline asm
	add.s32 	%r94, %r94, 16384;
	add.s64 	%rd68, %rd68, 16384;
	setp.lt.s32 	%p2, %r94, %r3;
	@%p2 bra 	$L__BB4_2;
$L__BB4_3:
	shl.b64 	%rd26, %rd3, 2;
	add.s64 	%rd7, %rd2, %rd26;
	add.s64 	%rd8, %rd1, %rd26;
	setp.eq.s32 	%p3, %r1, %r2;
	@%p3 bra 	$L__BB4_45;
	setp.lt.s32 	%p4, %r40, 1;
	@%p4 bra 	$L__BB4_57;
	and.b32  	%r8, %r40, 7;
	setp.lt.u32 	%p5, %r40, 8;
	mov.b32 	%r101, 0;
	@%p5 bra 	$L__BB4_24;
	and.b32  	%r101, %r40, 2147483640;
	mov.b32 	%r97, 0;
$L__BB4_7:
	.pragma "nounroll";
	shl.b32 	%r44, %r97, 7;
	add.s32 	%r19, %r44, %r4;
	setp.ge.s32 	%p6, %r19, %r2;
	@%p6 bra 	$L__BB4_9;
	mul.wide.u32 	%rd27, %r19, 4;
	add.s64 	%rd28, %rd7, %rd27;
	ld.global.f32 	%f1, [%rd28];
	cvt.rzi.s32.f32 	%r45, %f1;
	cvt.rn.f32.s32 	%f2, %r45;
	div.rn.f32 	%f3, %f2, 0f48435000;
	fma.rn.f32 	%f4, %f3, %f3, 0f3F800000;
	mov.f32 	%f5, 0f40800000;
	div.rn.f32 	%f6, %f5, %f4;
	mul.f32 	%f7, %f6, 0f36A7C5AC;
	add.s64 	%rd29, %rd8, %rd27;
	st.global.f32 	[%rd29], %f7;
$L__BB4_9:
	add.s32 	%r46, %r19, 128;
	setp.ge.s32 	%p7, %r46, %r2;
	mul.wide.s32 	%rd30, %r46, 4;
	add.s64 	%rd13, %rd7, %rd30;
	add.s64 	%rd14, %rd8, %rd30;
	@%p7 bra 	$L__BB4_11;
	ld.global.f32 	%f8, [%rd13];
	cvt.rzi.s32.f32 	%r47, %f8;
	cvt.rn.f32.s32 	%f9, %r47;
	div.rn.f32 	%f10, %f9, 0f48435000;
	fma.rn.f32 	%f11, %f10, %f10, 0f3F800000;
	mov.f32 	%f12, 0f40800000;
	div.rn.f32 	%f13, %f12, %f11;
	mul.f32 	%f14, %f13, 0f36A7C5AC;
	st.global.f32 	[%rd14], %f14;
$L__BB4_11:
	add.s32 	%r48, %r19, 256;
	setp.ge.s32 	%p8, %r48, %r2;
	@%p8 bra 	$L__BB4_13;
	ld.global.f32 	%f15, [%rd13+512];
	cvt.rzi.s32.f32 	%r49, %f15;
	cvt.rn.f32.s32 	%f16, %r49;
	div.rn.f32 	%f17, %f16, 0f48435000;
	fma.rn.f32 	%f18, %f17, %f17, 0f3F800000;
	mov.f32 	%f19, 0f40800000;
	div.rn.f32 	%f20, %f19, %f18;
	mul.f32 	%f21, %f20, 0f36A7C5AC;
	st.global.f32 	[%rd14+512], %f21;
$L__BB4_13:
	add.s32 	%r50, %r19, 384;
	setp.ge.s32 	%p9, %r50, %r2;
	@%p9 bra 	$L__BB4_15;
	ld.global.f32 	%f22, [%rd13+1024];
	cvt.rzi.s32.f32 	%r51, %f22;
	cvt.rn.f32.s32 	%f23, %r51;
	div.rn.f32 	%f24, %f23, 0f48435000;
	fma.rn.f32 	%f25, %f24, %f24, 0f3F800000;
	mov.f32 	%f26, 0f40800000;
	div.rn.f32 	%f27, %f26, %f25;
	mul.f32 	%f28, %f27, 0f36A7C5AC;
	st.global.f32 	[%rd14+1024], %f28;
$L__BB4_15:
	add.s32 	%r52, %r19, 512;
	setp.ge.s32 	%p10, %r52, %r2;
	@%p10 bra 	$L__BB4_17;
	ld.global.f32 	%f29, [%rd13+1536];
	cvt.rzi.s32.f32 	%r53, %f29;
	cvt.rn.f32.s32 	%f30, %r53;
	div.rn.f32 	%f31, %f30, 0f48435000;
	fma.rn.f32 	%f32, %f31, %f31, 0f3F800000;
	mov.f32 	%f33, 0f40800000;
	div.rn.f32 	%f34, %f33, %f32;
	mul.f32 	%f35, %f34, 0f36A7C5AC;
	st.global.f32 	[%rd14+1536], %f35;
$L__BB4_17:
	add.s32 	%r54, %r19, 640;
	setp.ge.s32 	%p11, %r54, %r2;
	@%p11 bra 	$L__BB4_19;
	ld.global.f32 	%f36, [%rd13+2048];
	cvt.rzi.s32.f32 	%r55, %f36;
	cvt.rn.f32.s32 	%f37, %r55;
	div.rn.f32 	%f38, %f37, 0f48435000;
	fma.rn.f32 	%f39, %f38, %f38, 0f3F800000;
	mov.f32 	%f40, 0f40800000;
	div.rn.f32 	%f41, %f40, %f39;
	mul.f32 	%f42, %f41, 0f36A7C5AC;
	st.global.f32 	[%rd14+2048], %f42;
$L__BB4_19:
	add.s32 	%r56, %r19, 768;
	setp.ge.s32 	%p12, %r56, %r2;
	@%p12 bra 	$L__BB4_21;
	ld.global.f32 	%f43, [%rd13+2560];
	cvt.rzi.s32.f32 	%r57, %f43;
	cvt.rn.f32.s32 	%f44, %r57;
	div.rn.f32 	%f45, %f44, 0f48435000;
	fma.rn.f32 	%f46, %f45, %f45, 0f3F800000;
	mov.f32 	%f47, 0f40800000;
	div.rn.f32 	%f48, %f47, %f46;
	mul.f32 	%f49, %f48, 0f36A7C5AC;
	st.global.f32 	[%rd14+2560], %f49;
$L__BB4_21:
	add.s32 	%r58, %r19, 896;
	setp.ge.s32 	%p13, %r58, %r2;
	@%p13 bra 	$L__BB4_23;
	ld.global.f32 	%f50, [%rd13+3072];
	cvt.rzi.s32.f32 	%r59, %f50;
	cvt.rn.f32.s32 	%f51, %r59;
	div.rn.f32 	%f52, %f51, 0f48435000;
	fma.rn.f32 	%f53, %f52, %f52, 0f3F800000;
	mov.f32 	%f54, 0f40800000;
	div.rn.f32 	%f55, %f54, %f53;
	mul.f32 	%f56, %f55, 0f36A7C5AC;
	st.global.f32 	[%rd14+3072], %f56;
$L__BB4_23:
	add.s32 	%r97, %r97, 8;
	setp.eq.s32 	%p14, %r97, %r101;
	@%p14 bra 	$L__BB4_24;
	bra.uni 	$L__BB4_7;
$L__BB4_24:
	setp.eq.s32 	%p15, %r8, 0;
	@%p15 bra 	$L__BB4_57;
	and.b32  	%r28, %r40, 3;
	setp.lt.u32 	%p16, %r8, 4;
	@%p16 bra 	$L__BB4_35;
	shl.b32 	%r60, %r101, 7;
	add.s32 	%r29, %r60, %r4;
	setp.ge.s32 	%p17, %r29, %r2;
	@%p17 bra 	$L__BB4_28;
	mul.wide.s32 	%rd31, %r29, 4;
	add.s64 	%rd32, %rd7, %rd31;
	ld.global.f32 	%f57, [%rd32];
	cvt.rzi.s32.f32 	%r61, %f57;
	cvt.rn.f32.s32 	%f58, %r61;
	div.rn.f32 	%f59, %f58, 0f48435000;
	fma.rn.f32 	%f60, %f59, %f59, 0f3F800000;
	mov.f32 	%f61, 0f40800000;
	div.rn.f32 	%f62, %f61, %f60;
	mul.f32 	%f63, %f62, 0f36A7C5AC;
	add.s64 	%rd33, %rd8, %rd31;
	st.global.f32 	[%rd33], %f63;
$L__BB4_28:
	add.s32 	%r30, %r29, 128;
	setp.ge.s32 	%p18, %r30, %r2;
	@%p18 bra 	$L__BB4_30;
	mul.wide.s32 	%rd34, %r30, 4;
	add.s64 	%rd35, %rd7, %rd34;
	ld.global.f32 	%f64, [%rd35];
	cvt.rzi.s32.f32 	%r62, %f64;
	cvt.rn.f32.s32 	%f65, %r62;
	div.rn.f32 	%f66, %f65, 0f48435000;
	fma.rn.f32 	%f67, %f66, %f66, 0f3F800000;
	mov.f32 	%f68, 0f40800000;
	div.rn.f32 	%f69, %f68, %f67;
	mul.f32 	%f70, %f69, 0f36A7C5AC;
	add.s64 	%rd36, %rd8, %rd34;
	st.global.f32 	[%rd36], %f70;
$L__BB4_30:
	add.s32 	%r31, %r29, 256;
	setp.ge.s32 	%p19, %r31, %r2;
	@%p19 bra 	$L__BB4_32;
	mul.wide.s32 	%rd37, %r31, 4;
	add.s64 	%rd38, %rd7, %rd37;
	ld.global.f32 	%f71, [%rd38];
	cvt.rzi.s32.f32 	%r63, %f71;
	cvt.rn.f32.s32 	%f72, %r63;
	div.rn.f32 	%f73, %f72, 0f48435000;
	fma.rn.f32 	%f74, %f73, %f73, 0f3F800000;
	mov.f32 	%f75, 0f40800000;
	div.rn.f32 	%f76, %f75, %f74;
	mul.f32 	%f77, %f76, 0f36A7C5AC;
	add.s64 	%rd39, %rd8, %rd37;
	st.global.f32 	[%rd39], %f77;
$L__BB4_32:
	add.s32 	%r32, %r29, 384;
	setp.ge.s32 	%p20, %r32, %r2;
	@%p20 bra 	$L__BB4_34;
	mul.wide.s32 	%rd40, %r32, 4;
	add.s64 	%rd41, %rd7, %rd40;
	ld.global.f32 	%f78, [%rd41];
	cvt.rzi.s32.f32 	%r64, %f78;
	cvt.rn.f32.s32 	%f79, %r64;
	div.rn.f32 	%f80, %f79, 0f48435000;
	fma.rn.f32 	%f81, %f80, %f80, 0f3F800000;
	mov.f32 	%f82, 0f40800000;
	div.rn.f32 	%f83, %f82, %f81;
	mul.f32 	%f84, %f83, 0f36A7C5AC;
	add.s64 	%rd42, %rd8, %rd40;
	st.global.f32 	[%rd42], %f84;
$L__BB4_34:
	add.s32 	%r101, %r101, 4;
$L__BB4_35:
	setp.eq.s32 	%p21, %r28, 0;
	@%p21 bra 	$L__BB4_57;
	setp.eq.s32 	%p22, %r28, 1;
	@%p22 bra 	$L__BB4_42;
	shl.b32 	%r65, %r101, 7;
	add.s32 	%r35, %r65, %r4;
	setp.ge.s32 	%p23, %r35, %r2;
	@%p23 bra 	$L__BB4_39;
	mul.wide.s32 	%rd43, %r35, 4;
	add.s64 	%rd44, %rd7, %rd43;
	ld.global.f32 	%f85, [%rd44];
	cvt.rzi.s32.f32 	%r66, %f85;
	cvt.rn.f32.s32 	%f86, %r66;
	div.rn.f32 	%f87, %f86, 0f48435000;
	fma.rn.f32 	%f88, %f87, %f87, 0f3F800000;
	mov.f32 	%f89, 0f40800000;
	div.rn.f32 	%f90, %f89, %f88;
	mul.f32 	%f91, %f90, 0f36A7C5AC;
	add.s64 	%rd45, %rd8, %rd43;
	st.global.f32 	[%rd45], %f91;
$L__BB4_39:
	add.s32 	%r36, %r35, 128;
	setp.ge.s32 	%p24, %r36, %r2;
	@%p24 bra 	$L__BB4_41;
	mul.wide.s32 	%rd46, %r36, 4;
	add.s64 	%rd47, %rd7, %rd46;
	ld.global.f32 	%f92, [%rd47];
	cvt.rzi.s32.f32 	%r67, %f92;
	cvt.rn.f32.s32 	%f93, %r67;
	div.rn.f32 	%f94, %f93, 0f48435000;
	fma.rn.f32 	%f95, %f94, %f94, 0f3F800000;
	mov.f32 	%f96, 0f40800000;
	div.rn.f32 	%f97, %f96, %f95;
	mul.f32 	%f98, %f97, 0f36A7C5AC;
	add.s64 	%rd48, %rd8, %rd46;
	st.global.f32 	[%rd48], %f98;
$L__BB4_41:
	add.s32 	%r101, %r101, 2;
$L__BB4_42:
	and.b32  	%r68, %r40, 1;
	setp.eq.b32 	%p25, %r68, 1;
	not.pred 	%p26, %p25;
	@%p26 bra 	$L__BB4_57;
	shl.b32 	%r69, %r101, 7;
	add.s32 	%r39, %r69, %r4;
	setp.ge.s32 	%p27, %r39, %r2;
	@%p27 bra 	$L__BB4_57;
	mul.wide.s32 	%rd49, %r39, 4;
	add.s64 	%rd50, %rd7, %rd49;
	ld.global.f32 	%f99, [%rd50];
	cvt.rzi.s32.f32 	%r70, %f99;
	cvt.rn.f32.s32 	%f100, %r70;
	div.rn.f32 	%f101, %f100, 0f48435000;
	fma.rn.f32 	%f102, %f101, %f101, 0f3F800000;
	mov.f32 	%f103, 0f40800000;
	div.rn.f32 	%f104, %f103, %f102;
	mul.f32 	%f105, %f104, 0f36A7C5AC;
	add.s64 	%rd51, %rd8, %rd49;
	st.global.f32 	[%rd51], %f105;
	bra.uni 	$L__BB4_57;
$L__BB4_45:
	setp.lt.s32 	%p28, %r40, 1;
	@%p28 bra 	$L__BB4_57;
	and.b32  	%r10, %r40, 7;
	setp.lt.u32 	%p29, %r40, 8;
	mov.b32 	%r99, 0;
	@%p29 bra 	$L__BB4_49;
	and.b32  	%r99, %r40, 2147483640;
	neg.s32 	%r96, %r99;
	mul.wide.u32 	%rd52, %r4, 4;
	add.s64 	%rd69, %rd26, %rd52;
	add.s32 	%r95, %r4, 128;
$L__BB4_48:
	.pragma "nounroll";
	mul.wide.s32 	%rd53, %r95, 4;
	add.s64 	%rd54, %rd26, %rd53;
	add.s64 	%rd55, %rd2, %rd69;
	ld.global.f32 	%f106, [%rd55];
	cvt.rzi.s32.f32 	%r72, %f106;
	cvt.rn.f32.s32 	%f107, %r72;
	div.rn.f32 	%f108, %f107, 0f48435000;
	fma.rn.f32 	%f109, %f108, %f108, 0f3F800000;
	mov.f32 	%f110, 0f40800000;
	div.rn.f32 	%f111, %f110, %f109;
	mul.f32 	%f112, %f111, 0f36A7C5AC;
	add.s64 	%rd56, %rd1, %rd69;
	st.global.f32 	[%rd56], %f112;
	add.s64 	%rd57, %rd2, %rd54;
	ld.global.f32 	%f113, [%rd57];
	cvt.rzi.s32.f32 	%r73, %f113;
	cvt.rn.f32.s32 	%f114, %r73;
	div.rn.f32 	%f115, %f114, 0f48435000;
	fma.rn.f32 	%f116, %f115, %f115, 0f3F800000;
	div.rn.f32 	%f117, %f110, %f116;
	mul.f32 	%f118, %f117, 0f36A7C5AC;
	add.s64 	%rd58, %rd1, %rd54;
	st.global.f32 	[%rd58], %f118;
	ld.global.f32 	%f119, [%rd57+512];
	cvt.rzi.s32.f32 	%r74, %f119;
	cvt.rn.f32.s32 	%f120, %r74;
	div.rn.f32 	%f121, %f120, 0f48435000;
	fma.rn.f32 	%f122, %f121, %f121, 0f3F800000;
	div.rn.f32 	%f123, %f110, %f122;
	mul.f32 	%f124, %f123, 0f36A7C5AC;
	st.global.f32 	[%rd58+512], %f124;
	ld.global.f32 	%f125, [%rd57+1024];
	cvt.rzi.s32.f32 	%r75, %f125;
	cvt.rn.f32.s32 	%f126, %r75;
	div.rn.f32 	%f127, %f126, 0f48435000;
	fma.rn.f32 	%f128, %f127, %f127, 0f3F800000;
	div.rn.f32 	%f129, %f110, %f128;
	mul.f32 	%f130, %f129, 0f36A7C5AC;
	st.global.f32 	[%rd58+1024], %f130;
	ld.global.f32 	%f131, [%rd57+1536];
	cvt.rzi.s32.f32 	%r76, %f131;
	cvt.rn.f32.s32 	%f132, %r76;
	div.rn.f32 	%f133, %f132, 0f48435000;
	fma.rn.f32 	%f134, %f133, %f133, 0f3F800000;
	div.rn.f32 	%f135, %f110, %f134;
	mul.f32 	%f136, %f135, 0f36A7C5AC;
	st.global.f32 	[%rd58+1536], %f136;
	ld.global.f32 	%f137, [%rd57+2048];
	cvt.rzi.s32.f32 	%r77, %f137;
	cvt.rn.f32.s32 	%f138, %r77;
	div.rn.f32 	%f139, %f138, 0f48435000;
	fma.rn.f32 	%f140, %f139, %f139, 0f3F800000;
	div.rn.f32 	%f141, %f110, %f140;
	mul.f32 	%f142, %f141, 0f36A7C5AC;
	st.global.f32 	[%rd58+2048], %f142;
	ld.global.f32 	%f143, [%rd57+2560];
	cvt.rzi.s32.f32 	%r78, %f143;
	cvt.rn.f32.s32 	%f144, %r78;
	div.rn.f32 	%f145, %f144, 0f48435000;
	fma.rn.f32 	%f146, %f145, %f145, 0f3F800000;
	div.rn.f32 	%f147, %f110, %f146;
	mul.f32 	%f148, %f147, 0f36A7C5AC;
	st.global.f32 	[%rd58+2560], %f148;
	ld.global.f32 	%f149, [%rd57+3072];
	cvt.rzi.s32.f32 	%r79, %f149;
	cvt.rn.f32.s32 	%f150, %r79;
	div.rn.f32 	%f151, %f150, 0f48435000;
	fma.rn.f32 	%f152, %f151, %f151, 0f3F800000;
	div.rn.f32 	%f153, %f110, %f152;
	mul.f32 	%f154, %f153, 0f36A7C5AC;
	st.global.f32 	[%rd58+3072], %f154;
	add.s32 	%r96, %r96, 8;
	add.s64 	%rd69, %rd69, 4096;
	add.s32 	%r95, %r95, 1024;
	setp.eq.s32 	%p30, %r96, 0;
	@%p30 bra 	$L__BB4_49;
	bra.uni 	$L__BB4_48;
$L__BB4_49:
	setp.eq.s32 	%p31, %r10, 0;
	@%p31 bra 	$L__BB4_57;
	and.b32  	%r22, %r40, 3;
	setp.lt.u32 	%p32, %r10, 4;
	@%p32 bra 	$L__BB4_52;
	shl.b32 	%r80, %r99, 7;
	add.s32 	%r81, %r80, %r4;
	mul.wide.s32 	%rd59, %r81, 4;
	add.s64 	%rd60, %rd7, %rd59;
	ld.global.f32 	%f155, [%rd60];
	cvt.rzi.s32.f32 	%r82, %f155;
	cvt.rn.f32.s32 	%f156, %r82;
	div.rn.f32 	%f157, %f156, 0f48435000;
	fma.rn.f32 	%f158, %f157, %f157, 0f3F800000;
	mov.f32 	%f159, 0f40800000;
	div.rn.f32 	%f160, %f159, %f158;
	mul.f32 	%f161, %f160, 0f36A7C5AC;
	add.s64 	%rd61, %rd8, %rd59;
	st.global.f32 	[%rd61], %f161;
	ld.global.f32 	%f162, [%rd60+512];
	cvt.rzi.s32.f32 	%r83, %f162;
	cvt.rn.f32.s32 	%f163, %r83;
	div.rn.f32 	%f164, %f163, 0f48435000;
	fma.rn.f32 	%f165, %f164, %f164, 0f3F800000;
	div.rn.f32 	%f166, %f159, %f165;
	mul.f32 	%f167, %f166, 0f36A7C5AC;
	st.global.f32 	[%rd61+512], %f167;
	ld.global.f32 	%f168, [%rd60+1024];
	cvt.rzi.s32.f32 	%r84, %f168;
	cvt.rn.f32.s32 	%f169, %r84;
	div.rn.f32 	%f170, %f169, 0f48435000;
	fma.rn.f32 	%f171, %f170, %f170, 0f3F800000;
	div.rn.f32 	%f172, %f159, %f171;
	mul.f32 	%f173, %f172, 0f36A7C5AC;
	st.global.f32 	[%rd61+1024], %f173;
	ld.global.f32 	%f174, [%rd60+1536];
	cvt.rzi.s32.f32 	%r85, %f174;
	cvt.rn.f32.s32 	%f175, %r85;
	div.rn.f32 	%f176, %f175, 0f48435000;
	fma.rn.f32 	%f177, %f176, %f176, 0f3F800000;
	div.rn.f32 	%f178, %f159, %f177;
	mul.f32 	%f179, %f178, 0f36A7C5AC;
	st.global.f32 	[%rd61+1536], %f179;
	add.s32 	%r99, %r99, 4;
$L__BB4_52:
	setp.eq.s32 	%p33, %r22, 0;
	@%p33 bra 	$L__BB4_57;
	setp.eq.s32 	%p34, %r22, 1;
	@%p34 bra 	$L__BB4_55;
	shl.b32 	%r86, %r99, 7;
	add.s32 	%r87, %r86, %r4;
	mul.wide.s32 	%rd62, %r87, 4;
	add.s64 	%rd63, %rd7, %rd62;
	ld.global.f32 	%f180, [%rd63];
	cvt.rzi.s32.f32 	%r88, %f180;
	cvt.rn.f32.s32 	%f181, %r88;
	div.rn.f32 	%f182, %f181, 0f48435000;
	fma.rn.f32 	%f183, %f182, %f182, 0f3F800000;
	mov.f32 	%f184, 0f40800000;
	div.rn.f32 	%f185, %f184, %f183;
	mul.f32 	%f186, %f185, 0f36A7C5AC;
	add.s64 	%rd64, %rd8, %rd62;
	st.global.f32 	[%rd64], %f186;
	ld.global.f32 	%f187, [%rd63+512];
	cvt.rzi.s32.f32 	%r89, %f187;
	cvt.rn.f32.s32 	%f188, %r89;
	div.rn.f32 	%f189, %f188, 0f48435000;
	fma.rn.f32 	%f190, %f189, %f189, 0f3F800000;
	div.rn.f32 	%f191, %f184, %f190;
	mul.f32 	%f192, %f191, 0f36A7C5AC;
	st.global.f32 	[%rd64+512], %f192;
	add.s32 	%r99, %r99, 2;
$L__BB4_55:
	and.b32  	%r90, %r40, 1;
	setp.eq.b32 	%p35, %r90, 1;
	not.pred 	%p36, %p35;
	@%p36 bra 	$L__BB4_57;
	shl.b32 	%r91, %r99, 7;
	add.s32 	%r92, %r91, %r4;
	mul.wide.s32 	%rd65, %r92, 4;
	add.s64 	%rd66, %rd7, %rd65;
	ld.global.f32 	%f193, [%rd66];
	cvt.rzi.s32.f32 	%r93, %f193;
	cvt.rn.f32.s32 	%f194, %r93;
	div.rn.f32 	%f195, %f194, 0f48435000;
	fma.rn.f32 	%f196, %f195, %f195, 0f3F800000;
	mov.f32 	%f197, 0f40800000;
	div.rn.f32 	%f198, %f197, %f196;
	mul.f32 	%f199, %f198, 0f36A7C5AC;
	add.s64 	%rd67, %rd8, %rd65;
	st.global.f32 	[%rd67], %f199;
$L__BB4_57:
	ret;

}
	// .globl	_ZN3cub18CUB_300001_SM_10006detail6reduce28DeviceReduceSingleTileKernelINS2_10policy_hubIfjN4cuda3std3__44plusIfEEE10Policy1000EN6thrust24THRUST_300001_SM_1000_NS6detail15normal_iteratorINSD_10device_ptrIfEEEEPfjS9_ffNS7_10__identityEEEvT0_T1_T2_T3_T4_T6_
.visible .entry _ZN3cub18CUB_300001_SM_10006detail6reduce28DeviceReduceSingleTileKernelINS2_10policy_hubIfjN4cuda3std3__44plusIfEEE10Policy1000EN6thrust24THRUST_300001_SM_1000_NS6detail15normal_iteratorINSD_10device_ptrIfEEEEPfjS9_ffNS7_10__identityEEEvT0_T1_T2_T3_T4_T6_(
	.param .align 8 .b8 _ZN3cub18CUB_300001_SM_10006detail6reduce28DeviceReduceSingleTileKernelINS2_10policy_hubIfjN4cuda3std3__44plusIfEEE10Policy1000EN6thrust24THRUST_300001_SM_1000_NS6detail15normal_iteratorINSD_10device_ptrIfEEEEPfjS9_ffNS7_10__identityEEEvT0_T1_T2_T3_T4_T6__param_0[8],
	.param .u64 .ptr .align 1 _ZN3cub18CUB_300001_SM_10006detail6reduce28DeviceReduceSingleTileKernelINS2_10policy_hubIfjN4cuda3std3__44plusIfEEE10Policy1000EN6thrust24THRUST_300001_SM_1000_NS6detail15normal_iteratorINSD_10device_ptrIfEEEEPfjS9_ffNS7_10__identityEEEvT0_T1_T2_T3_T4_T6__param_1,
	.param .u32 _ZN3cub18CUB_300001_SM_10006detail6reduce28DeviceReduceSingleTileKernelINS2_10policy_hubIfjN4cuda3std3__44plusIfEEE10Policy1000EN6thrust24THRUST_300001_SM_1000_NS6detail15normal_iteratorINSD_10device_ptrIfEEEEPfjS9_ffNS7_10__identityEEEvT0_T1_T2_T3_T4_T6__param_2,
	.param .align 1 .b8 _ZN3cub18CUB_300001_SM_10006detail6reduce28DeviceReduceSingleTileKernelINS2_10policy_hubIfjN4cuda3std3__44plusIfEEE10Policy1000EN6thrust24THRUST_300001_SM_1000_NS6detail15normal_iteratorINSD_10device_ptrIfEEEEPfjS9_ffNS7_10__identityEEEvT0_T1_T2_T3_T4_T6__param_3[1],
	.param .f32 _ZN3cub18CUB_300001_SM_10006detail6reduce28DeviceReduceSingleTileKernelINS2_10policy_hubIfjN4cuda3std3__44plusIfEEE10Policy1000EN6thrust24THRUST_300001_SM_1000_NS6detail15normal_iteratorINSD_10device_ptrIfEEEEPfjS9_ffNS7_10__identityEEEvT0_T1_T2_T3_T4_T6__param_4,
	.param .align 1 .b8 _ZN3cub18CUB_300001_SM_10006detail6reduce28DeviceReduceSingleTileKernelINS2_10policy_hubIfjN4cuda3std3__44plusIfEEE10Policy1000EN6thrust24THRUST_300001_SM_1000_NS6detail15normal_iteratorINSD_10device_ptrIfEEEEPfjS9_ffNS7_10__identityEEEvT0_T1_T2_T3_T4_T6__param_5[1]
)
.maxntid 512
.minnctapersm 1
{
	.reg .pred 	%p<67>;
	.reg .b32 	%r<211>;
	.reg .b32 	%f<384>;
	.reg .b64 	%rd<84>;
	// demoted variable
	.shared .align 4 .b8 _ZZN3cub18CUB_300001_SM_10006detail6reduce28DeviceReduceSingleTileKernelINS2_10policy_hubIfjN4cuda3std3__44plusIfEEE10Policy1000EN6thrust24THRUST_300001_SM_1000_NS6detail15normal_iteratorINSD_10device_ptrIfEEEEPfjS9_ffNS7_10__identityEEEvT0_T1_T2_T3_T4_T6_E12temp_storage[84];
	ld.param.u64 	%rd9, [_ZN3cub18CUB_300001_SM_10006detail6reduce28DeviceReduceSingleTileKernelINS2_10policy_hubIfjN4cuda3std3__44plusIfEEE10Policy1000EN6thrust24THRUST_300001_SM_1000_NS6detail15normal_iteratorINSD_10device_ptrIfEEEEPfjS9_ffNS7_10__identityEEEvT0_T1_T2_T3_T4_T6__param_0];
	ld.param.u64 	%rd10, [_ZN3cub18CUB_300001_SM_10006detail6reduce28DeviceReduceSingleTileKernelINS2_10policy_hubIfjN4cuda3std3__44plusIfEEE10Policy1000EN6thrust24THRUST_300001_SM_1000_NS6detail15normal_iteratorINSD_10device_ptrIfEEEEPfjS9_ffNS7_10__identityEEEvT0_T1_T2_T3_T4_T6__param_1];
	ld.param.u32 	%r51, [_ZN3cub18CUB_300001_SM_10006detail6reduce28DeviceReduceSingleTileKernelINS2_10policy_hubIfjN4cuda3std3__44plusIfEEE10Policy1000EN6thrust24THRUST_300001_SM_1000_NS6detail15normal_iteratorINSD_10device_ptrIfEEEEPfjS9_ffNS7_10__identityEEEvT0_T1_T2_T3_T4_T6__param_2];
	ld.param.f32 	%f42, [_ZN3cub18CUB_300001_SM_10006detail6reduce28DeviceReduceSingleTileKernelINS2_10policy_hubIfjN4cuda3std3__44plusIfEEE10Policy1000EN6thrust24THRUST_300001_SM_1000_NS6detail15normal_iteratorINSD_10device_ptrIfEEEEPfjS9_ffNS7_10__identityEEEvT0_T1_T2_T3_T4_T6__param_4];
	cvta.to.global.u64 	%rd1, %rd10;
	setp.ne.s32 	%p1, %r51, 0;
	@%p1 bra 	$L__BB5_3;
	mov.u32 	%r193, %tid.x;
	setp.ne.s32 	%p66, %r193, 0;
	@%p66 bra 	$L__BB5_52;
	st.global.f32 	[%rd1], %f42;
	bra.uni 	$L__BB5_52;
$L__BB5_3:
	cvta.to.global.u64 	%rd2, %rd9;
	setp.gt.u32 	%p2, %r51, 8191;
	@%p2 bra 	$L__BB5_28;
	mov.u32 	%r1, %tid.x;
	setp.ge.u32 	%p24, %r1, %r51;
	mov.f32 	%f371, 0f00000000;
	mov.u32 	%r197, %r1;
	@%p24 bra 	$L__BB5_6;
	mul.wide.u32 	%rd73, %r1, 4;
	add.s64 	%rd74, %rd2, %rd73;
	ld.global.f32 	%f371, [%rd74];
	add.s32 	%r197, %r1, 512;
$L__BB5_6:
	setp.ge.u32 	%p25, %r197, %r51;
	@%p25 bra 	$L__BB5_19;
	not.b32 	%r120, %r197;
	add.s32 	%r121, %r51, %r120;
	shr.u32 	%r122, %r121, 9;
	add.s32 	%r4, %r122, 1;
	and.b32  	%r5, %r4, 15;
	setp.lt.u32 	%p26, %r121, 7680;
	@%p26 bra 	$L__BB5_10;
	and.b32  	%r123, %r4, 16777200;
	neg.s32 	%r195, %r123;
	mul.wide.u32 	%rd75, %r197, 4;
	add.s64 	%rd76, %rd75, %rd2;
	add.s64 	%rd82, %rd76, 16384;
$L__BB5_9:
	.pragma "nounroll";
	ld.global.f32 	%f205, [%rd82+-16384];
	add.f32 	%f206, %f371, %f205;
	ld.global.f32 	%f207, [%rd82+-14336];
	add.f32 	%f208, %f206, %f207;
	ld.global.f32 	%f209, [%rd82+-12288];
	add.f32 	%f210, %f208, %f209;
	ld.global.f32 	%f211, [%rd82+-10240];
	add.f32 	%f212, %f210, %f211;
	ld.global.f32 	%f213, [%rd82+-8192];
	add.f32 	%f214, %f212, %f213;
	ld.global.f32 	%f215, [%rd82+-6144];
	add.f32 	%f216, %f214, %f215;
	ld.global.f32 	%f217, [%rd82+-4096];
	add.f32 	%f218, %f216, %f217;
	ld.global.f32 	%f219, [%rd82+-2048];
	add.f32 	%f220, %f218, %f219;
	ld.global.f32 	%f221, [%rd82];
	add.f32 	%f222, %f220, %f221;
	ld.global.f32 	%f223, [%rd82+2048];
	add.f32 	%f224, %f222, %f223;
	ld.global.f32 	%f225, [%rd82+4096];
	add.f32 	%f226, %f224, %f225;
	ld.global.f32 	%f227, [%rd82+6144];
	add.f32 	%f228, %f226, %f227;
	ld.global.f32 	%f229, [%rd82+8192];
	add.f32 	%f230, %f228, %f229;
	ld.global.f32 	%f231, [%rd82+10240];
	add.f32 	%f232, %f230, %f231;
	ld.global.f32 	%f233, [%rd82+12288];
	add.f32 	%f234, %f232, %f233;
	ld.global.f32 	%f235, [%rd82+14336];
	add.f32 	%f371, %f234, %f235;
	add.s32 	%r197, %r197, 8192;
	add.s32 	%r195, %r195, 16;
	add.s64 	%rd82, %rd82, 32768;
	setp.ne.s32 	%p27, %r195, 0;
	@%p27 bra 	$L__BB5_9;
$L__BB5_10:
	setp.eq.s32 	%p28, %r5, 0;
	@%p28 bra 	$L__BB5_19;
	and.b32  	%r12, %r4, 7;
	setp.lt.u32 	%p29, %r5, 8;
	@%p29 bra 	$L__BB5_13;
	mul.wide.u32 	%rd77, %r197, 4;
	add.s64 	%rd78, %rd2, %rd77;
	ld.global.f32 	%f237, [%rd78];
	add.f32 	%f238, %f371, %f237;
	ld.global.f32 	%f239, [%rd78+2048];
	add.f32 	%f240, %f238, %f239;
	ld.global.f32 	%f241, [%rd78+4096];
	add.f32 	%f242, %f240, %f241;
	ld.global.f32 	%f243, [%rd78+6144];
	add.f32 	%f244, %f242, %f243;
	ld.global.f32 	%f245, [%rd78+8192];
	add.f32 	%f246, %f244, %f245;
	ld.global.f32 	%f247, [%rd78+10240];
	add.f32 	%f248, %f246, %f247;
	ld.global.f32 	%f249, [%rd78+12288];
	add.f32 	%f250, %f248, %f249;
	ld.global.f32 	%f251, [%rd78+14336];
	add.f32 	%f371, %f250, %f251;
	add.s32 	%r197, %r197, 4096;
$L__BB5_13:
	setp.eq.s32 	%p30, %r12, 0;
	@%p30 bra 	$L__BB5_19;
	and.b32  	%r15, %r4, 3;
	setp.lt.u32 	%p31, %r12, 4;
	@%p31 bra 	$L__BB5_16;
	mul.wide.u32 	%rd79, %r197, 4;
	add.s64 	%rd80, %rd2, %rd79;
	ld.global.f32 	%f253, [%rd80];
	add.f32 	%f254, %f371, %f253;
	ld.global.f32 	%f255, [%rd80+2048];
	add.f32 	%f256, %f254, %f255;
	ld.global.f32 	%f257, [%rd80+4096];
	add.f32 	%f258, %f256, %f257;
	ld.global.f32 	%f259, [%rd80+6144];
	add.f32 	%f371, %f258, %f259;
	add.s32 	%r197, %r197, 2048;
$L__BB5_16:
	setp.eq.s32 	%p32, %r15, 0;
	@%p32 bra 	$L__BB5_19;
	mul.wide.u32 	%rd81, %r197, 4;
	add.s64 	%rd83, %rd2, %rd81;
	neg.s32 	%r200, %r15;
$L__BB5_18:
	.pragma "nounroll";
	ld.global.f32 	%f260, [%rd83];
	add.f32 	%f371, %f371, %f260;
	add.s64 	%rd83, %rd83, 2048;
	add.s32 	%r200, %r200, 1;
	setp.ne.s32 	%p33, %r200, 0;
	@%p33 bra 	$L__BB5_18;
$L__BB5_19:
	setp.lt.u32 	%p34, %r51, 512;
	@%p34 bra 	$L__BB5_24;
	// begin inline asm
	mov.u32 %r162, %laneid;
	// end inline asm
	mov.b32 	%r164, %f371;
	mov.b32 	%r165, 1;
	mov.b32 	%r186, 31;
	mov.b32 	%r187, -1;
	// begin inline asm
	shfl.sync.down.b32 %r163, %r164, %r165, %r186, %r187;
	// end inline asm
	setp.gt.s32 	%p58, %r162, 30;
	mov.b32 	%f319, %r163;
	add.f32 	%f320, %f371, %f319;
	selp.f32 	%f321, %f371, %f320, %p58;
	mov.b32 	%r169, %f321;
	mov.b32 	%r170, 2;
	// begin inline asm
	shfl.sync.down.b32 %r168, %r169, %r170, %r186, %r187;
	// end inline asm
	setp.gt.s32 	%p59, %r162, 29;
	mov.b32 	%f322, %r168;
	add.f32 	%f323, %f321, %f322;
	selp.f32 	%f324, %f321, %f323, %p59;
	mov.b32 	%r174, %f324;
	mov.b32 	%r175, 4;
	// begin inline asm
	shfl.sync.down.b32 %r173, %r174, %r175, %r186, %r187;
	// end inline asm
	setp.gt.s32 	%p60, %r162, 27;
	mov.b32 	%f325, %r173;
	add.f32 	%f326, %f324, %f325;
	selp.f32 	%f327, %f324, %f326, %p60;
	mov.b32 	%r179, %f327;
	mov.b32 	%r180, 8;
	// begin inline asm
	shfl.sync.down.b32 %r178, %r179, %r180, %r186, %r187;
	// end inline asm
	setp.gt.s32 	%p61, %r162, 23;
	mov.b32 	%f328, %r178;
	add.f32 	%f329, %f327, %f328;
	selp.f32 	%f330, %f327, %f329, %p61;
	mov.b32 	%r184, %f330;
	mov.b32 	%r185, 16;
	// begin inline asm
	shfl.sync.down.b32 %r183, %r184, %r185, %r186, %r187;
	// end inline asm
	setp.gt.s32 	%p62, %r162, 15;
	mov.b32 	%f331, %r183;
	add.f32 	%f16, %f330, %f331;
	selp.f32 	%f383, %f330, %f16, %p62;
	setp.ne.s32 	%p63, %r162, 0;
	@%p63 bra 	$L__BB5_22;
	shr.u32 	%r188, %r1, 3;
	and.b32  	%r189, %r188, 124;
	mov.u32 	%r190, _ZZN3cub18CUB_300001_SM_10006detail6reduce28DeviceReduceSingleTileKernelINS2_10policy_hubIfjN4cuda3std3__44plusIfEEE10Policy1000EN6thrust24THRUST_300001_SM_1000_NS6detail15normal_iteratorINSD_10device_ptrIfEEEEPfjS9_ffNS7_10__identityEEEvT0_T1_T2_T3_T4_T6_E12temp_storage;
	add.s32 	%r191, %r190, %r189;
	st.shared.f32 	[%r191+16], %f16;
$L__BB5_22:
	bar.sync 	0;
	setp.ne.s32 	%p64, %r1, 0;
	@%p64 bra 	$L__BB5_50;
	ld.shared.f32 	%f332, [_ZZN3cub18CUB_300001_SM_10006detail6reduce28DeviceReduceSingleTileKernelINS2_10policy_hubIfjN4cuda3std3__44plusIfEEE10Policy1000EN6thrust24THRUST_300001_SM_1000_NS6detail15normal_iteratorINSD_10device_ptrIfEEEEPfjS9_ffNS7_10__identityEEEvT0_T1_T2_T3_T4_T6_E12temp_storage+20];
	add.f32 	%f333, %f383, %f332;
	ld.shared.f32 	%f334, [_ZZN3cub18CUB_300001_SM_10006detail6reduce28DeviceReduceSingleTileKernelINS2_10policy_hubIfjN4cuda3std3__44plusIfEEE10Policy1000EN6thrust24THRUST_300001_SM_1000_NS6detail15normal_iteratorINSD_10device_ptrIfEEEEPfjS9_ffNS7_10__identityEEEvT0_T1_T2_T3_T4_T6_E12temp_storage+24];
	add.f32 	%f335, %f333, %f334;
	ld.shared.f32 	%f336, [_ZZN3cub18CUB_300001_SM_10006detail6reduce28DeviceReduceSingleTileKernelINS2_10policy_hubIfjN4cuda3std3__44plusIfEEE10Policy1000EN6thrust24THRUST_300001_SM_1000_NS6detail15normal_iteratorINSD_10device_ptrIfEEEEPfjS9_ffNS7_10__identityEEEvT0_T1_T2_T3_T4_T6_E12temp_storage+28];
	add.f32 	%f337, %f335, %f336;
	ld.shared.f32 	%f338, [_ZZN3cub18CUB_300001_SM_10006detail6reduce28DeviceReduceSingleTileKernelINS2_10policy_hubIfjN4cuda3std3__44plusIfEEE10Policy1000EN6thrust24THRUST_300001_SM_1000_NS6detail15normal_iteratorINSD_10device_ptrIfEEEEPfjS9_ffNS7_10__identityEEEvT0_T1_T2_T3_T4_T6_E12temp_storage+32];
	add.f32 	%f339, %f337, %f338;
	ld.shared.f32 	%f340, [_ZZN3cub18CUB_300001_SM_10006detail6reduce28DeviceReduceSingleTileKernelINS2_10policy_hubIfjN4cuda3std3__44plusIfEEE10Policy1000EN6thrust24THRUST_300001_SM_1000_NS6detail15normal_iteratorINSD_10device_ptrIfEEEEPfjS9_ffNS7_10__identityEEEvT0_T1_T2_T3_T4_T6_E12temp_storage+36];
	add.f32 	%f341, %f339, %f340;
	ld.shared.f32 	%f342, [_ZZN3cub18CUB_300001_SM_10006detail6reduce28DeviceReduceSingleTileKernelINS2_10policy_hubIfjN4cuda3std3__44plusIfEEE10Policy1000EN6thrust24THRUST_300001_SM_1000_NS6detail15normal_iteratorINSD_10device_ptrIfEEEEPfjS9_ffNS7_10__identityEEEvT0_T1_T2_T3_T4_T6_E12temp_storage+40];
	add.f32 	%f343, %f341, %f342;
	ld.shared.f32 	%f344, [_ZZN3cub18CUB_300001_SM_10006detail6reduce28DeviceReduceSingleTileKernelINS2_10policy_hubIfjN4cuda3std3__44plusIfEEE10Policy1000EN6thrust24THRUST_300001_SM_1000_NS6detail15normal_iteratorINSD_10device_ptrIfEEEEPfjS9_ffNS7_10__identityEEEvT0_T1_T2_T3_T4_T6_E12temp_storage+44];
	add.f32 	%f345, %f343, %f344;
	ld.shared.f32 	%f346, [_ZZN3cub18CUB_300001_SM_10006detail6reduce28DeviceReduceSingleTileKernelINS2_10policy_hubIfjN4cuda3std3__44plusIfEEE10Policy1000EN6thrust24THRUST_300001_SM_1000_NS6detail15normal_iteratorINSD_10device_ptrIfEEEEPfjS9_ffNS7_10__identityEEEvT0_T1_T2_T3_T4_T6_E12temp_storage+48];
	add.f32 	%f347, %f345, %f346;
	ld.shared.f32 	%f348, [_ZZN3cub18CUB_300001_SM_10006detail6reduce28DeviceReduceSingleTileKernelINS2_10policy_hubIfjN4cuda3std3__44plusIfEEE10Policy1000EN6thrust24THRUST_300001_SM_1000_NS6detail15normal_iteratorINSD_10device_ptrIfEEEEPfjS9_ffNS7_10__identityEEEvT0_T1_T2_T3_T4_T6_E12temp_storage+52];
	add.f32 	%f349, %f347, %f348;
	ld.shared.f32 	%f350, [_ZZN3cub18CUB_300001_SM_10006detail6reduce28DeviceReduceSingleTileKernelINS2_10policy_hubIfjN4cuda3std3__44plusIfEEE10Policy1000EN6thrust24THRUST_300001_SM_1000_NS6detail15normal_iteratorINSD_10device_ptrIfEEEEPfjS9_ffNS7_10__identityEEEvT0_T1_T2_T3_T4_T6_E12temp_storage+56];
	add.f32 	%f351, %f349, %f350;
	ld.shared.f32 	%f352, [_ZZN3cub18CUB_300001_SM_10006detail6reduce28DeviceReduceSingleTileKernelINS2_10policy_hubIfjN4cuda3std3__44plusIfEEE10Policy1000EN6thrust24THRUST_300001_SM_1000_NS6detail15normal_iteratorINSD_10device_ptrIfEEEEPfjS9_ffNS7_10__identityEEEvT0_T1_T2_T3_T4_T6_E12temp_storage+60];
	add.f32 	%f353, %f351, %f352;
	ld.shared.f32 	%f354, [_ZZN3cub18CUB_300001_SM_10006detail6reduce28DeviceReduceSingleTileKernelINS2_10policy_hubIfjN4cuda3std3__44plusIfEEE10Policy1000EN6thrust24THRUST_300001_SM_1000_NS6detail15normal_iteratorINSD_10device_ptrIfEEEEPfjS9_ffNS7_10__identityEEEvT0_T1_T2_T3_T4_T6_E12temp_storage+64];
	add.f32 	%f355, %f353, %f354;
	ld.shared.f32 	%f356, [_ZZN3cub18CUB_300001_SM_10006detail6reduce28DeviceReduceSingleTileKernelINS2_10policy_hubIfjN4cuda3std3__44plusIfEEE10Policy1000EN6thrust24THRUST_300001_SM_1000_NS6detail15normal_iteratorINSD_10device_ptrIfEEEEPfjS9_ffNS7_10__identityEEEvT0_T1_T2_T3_T4_T6_E12temp_storage+68];
	add.f32 	%f357, %f355, %f356;
	ld.shared.f32 	%f358, [_ZZN3cub18CUB_300001_SM_10006detail6reduce28DeviceReduceSingleTileKernelINS2_10policy_hubIfjN4cuda3std3__44plusIfEEE10Policy1000EN6thrust24THRUST_300001_SM_1000_NS6detail15normal_iteratorINSD_10device_ptrIfEEEEPfjS9_ffNS7_10__identityEEEvT0_T1_T2_T3_T4_T6_E12temp_storage+72];
	add.f32 	%f359, %f357, %f358;
	ld.shared.f32 	%f360, [_ZZN3cub18CUB_300001_SM_10006detail6reduce28DeviceReduceSingleTileKernelINS2_10policy_hubIfjN4cuda3std3__44plusIfEEE10Policy1000EN6thrust24THRUST_300001_SM_1000_NS6detail15normal_iteratorINSD_10device_ptrIfEEEEPfjS9_ffNS7_10__identityEEEvT0_T1_T2_T3_T4_T6_E12temp_storage+76];
	add.f32 	%f383, %f359, %f360;
	bra.uni 	$L__BB5_50;
$L__BB5_24:
	// begin inline asm
	mov.u32 %r124, %laneid;
	// end inline asm
	and.b32  	%r150, %r1, 992;
	add.s32 	%r151, %r150, 32;
	setp.gt.u32 	%p35, %r151, %r51;
	not.b32 	%r152, %r150;
	add.s32 	%r153, %r51, %r152;
	selp.b32 	%r148, %r153, 31, %p35;
	mov.b32 	%r126, %f371;
	mov.b32 	%r127, 1;
	mov.b32 	%r149, -1;
	// begin inline asm
	shfl.sync.down.b32 %r125, %r126, %r127, %r148, %r149;
	// end inline asm
	setp.lt.s32 	%p36, %r124, %r148;
	mov.b32 	%f261, %r125;
	add.f32 	%f262, %f371, %f261;
	selp.f32 	%f263, %f262, %f371, %p36;
	mov.b32 	%r131, %f263;
	mov.b32 	%r132, 2;
	// begin inline asm
	shfl.sync.down.b32 %r130, %r131, %r132, %r148, %r149;
	// end inline asm
	add.s32 	%r154, %r124, 2;
	setp.gt.s32 	%p37, %r154, %r148;
	mov.b32 	%f264, %r130;
	add.f32 	%f265, %f263, %f264;
	selp.f32 	%f266, %f263, %f265, %p37;
	mov.b32 	%r136, %f266;
	mov.b32 	%r137, 4;
	// begin inline asm
	shfl.sync.down.b32 %r135, %r136, %r137, %r148, %r149;
	// end inline asm
	add.s32 	%r155, %r124, 4;
	setp.gt.s32 	%p38, %r155, %r148;
	mov.b32 	%f267, %r135;
	add.f32 	%f268, %f266, %f267;
	selp.f32 	%f269, %f266, %f268, %p38;
	mov.b32 	%r141, %f269;
	mov.b32 	%r142, 8;
	// begin inline asm
	shfl.sync.down.b32 %r140, %r141, %r142, %r148, %r149;
	// end inline asm
	add.s32 	%r156, %r124, 8;
	setp.gt.s32 	%p39, %r156, %r148;
	mov.b32 	%f270, %r140;
	add.f32 	%f271, %f269, %f270;
	selp.f32 	%f272, %f269, %f271, %p39;
	mov.b32 	%r146, %f272;
	mov.b32 	%r147, 16;
	// begin inline asm
	shfl.sync.down.b32 %r145, %r146, %r147, %r148, %r149;
	// end inline asm
	add.s32 	%r157, %r124, 16;
	setp.gt.s32 	%p40, %r157, %r148;
	mov.b32 	%f273, %r145;
	add.f32 	%f274, %f272, %f273;
	selp.f32 	%f383, %f272, %f274, %p40;
	setp.ne.s32 	%p41, %r124, 0;
	@%p41 bra 	$L__BB5_26;
	shr.u32 	%r158, %r1, 3;
	and.b32  	%r159, %r158, 124;
	mov.u32 	%r160, _ZZN3cub18CUB_300001_SM_10006detail6reduce28DeviceReduceSingleTileKernelINS2_10policy_hubIfjN4cuda3std3__44plusIfEEE10Policy1000EN6thrust24THRUST_300001_SM_1000_NS6detail15normal_iteratorINSD_10device_ptrIfEEEEPfjS9_ffNS7_10__identityEEEvT0_T1_T2_T3_T4_T6_E12temp_storage;
	add.s32 	%r161, %r160, %r159;
	st.shared.f32 	[%r161+16], %f383;
$L__BB5_26:
	bar.sync 	0;
	setp.ne.s32 	%p42, %r1, 0;
	@%p42 bra 	$L__BB5_50;
	setp.gt.u32 	%p43, %r51, 32;
	ld.shared.f32 	%f275, [_ZZN3cub18CUB_300001_SM_10006detail6reduce28DeviceReduceSingleTileKernelINS2_10policy_hubIfjN4cuda3std3__44plusIfEEE10Policy1000EN6thrust24THRUST_300001_SM_1000_NS6detail15normal_iteratorINSD_10device_ptrIfEEEEPfjS9_ffNS7_10__identityEEEvT0_T1_T2_T3_T4_T6_E12temp_storage+20];
	add.f32 	%f276, %f383, %f275;
	selp.f32 	%f277, %f276, %f383, %p43;
	setp.gt.u32 	%p44, %r51, 64;
	ld.shared.f32 	%f278, [_ZZN3cub18CUB_300001_SM_10006detail6reduce28DeviceReduceSingleTileKernelINS2_10policy_hubIfjN4cuda3std3__44plusIfEEE10Policy1000EN6thrust24THRUST_300001_SM_1000_NS6detail15normal_iteratorINSD_10device_ptrIfEEEEPfjS9_ffNS7_10__identityEEEvT0_T1_T2_T3_T4_T6_E12temp_storage+24];
	add.f32 	%f279, %f278, %f277;
	selp.f32 	%f280, %f279, %f277, %p44;
	setp.gt.u32 	%p45, %r51, 96;
	ld.shared.f32 	%f281, [_ZZN3cub18CUB_300001_SM_10006detail6reduce28DeviceReduceSingleTileKernelINS2_10policy_hubIfjN4cuda3std3__44plusIfEEE10Policy1000EN6thrust24THRUST_300001_SM_1000_NS6detail15normal_iteratorINSD_10device_ptrIfEEEEPfjS9_ffNS7_10__identityEEEvT0_T1_T2_T3_T4_T6_E12temp_storage+28];
	add.f32 	%f282, %f281, %f280;
	selp.f32 	%f283, %f282, %f280, %p45;
	setp.gt.u32 	%p46, %r51, 128;
	ld.shared.f32 	%f284, [_ZZN3cub18CUB_300001_SM_10006detail6reduce28DeviceReduceSingleTileKernelINS2_10policy_hubIfjN4cuda3std3__44plusIfEEE10Policy1000EN6thrust24THRUST_300001_SM_1000_NS6detail15normal_iteratorINSD_10device_ptrIfEEEEPfjS9_ffNS7_10__identityEEEvT0_T1_T2_T3_T4_T6_E12temp_storage+32];
	add.f32 	%f285, %f284, %f283;
	selp.f32 	%f286, %f285, %f283, %p46;
	setp.gt.u32 	%p47, %r51, 160;
	ld.shared.f32 	%f287, [_ZZN3cub18CUB_300001_SM_10006detail6reduce28DeviceReduceSingleTileKernelINS2_10policy_hubIfjN4cuda3std3__44plusIfEEE10Policy1000EN6thrust24THRUST_300001_SM_1000_NS6detail15normal_iteratorINSD_10device_ptrIfEEEEPfjS9_ffNS7_10__identityEEEvT0_T1_T2_T3_T4_T6_E12temp_storage+36];
	add.f32 	%f288, %f287, %f286;
	selp.f32 	%f289, %f288, %f286, %p47;
	setp.gt.u32 	%p48, %r51, 192;
	ld.shared.f32 	%f290, [_ZZN3cub18CUB_300001_SM_10006detail6reduce28DeviceReduceSingleTileKernelINS2_10policy_hubIfjN4cuda3std3__44plusIfEEE10Policy1000EN6thrust24THRUST_300001_SM_1000_NS6detail15normal_iteratorINSD_10device_ptrIfEEEEPfjS9_ffNS7_10__identityEEEvT0_T1_T2_T3_T4_T6_E12temp_storage+40];
	add.f32 	%f291, %f290, %f289;
	selp.f32 	%f292, %f291, %f289, %p48;
	setp.gt.u32 	%p49, %r51, 224;
	ld.shared.f32 	%f293, [_ZZN3cub18CUB_300001_SM_10006detail6reduce28DeviceReduceSingleTileKernelINS2_10policy_hubIfjN4cuda3std3__44plusIfEEE10Policy1000EN6thrust24THRUST_300001_SM_1000_NS6detail15normal_iteratorINSD_10device_ptrIfEEEEPfjS9_ffNS7_10__identityEEEvT0_T1_T2_T3_T4_T6_E12temp_storage+44];
	add.f32 	%f294, %f293, %f292;
	selp.f32 	%f295, %f294, %f292, %p49;
	setp.gt.u32 	%p50, %r51, 256;
	ld.shared.f32 	%f296, [_ZZN3cub18CUB_300001_SM_10006detail6reduce28DeviceReduceSingleTileKernelINS2_10policy_hubIfjN4cuda3std3__44plusIfEEE10Policy1000EN6thrust24THRUST_300001_SM_1000_NS6detail15normal_iteratorINSD_10device_ptrIfEEEEPfjS9_ffNS7_10__identityEEEvT0_T1_T2_T3_T4_T6_E12temp_storage+48];
	add.f32 	%f297, %f296, %f295;
	selp.f32 	%f298, %f297, %f295, %p50;
	setp.gt.u32 	%p51, %r51, 288;
	ld.shared.f32 	%f299, [_ZZN3cub18CUB_300001_SM_10006detail6reduce28DeviceReduceSingleTileKernelINS2_10policy_hubIfjN4cuda3std3__44plusIfEEE10Policy1000EN6thrust24THRUST_300001_SM_1000_NS6detail15normal_iteratorINSD_10device_ptrIfEEEEPfjS9_ffNS7_10__identityEEEvT0_T1_T2_T3_T4_T6_E12temp_storage+52];
	add.f32 	%f300, %f299, %f298;
	selp.f32 	%f301, %f300, %f298, %p51;
	setp.gt.u32 	%p52, %r51, 320;
	ld.shared.f32 	%f302, [_ZZN3cub18CUB_300001_SM_10006detail6reduce28DeviceReduceSingleTileKernelINS2_10policy_hubIfjN4cuda3std3__44plusIfEEE10Policy1000EN6thrust24THRUST_300001_SM_1000_NS6detail15normal_iteratorINSD_10device_ptrIfEEEEPfjS9_ffNS7_10__identityEEEvT0_T1_T2_T3_T4_T6_E12temp_storage+56];
	add.f32 	%f303, %f302, %f301;
	selp.f32 	%f304, %f303, %f301, %p52;
	setp.gt.u32 	%p53, %r51, 352;
	ld.shared.f32 	%f305, [_ZZN3cub18CUB_300001_SM_10006detail6reduce28DeviceReduceSingleTileKernelINS2_10policy_hubIfjN4cuda3std3__44plusIfEEE10Policy1000EN6thrust24THRUST_300001_SM_1000_NS6detail15normal_iteratorINSD_10device_ptrIfEEEEPfjS9_ffNS7_10__identityEEEvT0_T1_T2_T3_T4_T6_E12temp_storage+60];
	add.f32 	%f306, %f305, %f304;
	selp.f32 	%f307, %f306, %f304, %p53;
	setp.gt.u32 	%p54, %r51, 384;
	ld.shared.f32 	%f308, [_ZZN3cub18CUB_300001_SM_10006detail6reduce28DeviceReduceSingleTileKernelINS2_10policy_hubIfjN4cuda3std3__44plusIfEEE10Policy1000EN6thrust24THRUST_300001_SM_1000_NS6detail15normal_iteratorINSD_10device_ptrIfEEEEPfjS9_ffNS7_10__identityEEEvT0_T1_T2_T3_T4_T6_E12temp_storage+64];
	add.f32 	%f309, %f308, %f307;
	selp.f32 	%f310, %f309, %f307, %p54;
	setp.gt.u32 	%p55, %r51, 416;
	ld.shared.f32 	%f311, [_ZZN3cub18CUB_300001_SM_10006detail6reduce28DeviceReduceSingleTileKernelINS2_10policy_hubIfjN4cuda3std3__44plusIfEEE10Policy1000EN6thrust24THRUST_300001_SM_1000_NS6detail15normal_iteratorINSD_10device_ptrIfEEEEPfjS9_ffNS7_10__identityEEEvT0_T1_T2_T3_T4_T6_E12temp_storage+68];
	add.f32 	%f312, %f311, %f310;
	selp.f32 	%f313, %f312, %f310, %p55;
	setp.gt.u32 	%p56, %r51, 448;
	ld.shared.f32 	%f314, [_ZZN3cub18CUB_300001_SM_10006detail6reduce28DeviceReduceSingleTileKernelINS2_10policy_hubIfjN4cuda3std3__44plusIfEEE10Policy1000EN6thrust24THRUST_300001_SM_1000_NS6detail15normal_iteratorINSD_10device_ptrIfEEEEPfjS9_ffNS7_10__identityEEEvT0_T1_T2_T3_T4_T6_E12temp_storage+72];
	add.f32 	%f315, %f314, %f313;
	selp.f32 	%f316, %f315, %f313, %p56;
	setp.gt.u32 	%p57, %r51, 480;
	ld.shared.f32 	%f317, [_ZZN3cub18CUB_300001_SM_10006detail6reduce28DeviceReduceSingleTileKernelINS2_10policy_hubIfjN4cuda3std3__44plusIfEEE10Policy1000EN6thrust24THRUST_300001_SM_1000_NS6detail15normal_iteratorINSD_10device_ptrIfEEEEPfjS9_ffNS7_10__identityEEEvT0_T1_T2_T3_T4_T6_E12temp_storage+76];
	add.f32 	%f318, %f317, %f316;
	selp.f32 	%f383, %f318, %f316, %p57;
	bra.uni 	$L__BB5_50;
$L__BB5_28:
	mov.u32 	%r21, %tid.x;
	mul.wide.u32 	%rd11, %r21, 4;
	add.s64 	%rd12, %rd2, %rd11;
	ld.global.f32 	%f43, [%rd12];
	ld.global.f32 	%f44, [%rd12+2048];
	ld.global.f32 	%f45, [%rd12+4096];
	ld.global.f32 	%f46, [%rd12+6144];
	ld.global.f32 	%f47, [%rd12+8192];
	ld.global.f32 	%f48, [%rd12+10240];
	ld.global.f32 	%f49, [%rd12+12288];
	ld.global.f32 	%f50, [%rd12+14336];
	ld.global.f32 	%f51, [%rd12+16384];
	ld.global.f32 	%f52, [%rd12+18432];
	ld.global.f32 	%f53, [%rd12+20480];
	ld.global.f32 	%f54, [%rd12+22528];
	ld.global.f32 	%f55, [%rd12+24576];
	ld.global.f32 	%f56, [%rd12+26624];
	ld.global.f32 	%f57, [%rd12+28672];
	ld.global.f32 	%f58, [%rd12+30720];
	add.f32 	%f59, %f43, %f44;
	add.f32 	%f60, %f45, %f46;
	add.f32 	%f61, %f47, %f48;
	add.f32 	%f62, %f49, %f50;
	add.f32 	%f63, %f51, %f52;
	add.f32 	%f64, %f53, %f54;
	add.f32 	%f65, %f55, %f56;
	add.f32 	%f66, %f57, %f58;
	add.f32 	%f67, %f59, %f60;
	add.f32 	%f68, %f61, %f62;
	add.f32 	%f69, %f63, %f64;
	add.f32 	%f70, %f65, %f66;
	add.f32 	%f71, %f67, %f68;
	add.f32 	%f72, %f69, %f70;
	add.f32 	%f382, %f71, %f72;
	add.s32 	%r22, %r51, -8192;
	setp.lt.u32 	%p3, %r22, 8192;
	mov.b32 	%r202, 8192;
	@%p3 bra 	$L__BB5_32;
	mov.b32 	%r202, 8192;
$L__BB5_30:
	add.s32 	%r54, %r21, %r202;
	mul.wide.u32 	%rd13, %r54, 4;
	add.s64 	%rd14, %rd2, %rd13;
	ld.global.f32 	%f73, [%rd14];
	ld.global.f32 	%f74, [%rd14+2048];
	ld.global.f32 	%f75, [%rd14+4096];
	ld.global.f32 	%f76, [%rd14+6144];
	ld.global.f32 	%f77, [%rd14+8192];
	ld.global.f32 	%f78, [%rd14+10240];
	ld.global.f32 	%f79, [%rd14+12288];
	ld.global.f32 	%f80, [%rd14+14336];
	ld.global.f32 	%f81, [%rd14+16384];
	ld.global.f32 	%f82, [%rd14+18432];
	ld.global.f32 	%f83, [%rd14+20480];
	ld.global.f32 	%f84, [%rd14+22528];
	ld.global.f32 	%f85, [%rd14+24576];
	ld.global.f32 	%f86, [%rd14+26624];
	ld.global.f32 	%f87, [%rd14+28672];
	ld.global.f32 	%f88, [%rd14+30720];
	add.f32 	%f89, %f382, %f73;
	add.f32 	%f90, %f74, %f75;
	add.f32 	%f91, %f76, %f77;
	add.f32 	%f92, %f78, %f79;
	add.f32 	%f93, %f80, %f81;
	add.f32 	%f94, %f82, %f83;
	add.f32 	%f95, %f84, %f85;
	add.f32 	%f96, %f86, %f87;
	add.f32 	%f97, %f89, %f90;
	add.f32 	%f98, %f91, %f92;
	add.f32 	%f99, %f93, %f94;
	add.f32 	%f100, %f95, %f96;
	add.f32 	%f101, %f97, %f98;
	add.f32 	%f102, %f99, %f100;
	add.f32 	%f103, %f101, %f102;
	add.f32 	%f382, %f103, %f88;
	sub.s32 	%r55, %r51, %r202;
	setp.lt.u32 	%p4, %r55, 8192;
	@%p4 bra 	$L__BB5_46;
	add.s32 	%r202, %r202, 8192;
	setp.le.u32 	%p5, %r202, %r22;
	@%p5 bra 	$L__BB5_30;
$L__BB5_32:
	setp.le.u32 	%p6, %r51, %r202;
	sub.s32 	%r56, %r51, %r202;
	setp.ge.s32 	%p7, %r21, %r56;
	or.pred  	%p8, %p6, %p7;
	@%p8 bra 	$L__BB5_46;
	not.b32 	%r58, %r21;
	add.s32 	%r59, %r51, %r58;
	sub.s32 	%r60, %r59, %r202;
	shr.u32 	%r61, %r60, 9;
	add.s32 	%r26, %r61, 1;
	and.b32  	%r27, %r26, 15;
	setp.lt.u32 	%p9, %r60, 7680;
	mov.u32 	%r207, %r21;
	@%p9 bra 	$L__BB5_37;
	or.b32  	%r205, %r21, 4096;
	add.s32 	%r204, %r21, %r202;
	and.b32  	%r62, %r26, 16777200;
	neg.s32 	%r203, %r62;
$L__BB5_35:
	.pragma "nounroll";
	mul.wide.u32 	%rd15, %r204, 4;
	add.s64 	%rd16, %rd2, %rd15;
	ld.global.f32 	%f105, [%rd16];
	add.f32 	%f106, %f382, %f105;
	add.s32 	%r63, %r204, 512;
	mul.wide.u32 	%rd17, %r63, 4;
	add.s64 	%rd18, %rd2, %rd17;
	ld.global.f32 	%f107, [%rd18];
	add.f32 	%f108, %f106, %f107;
	add.s32 	%r64, %r204, 1024;
	mul.wide.u32 	%rd19, %r64, 4;
	add.s64 	%rd20, %rd2, %rd19;
	ld.global.f32 	%f109, [%rd20];
	add.f32 	%f110, %f108, %f109;
	add.s32 	%r65, %r204, 1536;
	mul.wide.u32 	%rd21, %r65, 4;
	add.s64 	%rd22, %rd2, %rd21;
	ld.global.f32 	%f111, [%rd22];
	add.f32 	%f112, %f110, %f111;
	add.s32 	%r66, %r204, 2048;
	mul.wide.u32 	%rd23, %r66, 4;
	add.s64 	%rd24, %rd2, %rd23;
	ld.global.f32 	%f113, [%rd24];
	add.f32 	%f114, %f112, %f113;
	add.s32 	%r67, %r204, 2560;
	mul.wide.u32 	%rd25, %r67, 4;
	add.s64 	%rd26, %rd2, %rd25;
	ld.global.f32 	%f115, [%rd26];
	add.f32 	%f116, %f114, %f115;
	add.s32 	%r68, %r204, 3072;
	mul.wide.u32 	%rd27, %r68, 4;
	add.s64 	%rd28, %rd2, %rd27;
	ld.global.f32 	%f117, [%rd28];
	add.f32 	%f118, %f116, %f117;
	add.s32 	%r69, %r204, 3584;
	mul.wide.u32 	%rd29, %r69, 4;
	add.s64 	%rd30, %rd2, %rd29;
	ld.global.f32 	%f119, [%rd30];
	add.f32 	%f120, %f118, %f119;
	add.s32 	%r70, %r204, 4096;
	mul.wide.u32 	%rd31, %r70, 4;
	add.s64 	%rd32, %rd2, %rd31;
	ld.global.f32 	%f121, [%rd32];
	add.f32 	%f122, %f120, %f121;
	add.s32 	%r71, %r204, 4608;
	mul.wide.u32 	%rd33, %r71, 4;
	add.s64 	%rd34, %rd2, %rd33;
	ld.global.f32 	%f123, [%rd34];
	add.f32 	%f124, %f122, %f123;
	add.s32 	%r72, %r204, 5120;
	mul.wide.u32 	%rd35, %r72, 4;
	add.s64 	%rd36, %rd2, %rd35;
	ld.global.f32 	%f125, [%rd36];
	add.f32 	%f126, %f124, %f125;
	add.s32 	%r73, %r204, 5632;
	mul.wide.u32 	%rd37, %r73, 4;
	add.s64 	%rd38, %rd2, %rd37;
	ld.global.f32 	%f127, [%rd38];
	add.f32 	%f128, %f126, %f127;
	add.s32 	%r74, %r204, 6144;
	mul.wide.u32 	%rd39, %r74, 4;
	add.s64 	%rd40, %rd2, %rd39;
	ld.global.f32 	%f129, [%rd40];
	add.f32 	%f130, %f128, %f129;
	add.s32 	%r75, %r204, 6656;
	mul.wide.u32 	%rd41, %r75, 4;
	add.s64 	%rd42, %rd2, %rd41;
	ld.global.f32 	%f131, [%rd42];
	add.f32 	%f132, %f130, %f131;
	add.s32 	%r76, %r204, 7168;
	mul.wide.u32 	%rd43, %r76, 4;
	add.s64 	%rd44, %rd2, %rd43;
	ld.global.f32 	%f133, [%rd44];
	add.f32 	%f134, %f132, %f133;
	add.s32 	%r77, %r204, 7680;
	mul.wide.u32 	%rd45, %r77, 4;
	add.s64 	%rd46, %rd2, %rd45;
	ld.global.f32 	%f135, [%rd46];
	add.f32 	%f382, %f134, %f135;
	add.s32 	%r205, %r205, 8192;
	add.s32 	%r204, %r204, 8192;
	add.s32 	%r203, %r203, 16;
	setp.ne.s32 	%p10, %r203, 0;
	@%p10 bra 	$L__BB5_35;
	add.s32 	%r207, %r205, -4096;
$L__BB5_37:
	setp.eq.s32 	%p11, %r27, 0;
	@%p11 bra 	$L__BB5_46;
	and.b32  	%r39, %r26, 7;
	setp.lt.u32 	%p12, %r27, 8;
	@%p12 bra 	$L__BB5_40;
	add.s32 	%r78, %r207, %r202;
	mul.wide.u32 	%rd47, %r78, 4;
	add.s64 	%rd48, %rd2, %rd47;
	ld.global.f32 	%f137, [%rd48];
	add.f32 	%f138, %f382, %f137;
	add.s32 	%r79, %r78, 512;
	mul.wide.u32 	%rd49, %r79, 4;
	add.s64 	%rd50, %rd2, %rd49;
	ld.global.f32 	%f139, [%rd50];
	add.f32 	%f140, %f138, %f139;
	add.s32 	%r80, %r78, 1024;
	mul.wide.u32 	%rd51, %r80, 4;
	add.s64 	%rd52, %rd2, %rd51;
	ld.global.f32 	%f141, [%rd52];
	add.f32 	%f142, %f140, %f141;
	add.s32 	%r81, %r78, 1536;
	mul.wide.u32 	%rd53, %r81, 4;
	add.s64 	%rd54, %rd2, %rd53;
	ld.global.f32 	%f143, [%rd54];
	add.f32 	%f144, %f142, %f143;
	add.s32 	%r82, %r78, 2048;
	mul.wide.u32 	%rd55, %r82, 4;
	add.s64 	%rd56, %rd2, %rd55;
	ld.global.f32 	%f145, [%rd56];
	add.f32 	%f146, %f144, %f145;
	add.s32 	%r83, %r78, 2560;
	mul.wide.u32 	%rd57, %r83, 4;
	add.s64 	%rd58, %rd2, %rd57;
	ld.global.f32 	%f147, [%rd58];
	add.f32 	%f148, %f146, %f147;
	add.s32 	%r84, %r78, 3072;
	mul.wide.u32 	%rd59, %r84, 4;
	add.s64 	%rd60, %rd2, %rd59;
	ld.global.f32 	%f149, [%rd60];
	add.f32 	%f150, %f148, %f149;
	add.s32 	%r85, %r78, 3584;
	mul.wide.u32 	%rd61, %r85, 4;
	add.s64 	%rd62, %rd2, %rd61;
	ld.global.f32 	%f151, [%rd62];
	add.f32 	%f382, %f150, %f151;
	add.s32 	%r207, %r207, 4096;
$L__BB5_40:
	setp.eq.s32 	%p13, %r39, 0;
	@%p13 bra 	$L__BB5_46;
	and.b32  	%r42, %r26, 3;
	setp.lt.u32 	%p14, %r39, 4;
	@%p14 bra 	$L__BB5_43;
	add.s32 	%r86, %r207, %r202;
	mul.wide.u32 	%rd63, %r86, 4;
	add.s64 	%rd64, %rd2, %rd63;
	ld.global.f32 	%f153, [%rd64];
	add.f32 	%f154, %f382, %f153;
	add.s32 	%r87, %r86, 512;
	mul.wide.u32 	%rd65, %r87, 4;
	add.s64 	%rd66, %rd2, %rd65;
	ld.global.f32 	%f155, [%rd66];
	add.f32 	%f156, %f154, %f155;
	add.s32 	%r88, %r86, 1024;
	mul.wide.u32 	%rd67, %r88, 4;
	add.s64 	%rd68, %rd2, %rd67;
	ld.global.f32 	%f157, [%rd68];
	add.f32 	%f158, %f156, %f157;
	add.s32 	%r89, %r86, 1536;
	mul.wide.u32 	%rd69, %r89, 4;
	add.s64 	%rd70, %rd2, %rd69;
	ld.global.f32 	%f159, [%rd70];
	add.f32 	%f382, %f158, %f159;
	add.s32 	%r207, %r207, 2048;
$L__BB5_43:
	setp.eq.s32 	%p15, %r42, 0;
	@%p15 bra 	$L__BB5_46;
	add.s32 	%r210, %r207, %r202;
	neg.s32 	%r209, %r42;
$L__BB5_45:
	.pragma "nounroll";
	mul.wide.u32 	%rd71, %r210, 4;
	add.s64 	%rd72, %rd2, %rd71;
	ld.global.f32 	%f160, [%rd72];
	add.f32 	%f382, %f382, %f160;
	add.s32 	%r210, %r210, 512;
	add.s32 	%r209, %r209, 1;
	setp.ne.s32 	%p16, %r209, 0;
	@%p16 bra 	$L__BB5_45;
$L__BB5_46:
	// begin inline asm
	mov.u32 %r90, %laneid;
	// end inline asm
	mov.b32 	%r92, %f382;
	mov.b32 	%r93, 1;
	mov.b32 	%r114, 31;
	mov.b32 	%r115, -1;
	// begin inline asm
	shfl.sync.down.b32 %r91, %r92, %r93, %r114, %r115;
	// end inline asm
	setp.gt.s32 	%p17, %r90, 30;
	mov.b32 	%f161, %r91;
	add.f32 	%f162, %f382, %f161;
	selp.f32 	%f163, %f382, %f162, %p17;
	mov.b32 	%r97, %f163;
	mov.b32 	%r98, 2;
	// begin inline asm
	shfl.sync.down.b32 %r96, %r97, %r98, %r114, %r115;
	// end inline asm
	setp.gt.s32 	%p18, %r90, 29;
	mov.b32 	%f164, %r96;
	add.f32 	%f165, %f163, %f164;
	selp.f32 	%f166, %f163, %f165, %p18;
	mov.b32 	%r102, %f166;
	mov.b32 	%r103, 4;
	// begin inline asm
	shfl.sync.down.b32 %r101, %r102, %r103, %r114, %r115;
	// end inline asm
	setp.gt.s32 	%p19, %r90, 27;
	mov.b32 	%f167, %r101;
	add.f32 	%f168, %f166, %f167;
	selp.f32 	%f169, %f166, %f168, %p19;
	mov.b32 	%r107, %f169;
	mov.b32 	%r108, 8;
	// begin inline asm
	shfl.sync.down.b32 %r106, %r107, %r108, %r114, %r115;
	// end inline asm
	setp.gt.s32 	%p20, %r90, 23;
	mov.b32 	%f170, %r106;
	add.f32 	%f171, %f169, %f170;
	selp.f32 	%f172, %f169, %f171, %p20;
	mov.b32 	%r112, %f172;
	mov.b32 	%r113, 16;
	// begin inline asm
	shfl.sync.down.b32 %r111, %r112, %r113, %r114, %r115;
	// end inline asm
	setp.gt.s32 	%p21, %r90, 15;
	mov.b32 	%f173, %r111;
	add.f32 	%f38, %f172, %f173;
	selp.f32 	%f383, %f172, %f38, %p21;
	setp.ne.s32 	%p22, %r90, 0;
	@%p22 bra 	$L__BB5_48;
	shr.u32 	%r116, %r21, 3;
	and.b32  	%r117, %r116, 124;
	mov.u32 	%r118, _ZZN3cub18CUB_300001_SM_10006detail6reduce28DeviceReduceSingleTileKernelINS2_10policy_hubIfjN4cuda3std3__44plusIfEEE10Policy1000EN6thrust24THRUST_300001_SM_1000_NS6detail15normal_iteratorINSD_10device_ptrIfEEEEPfjS9_ffNS7_10__identityEEEvT0_T1_T2_T3_T4_T6_E12temp_storage;
	add.s32 	%r119, %r118, %r117;
	st.shared.f32 	[%r119+16], %f38;
$L__BB5_48:
	bar.sync 	0;
	setp.ne.s32 	%p23, %r21, 0;
	@%p23 bra 	$L__BB5_50;
	ld.shared.f32 	%f174, [_ZZN3cub18CUB_300001_SM_10006detail6reduce28DeviceReduceSingleTileKernelINS2_10policy_hubIfjN4cuda3std3__44plusIfEEE10Policy1000EN6thrust24THRUST_300001_SM_1000_NS6detail15normal_iteratorINSD_10device_ptrIfEEEEPfjS9_ffNS7_10__identityEEEvT0_T1_T2_T3_T4_T6_E12temp_storage+20];
	add.f32 	%f175, %f383, %f174;
	ld.shared.f32 	%f176, [_ZZN3cub18CUB_300001_SM_10006detail6reduce28DeviceReduceSingleTileKernelINS2_10policy_hubIfjN4cuda3std3__44plusIfEEE10Policy1000EN6thrust24THRUST_300001_SM_1000_NS6detail15normal_iteratorINSD_10device_ptrIfEEEEPfjS9_ffNS7_10__identityEEEvT0_T1_T2_T3_T4_T6_E12temp_storage+24];
	add.f32 	%f177, %f175, %f176;
	ld.shared.f32 	%f178, [_ZZN3cub18CUB_300001_SM_10006detail6reduce28DeviceReduceSingleTileKernelINS2_10policy_hubIfjN4cuda3std3__44plusIfEEE10Policy1000EN6thrust24THRUST_300001_SM_1000_NS6detail15normal_iteratorINSD_10device_ptrIfEEEEPfjS9_ffNS7_10__identityEEEvT0_T1_T2_T3_T4_T6_E12temp_storage+28];
	add.f32 	%f179, %f177, %f178;
	ld.shared.f32 	%f180, [_ZZN3cub18CUB_300001_SM_10006detail6reduce28DeviceReduceSingleTileKernelINS2_10policy_hubIfjN4cuda3std3__44plusIfEEE10Policy1000EN6thrust24THRUST_300001_SM_1000_NS6detail15normal_iteratorINSD_10device_ptrIfEEEEPfjS9_ffNS7_10__identityEEEvT0_T1_T2_T3_T4_T6_E12temp_storage+32];
	add.f32 	%f181, %f179, %f180;
	ld.shared.f32 	%f182, [_ZZN3cub18CUB_300001_SM_10006detail6reduce28DeviceReduceSingleTileKernelINS2_10policy_hubIfjN4cuda3std3__44plusIfEEE10Policy1000EN6thrust24THRUST_300001_SM_1000_NS6detail15normal_iteratorINSD_10device_ptrIfEEEEPfjS9_ffNS7_10__identityEEEvT0_T1_T2_T3_T4_T6_E12temp_storage+36];
	add.f32 	%f183, %f181, %f182;
	ld.shared.f32 	%f184, [_ZZN3cub18CUB_300001_SM_10006detail6reduce28DeviceReduceSingleTileKernelINS2_10policy_hubIfjN4cuda3std3__44plusIfEEE10Policy1000EN6thrust24THRUST_300001_SM_1000_NS6detail15normal_iteratorINSD_10device_ptrIfEEEEPfjS9_ffNS7_10__identityEEEvT0_T1_T2_T3_T4_T6_E12temp_storage+40];
	add.f32 	%f185, %f183, %f184;
	ld.shared.f32 	%f186, [_ZZN3cub18CUB_300001_SM_10006detail6reduce28DeviceReduceSingleTileKernelINS2_10policy_hubIfjN4cuda3std3__44plusIfEEE10Policy1000EN6thrust24THRUST_300001_SM_1000_NS6detail15normal_iteratorINSD_10device_ptrIfEEEEPfjS9_ffNS7_10__identityEEEvT0_T1_T2_T3_T4_T6_E12temp_storage+44];
	add.f32 	%f187, %f185, %f186;
	ld.shared.f32 	%f188, [_ZZN3cub18CUB_300001_SM_10006detail6reduce28DeviceReduceSingleTileKernelINS2_10policy_hubIfjN4cuda3std3__44plusIfEEE10Policy1000EN6thrust24THRUST_300001_SM_1000_NS6detail15normal_iteratorINSD_10device_ptrIfEEEEPfjS9_ffNS7_10__identityEEEvT0_T1_T2_T3_T4_T6_E12temp_storage+48];
	add.f32 	%f189, %f187, %f188;
	ld.shared.f32 	%f190, [_ZZN3cub18CUB_300001_SM_10006detail6reduce28DeviceReduceSingleTileKernelINS2_10policy_hubIfjN4cuda3std3__44plusIfEEE10Policy1000EN6thrust24THRUST_300001_SM_1000_NS6detail15normal_iteratorINSD_10device_ptrIfEEEEPfjS9_ffNS7_10__identityEEEvT0_T1_T2_T3_T4_T6_E12temp_storage+52];
	add.f32 	%f191, %f189, %f190;
	ld.shared.f32 	%f192, [_ZZN3cub18CUB_300001_SM_10006detail6reduce28DeviceReduceSingleTileKernelINS2_10policy_hubIfjN4cuda3std3__44plusIfEEE10Policy1000EN6thrust24THRUST_300001_SM_1000_NS6detail15normal_iteratorINSD_10device_ptrIfEEEEPfjS9_ffNS7_10__identityEEEvT0_T1_T2_T3_T4_T6_E12temp_storage+56];
	add.f32 	%f193, %f191, %f192;
	ld.shared.f32 	%f194, [_ZZN3cub18CUB_300001_SM_10006detail6reduce28DeviceReduceSingleTileKernelINS2_10policy_hubIfjN4cuda3std3__44plusIfEEE10Policy1000EN6thrust24THRUST_300001_SM_1000_NS6detail15normal_iteratorINSD_10device_ptrIfEEEEPfjS9_ffNS7_10__identityEEEvT0_T1_T2_T3_T4_T6_E12temp_storage+60];
	add.f32 	%f195, %f193, %f194;
	ld.shared.f32 	%f196, [_ZZN3cub18CUB_300001_SM_10006detail6reduce28DeviceReduceSingleTileKernelINS2_10policy_hubIfjN4cuda3std3__44plusIfEEE10Policy1000EN6thrust24THRUST_300001_SM_1000_NS6detail15normal_iteratorINSD_10device_ptrIfEEEEPfjS9_ffNS7_10__identityEEEvT0_T1_T2_T3_T4_T6_E12temp_storage+64];
	add.f32 	%f197, %f195, %f196;
	ld.shared.f32 	%f198, [_ZZN3cub18CUB_300001_SM_10006detail6reduce28DeviceReduceSingleTileKernelINS2_10policy_hubIfjN4cuda3std3__44plusIfEEE10Policy1000EN6thrust24THRUST_300001_SM_1000_NS6detail15normal_iteratorINSD_10device_ptrIfEEEEPfjS9_ffNS7_10__identityEEEvT0_T1_T2_T3_T4_T6_E12temp_storage+68];
	add.f32 	%f199, %f197, %f198;
	ld.shared.f32 	%f200, [_ZZN3cub18CUB_300001_SM_10006detail6reduce28DeviceReduceSingleTileKernelINS2_10policy_hubIfjN4cuda3std3__44plusIfEEE10Policy1000EN6thrust24THRUST_300001_SM_1000_NS6detail15normal_iteratorINSD_10device_ptrIfEEEEPfjS9_ffNS7_10__identityEEEvT0_T1_T2_T3_T4_T6_E12temp_storage+72];
	add.f32 	%f201, %f199, %f200;
	ld.shared.f32 	%f202, [_ZZN3cub18CUB_300001_SM_10006detail6reduce28DeviceReduceSingleTileKernelINS2_10policy_hubIfjN4cuda3std3__44plusIfEEE10Policy1000EN6thrust24THRUST_300001_SM_1000_NS6detail15normal_iteratorINSD_10device_ptrIfEEEEPfjS9_ffNS7_10__identityEEEvT0_T1_T2_T3_T4_T6_E12temp_storage+76];
	add.f32 	%f383, %f201, %f202;
$L__BB5_50:
	mov.u32 	%r192, %tid.x;
	setp.ne.s32 	%p65, %r192, 0;
	@%p65 bra 	$L__BB5_52;
	add.f32 	%f361, %f42, %f383;
	st.global.f32 	[%rd1], %f361;
$L__BB5_52:
	ret;

}
	// .globl	_ZN3cub18CUB_300001_SM_10006detail6reduce18DeviceReduceKernelINS2_10policy_hubIfjN4cuda3std3__44plusIfEEE10Policy1000EN6thrust24THRUST_300001_SM_1000_NS6detail15normal_iteratorINSD_10device_ptrIfEEEEjS9_fNS7_10__identityEEEvT0_PT3_T1_NS0_13GridEvenShareISN_EET2_T4_
.visible .entry _ZN3cub18CUB_300001_SM_10006detail6reduce18DeviceReduceKernelINS2_10policy_hubIfjN4cuda3std3__44plusIfEEE10Policy1000EN6thrust24THRUST_300001_SM_1000_NS6detail15normal_iteratorINSD_10device_ptrIfEEEEjS9_fNS7_10__identityEEEvT0_PT3_T1_NS0_13GridEvenShareISN_EET2_T4_(
	.param .align 8 .b8 _ZN3cub18CUB_300001_SM_10006detail6reduce18DeviceReduceKernelINS2_10policy_hubIfjN4cuda3std3__44plusIfEEE10Policy1000EN6thrust24THRUST_300001_SM_1000_NS6detail15normal_iteratorINSD_10device_ptrIfEEEEjS9_fNS7_10__identityEEEvT0_PT3_T1_NS0_13GridEvenShareISN_EET2_T4__param_0[8],
	.param .u64 .ptr .align 1 _ZN3cub18CUB_300001_SM_10006detail6reduce18DeviceReduceKernelINS2_10policy_hubIfjN4cuda3std3__44plusIfEEE10Policy1000EN6thrust24THRUST_300001_SM_1000_NS6detail15normal_iteratorINSD_10device_ptrIfEEEEjS9_fNS7_10__identityEEEvT0_PT3_T1_NS0_13GridEvenShareISN_EET2_T4__param_1,
	.param .u32 _ZN3cub18CUB_300001_SM_10006detail6reduce18DeviceReduceKernelINS2_10policy_hubIfjN4cuda3std3__44plusIfEEE10Policy1000EN6thrust24THRUST_300001_SM_1000_NS6detail15normal_iteratorINSD_10device_ptrIfEEEEjS9_fNS7_10__identityEEEvT0_PT3_T1_NS0_13GridEvenShareISN_EET2_T4__param_2,
	.param .align 4 .b8 _ZN3cub18CUB_300001_SM_10006detail6reduce18DeviceReduceKernelINS2_10policy_hubIfjN4cuda3std3__44plusIfEEE10Policy1000EN6thrust24THRUST_300001_SM_1000_NS6detail15normal_iteratorINSD_10device_ptrIfEEEEjS9_fNS7_10__identityEEEvT0_PT3_T1_NS0_13GridEvenShareISN_EET2_T4__param_3[40],
	.param .align 1 .b8 _ZN3cub18CUB_300001_SM_10006detail6reduce18DeviceReduceKernelINS2_10policy_hubIfjN4cuda3std3__44plusIfEEE10Policy1000EN6thrust24THRUST_300001_SM_1000_NS6detail15normal_iteratorINSD_10device_ptrIfEEEEjS9_fNS7_10__identityEEEvT0_PT3_T1_NS0_13GridEvenShareISN_EET2_T4__param_4[1],
	.param .align 1 .b8 _ZN3cub18CUB_300001_SM_10006detail6reduce18DeviceReduceKernelINS2_10policy_hubIfjN4cuda3std3__44plusIfEEE10Policy1000EN6thrust24THRUST_300001_SM_1000_NS6detail15normal_iteratorINSD_10device_ptrIfEEEEjS9_fNS7_10__identityEEEvT0_PT3_T1_NS0_13GridEvenShareISN_EET2_T4__param_5[1]
)
.maxntid 512
{
	.reg .pred 	%p<65>;
	.reg .b16 	%rs<4>;
	.reg .b32 	%r<279>;
	.reg .b32 	%f<380>;
	.reg .b64 	%rd<130>;
	// demoted variable
	.shared .align 4 .b8 _ZZN3cub18CUB_300001_SM_10006detail6reduce18DeviceReduceKernelINS2_10policy_hubIfjN4cuda3std3__44plusIfEEE10Policy1000EN6thrust24THRUST_300001_SM_1000_NS6detail15normal_iteratorINSD_10device_ptrIfEEEEjS9_fNS7_10__identityEEEvT0_PT3_T1_NS0_13GridEvenShareISN_EET2_T4_E12temp_storage[84];
	ld.param.u32 	%r1, [_ZN3cub18CUB_300001_SM_10006detail6reduce18DeviceReduceKernelINS2_10policy_hubIfjN4cuda3std3__44plusIfEEE10Policy1000EN6thrust24THRUST_300001_SM_1000_NS6detail15normal_iteratorINSD_10device_ptrIfEEEEjS9_fNS7_10__identityEEEvT0_PT3_T1_NS0_13GridEvenShareISN_EET2_T4__param_3+20];
	ld.param.u32 	%r2, [_ZN3cub18CUB_300001_SM_10006detail6reduce18DeviceReduceKernelINS2_10policy_hubIfjN4cuda3std3__44plusIfEEE10Policy1000EN6thrust24THRUST_300001_SM_1000_NS6detail15normal_iteratorINSD_10device_ptrIfEEEEjS9_fNS7_10__identityEEEvT0_PT3_T1_NS0_13GridEvenShareISN_EET2_T4__param_3+24];
	ld.param.u64 	%rd3, [_ZN3cub18CUB_300001_SM_10006detail6reduce18DeviceReduceKernelINS2_10policy_hubIfjN4cuda3std3__44plusIfEEE10Policy1000EN6thrust24THRUST_300001_SM_1000_NS6detail15normal_iteratorINSD_10device_ptrIfEEEEjS9_fNS7_10__identityEEEvT0_PT3_T1_NS0_13GridEvenShareISN_EET2_T4__param_0];
	cvta.to.global.u64 	%rd1, %rd3;
	mov.u32 	%r3, %ctaid.x;
	shl.b32 	%r4, %r2, 13;
	shl.b32 	%r270, %r3, 13;
	sub.s32 	%r6, %r1, %r270;
	setp.gt.u32 	%p1, %r6, 8191;
	@%p1 bra 	$L__BB6_26;
	mov.u32 	%r7, %tid.x;
	setp.ge.u32 	%p23, %r7, %r6;
	mov.f32 	%f368, 0f00000000;
	mov.u32 	%r261, %r7;
	@%p23 bra 	$L__BB6_3;
	add.s32 	%r155, %r270, %r7;
	mul.wide.u32 	%rd66, %r155, 4;
	add.s64 	%rd67, %rd1, %rd66;
	ld.global.f32 	%f368, [%rd67];
	add.s32 	%r261, %r7, 512;
$L__BB6_3:
	setp.ge.u32 	%p24, %r261, %r6;
	@%p24 bra 	$L__BB6_17;
	not.b32 	%r156, %r261;
	add.s32 	%r157, %r1, %r156;
	sub.s32 	%r158, %r157, %r270;
	shr.u32 	%r159, %r158, 9;
	add.s32 	%r10, %r159, 1;
	and.b32  	%r11, %r10, 15;
	setp.lt.u32 	%p25, %r158, 7680;
	@%p25 bra 	$L__BB6_8;
	or.b32  	%r260, %r261, 4096;
	add.s32 	%r259, %r261, %r270;
	and.b32  	%r160, %r10, 16777200;
	neg.s32 	%r258, %r160;
$L__BB6_6:
	.pragma "nounroll";
	mul.wide.u32 	%rd68, %r259, 4;
	add.s64 	%rd69, %rd1, %rd68;
	ld.global.f32 	%f203, [%rd69];
	add.f32 	%f204, %f368, %f203;
	add.s32 	%r161, %r259, 512;
	mul.wide.u32 	%rd70, %r161, 4;
	add.s64 	%rd71, %rd1, %rd70;
	ld.global.f32 	%f205, [%rd71];
	add.f32 	%f206, %f204, %f205;
	add.s32 	%r162, %r259, 1024;
	mul.wide.u32 	%rd72, %r162, 4;
	add.s64 	%rd73, %rd1, %rd72;
	ld.global.f32 	%f207, [%rd73];
	add.f32 	%f208, %f206, %f207;
	add.s32 	%r163, %r259, 1536;
	mul.wide.u32 	%rd74, %r163, 4;
	add.s64 	%rd75, %rd1, %rd74;
	ld.global.f32 	%f209, [%rd75];
	add.f32 	%f210, %f208, %f209;
	add.s32 	%r164, %r259, 2048;
	mul.wide.u32 	%rd76, %r164, 4;
	add.s64 	%rd77, %rd1, %rd76;
	ld.global.f32 	%f211, [%rd77];
	add.f32 	%f212, %f210, %f211;
	add.s32 	%r165, %r259, 2560;
	mul.wide.u32 	%rd78, %r165, 4;
	add.s64 	%rd79, %rd1, %rd78;
	ld.global.f32 	%f213, [%rd79];
	add.f32 	%f214, %f212, %f213;
	add.s32 	%r166, %r259, 3072;
	mul.wide.u32 	%rd80, %r166, 4;
	add.s64 	%rd81, %rd1, %rd80;
	ld.global.f32 	%f215, [%rd81];
	add.f32 	%f216, %f214, %f215;
	add.s32 	%r167, %r259, 3584;
	mul.wide.u32 	%rd82, %r167, 4;
	add.s64 	%rd83, %rd1, %rd82;
	ld.global.f32 	%f217, [%rd83];
	add.f32 	%f218, %f216, %f217;
	add.s32 	%r168, %r259, 4096;
	mul.wide.u32 	%rd84, %r168, 4;
	add.s64 	%rd85, %rd1, %rd84;
	ld.global.f32 	%f219, [%rd85];
	add.f32 	%f220, %f218, %f219;
	add.s32 	%r169, %r259, 4608;
	mul.wide.u32 	%rd86, %r169, 4;
	add.s64 	%rd87, %rd1, %rd86;
	ld.global.f32 	%f221, [%rd87];
	add.f32 	%f222, %f220, %f221;
	add.s32 	%r170, %r259, 5120;
	mul.wide.u32 	%rd88, %r170, 4;
	add.s64 	%rd89, %rd1, %rd88;
	ld.global.f32 	%f223, [%rd89];
	add.f32 	%f224, %f222, %f223;
	add.s32 	%r171, %r259, 5632;
	mul.wide.u32 	%rd90, %r171, 4;
	add.s64 	%rd91, %rd1, %rd90;
	ld.global.f32 	%f225, [%rd91];
	add.f32 	%f226, %f224, %f225;
	add.s32 	%r172, %r259, 6144;
	mul.wide.u32 	%rd92, %r172, 4;
	add.s64 	%rd93, %rd1, %rd92;
	ld.global.f32 	%f227, [%rd93];
	add.f32 	%f228, %f226, %f227;
	add.s32 	%r173, %r259, 6656;
	mul.wide.u32 	%rd94, %r173, 4;
	add.s64 	%rd95, %rd1, %rd94;
	ld.global.f32 	%f229, [%rd95];
	add.f32 	%f230, %f228, %f229;
	add.s32 	%r174, %r259, 7168;
	mul.wide.u32 	%rd96, %r174, 4;
	add.s64 	%rd97, %rd1, %rd96;
	ld.global.f32 	%f231, [%rd97];
	add.f32 	%f232, %f230, %f231;
	add.s32 	%r175, %r259, 7680;
	mul.wide.u32 	%rd98, %r175, 4;
	add.s64 	%rd99, %rd1, %rd98;
	ld.global.f32 	%f233, [%rd99];
	add.f32 	%f368, %f232, %f233;
	add.s32 	%r260, %r260, 8192;
	add.s32 	%r259, %r259, 8192;
	add.s32 	%r258, %r258, 16;
	setp.ne.s32 	%p26, %r258, 0;
	@%p26 bra 	$L__BB6_6;
	add.s32 	%r261, %r260, -4096;
$L__BB6_8:
	setp.eq.s32 	%p27, %r11, 0;
	@%p27 bra 	$L__BB6_17;
	and.b32  	%r23, %r10, 7;
	setp.lt.u32 	%p28, %r11, 8;
	@%p28 bra 	$L__BB6_11;
	add.s32 	%r176, %r270, %r261;
	mul.wide.u32 	%rd100, %r176, 4;
	add.s64 	%rd101, %rd1, %rd100;
	ld.global.f32 	%f235, [%rd101];
	add.f32 	%f236, %f368, %f235;
	add.s32 	%r177, %r176, 512;
	mul.wide.u32 	%rd102, %r177, 4;
	add.s64 	%rd103, %rd1, %rd102;
	ld.global.f32 	%f237, [%rd103];
	add.f32 	%f238, %f236, %f237;
	add.s32 	%r178, %r176, 1024;
	mul.wide.u32 	%rd104, %r178, 4;
	add.s64 	%rd105, %rd1, %rd104;
	ld.global.f32 	%f239, [%rd105];
	add.f32 	%f240, %f238, %f239;
	add.s32 	%r179, %r176, 1536;
	mul.wide.u32 	%rd106, %r179, 4;
	add.s64 	%rd107, %rd1, %rd106;
	ld.global.f32 	%f241, [%rd107];
	add.f32 	%f242, %f240, %f241;
	add.s32 	%r180, %r176, 2048;
	mul.wide.u32 	%rd108, %r180, 4;
	add.s64 	%rd109, %rd1, %rd108;
	ld.global.f32 	%f243, [%rd109];
	add.f32 	%f244, %f242, %f243;
	add.s32 	%r181, %r176, 2560;
	mul.wide.u32 	%rd110, %r181, 4;
	add.s64 	%rd111, %rd1, %rd110;
	ld.global.f32 	%f245, [%rd111];
	add.f32 	%f246, %f244, %f245;
	add.s32 	%r182, %r176, 3072;
	mul.wide.u32 	%rd112, %r182, 4;
	add.s64 	%rd113, %rd1, %rd112;
	ld.global.f32 	%f247, [%rd113];
	add.f32 	%f248, %f246, %f247;
	add.s32 	%r183, %r176, 3584;
	mul.wide.u32 	%rd114, %r183, 4;
	add.s64 	%rd115, %rd1, %rd114;
	ld.global.f32 	%f249, [%rd115];
	add.f32 	%f368, %f248, %f249;
	add.s32 	%r261, %r261, 4096;
$L__BB6_11:
	setp.eq.s32 	%p29, %r23, 0;
	@%p29 bra 	$L__BB6_17;
	and.b32  	%r26, %r10, 3;
	setp.lt.u32 	%p30, %r23, 4;
	@%p30 bra 	$L__BB6_14;
	add.s32 	%r184, %r270, %r261;
	mul.wide.u32 	%rd116, %r184, 4;
	add.s64 	%rd117, %rd1, %rd116;
	ld.global.f32 	%f251, [%rd117];
	add.f32 	%f252, %f368, %f251;
	add.s32 	%r185, %r184, 512;
	mul.wide.u32 	%rd118, %r185, 4;
	add.s64 	%rd119, %rd1, %rd118;
	ld.global.f32 	%f253, [%rd119];
	add.f32 	%f254, %f252, %f253;
	add.s32 	%r186, %r184, 1024;
	mul.wide.u32 	%rd120, %r186, 4;
	add.s64 	%rd121, %rd1, %rd120;
	ld.global.f32 	%f255, [%rd121];
	add.f32 	%f256, %f254, %f255;
	add.s32 	%r187, %r184, 1536;
	mul.wide.u32 	%rd122, %r187, 4;
	add.s64 	%rd123, %rd1, %rd122;
	ld.global.f32 	%f257, [%rd123];
	add.f32 	%f368, %f256, %f257;
	add.s32 	%r261, %r261, 2048;
$L__BB6_14:
	setp.eq.s32 	%p31, %r26, 0;
	@%p31 bra 	$L__BB6_17;
	add.s32 	%r265, %r261, %r270;
	neg.s32 	%r264, %r26;
$L__BB6_16:
	.pragma "nounroll";
	mul.wide.u32 	%rd124, %r265, 4;
	add.s64 	%rd125, %rd1, %rd124;
	ld.global.f32 	%f258, [%rd125];
	add.f32 	%f368, %f368, %f258;
	add.s32 	%r265, %r265, 512;
	add.s32 	%r264, %r264, 1;
	setp.ne.s32 	%p32, %r264, 0;
	@%p32 bra 	$L__BB6_16;
$L__BB6_17:
	setp.lt.u32 	%p33, %r6, 512;
	@%p33 bra 	$L__BB6_22;
	// begin inline asm
	mov.u32 %r226, %laneid;
	// end inline asm
	mov.b32 	%r228, %f368;
	mov.b32 	%r229, 1;
	mov.b32 	%r250, 31;
	mov.b32 	%r251, -1;
	// begin inline asm
	shfl.sync.down.b32 %r227, %r228, %r229, %r250, %r251;
	// end inline asm
	setp.gt.s32 	%p57, %r226, 30;
	mov.b32 	%f317, %r227;
	add.f32 	%f318, %f368, %f317;
	selp.f32 	%f319, %f368, %f318, %p57;
	mov.b32 	%r233, %f319;
	mov.b32 	%r234, 2;
	// begin inline asm
	shfl.sync.down.b32 %r232, %r233, %r234, %r250, %r251;
	// end inline asm
	setp.gt.s32 	%p58, %r226, 29;
	mov.b32 	%f320, %r232;
	add.f32 	%f321, %f319, %f320;
	selp.f32 	%f322, %f319, %f321, %p58;
	mov.b32 	%r238, %f322;
	mov.b32 	%r239, 4;
	// begin inline asm
	shfl.sync.down.b32 %r237, %r238, %r239, %r250, %r251;
	// end inline asm
	setp.gt.s32 	%p59, %r226, 27;
	mov.b32 	%f323, %r237;
	add.f32 	%f324, %f322, %f323;
	selp.f32 	%f325, %f322, %f324, %p59;
	mov.b32 	%r243, %f325;
	mov.b32 	%r244, 8;
	// begin inline asm
	shfl.sync.down.b32 %r242, %r243, %r244, %r250, %r251;
	// end inline asm
	setp.gt.s32 	%p60, %r226, 23;
	mov.b32 	%f326, %r242;
	add.f32 	%f327, %f325, %f326;
	selp.f32 	%f328, %f325, %f327, %p60;
	mov.b32 	%r248, %f328;
	mov.b32 	%r249, 16;
	// begin inline asm
	shfl.sync.down.b32 %r247, %r248, %r249, %r250, %r251;
	// end inline asm
	setp.gt.s32 	%p61, %r226, 15;
	mov.b32 	%f329, %r247;
	add.f32 	%f16, %f328, %f329;
	selp.f32 	%f379, %f328, %f16, %p61;
	setp.ne.s32 	%p62, %r226, 0;
	@%p62 bra 	$L__BB6_20;
	shr.u32 	%r252, %r7, 3;
	and.b32  	%r253, %r252, 124;
	mov.u32 	%r254, _ZZN3cub18CUB_300001_SM_10006detail6reduce18DeviceReduceKernelINS2_10policy_hubIfjN4cuda3std3__44plusIfEEE10Policy1000EN6thrust24THRUST_300001_SM_1000_NS6detail15normal_iteratorINSD_10device_ptrIfEEEEjS9_fNS7_10__identityEEEvT0_PT3_T1_NS0_13GridEvenShareISN_EET2_T4_E12temp_storage;
	add.s32 	%r255, %r254, %r253;
	st.shared.f32 	[%r255+16], %f16;
$L__BB6_20:
	bar.sync 	0;
	setp.ne.s32 	%p63, %r7, 0;
	@%p63 bra 	$L__BB6_48;
	ld.shared.f32 	%f330, [_ZZN3cub18CUB_300001_SM_10006detail6reduce18DeviceReduceKernelINS2_10policy_hubIfjN4cuda3std3__44plusIfEEE10Policy1000EN6thrust24THRUST_300001_SM_1000_NS6detail15normal_iteratorINSD_10device_ptrIfEEEEjS9_fNS7_10__identityEEEvT0_PT3_T1_NS0_13GridEvenShareISN_EET2_T4_E12temp_storage+20];
	add.f32 	%f331, %f379, %f330;
	ld.shared.f32 	%f332, [_ZZN3cub18CUB_300001_SM_10006detail6reduce18DeviceReduceKernelINS2_10policy_hubIfjN4cuda3std3__44plusIfEEE10Policy1000EN6thrust24THRUST_300001_SM_1000_NS6detail15normal_iteratorINSD_10device_ptrIfEEEEjS9_fNS7_10__identityEEEvT0_PT3_T1_NS0_13GridEvenShareISN_EET2_T4_E12temp_storage+24];
	add.f32 	%f333, %f331, %f332;
	ld.shared.f32 	%f334, [_ZZN3cub18CUB_300001_SM_10006detail6reduce18DeviceReduceKernelINS2_10policy_hubIfjN4cuda3std3__44plusIfEEE10Policy1000EN6thrust24THRUST_300001_SM_1000_NS6detail15normal_iteratorINSD_10device_ptrIfEEEEjS9_fNS7_10__identityEEEvT0_PT3_T1_NS0_13GridEvenShareISN_EET2_T4_E12temp_storage+28];
	add.f32 	%f335, %f333, %f334;
	ld.shared.f32 	%f336, [_ZZN3cub18CUB_300001_SM_10006detail6reduce18DeviceReduceKernelINS2_10policy_hubIfjN4cuda3std3__44plusIfEEE10Policy1000EN6thrust24THRUST_300001_SM_1000_NS6detail15normal_iteratorINSD_10device_ptrIfEEEEjS9_fNS7_10__identityEEEvT0_PT3_T1_NS0_13GridEvenShareISN_EET2_T4_E12temp_storage+32];
	add.f32 	%f337, %f335, %f336;
	ld.shared.f32 	%f338, [_ZZN3cub18CUB_300001_SM_10006detail6reduce18DeviceReduceKernelINS2_10policy_hubIfjN4cuda3std3__44plusIfEEE10Policy1000EN6thrust24THRUST_300001_SM_1000_NS6detail15normal_iteratorINSD_10device_ptrIfEEEEjS9_fNS7_10__identityEEEvT0_PT3_T1_NS0_13GridEvenShareISN_EET2_T4_E12temp_storage+36];
	add.f32 	%f339, %f337, %f338;
	ld.shared.f32 	%f340, [_ZZN3cub18CUB_300001_SM_10006detail6reduce18DeviceReduceKernelINS2_10policy_hubIfjN4cuda3std3__44plusIfEEE10Policy1000EN6thrust24THRUST_300001_SM_1000_NS6detail15normal_iteratorINSD_10device_ptrIfEEEEjS9_fNS7_10__identityEEEvT0_PT3_T1_NS0_13GridEvenShareISN_EET2_T4_E12temp_storage+40];
	add.f32 	%f341, %f339, %f340;
	ld.shared.f32 	%f342, [_ZZN3cub18CUB_300001_SM_10006detail6reduce18DeviceReduceKernelINS2_10policy_hubIfjN4cuda3std3__44plusIfEEE10Policy1000EN6thrust24THRUST_300001_SM_1000_NS6detail15normal_iteratorINSD_10device_ptrIfEEEEjS9_fNS7_10__identityEEEvT0_PT3_T1_NS0_13GridEvenShareISN_EET2_T4_E12temp_storage+44];
	add.f32 	%f343, %f341, %f342;
	ld.shared.f32 	%f344, [_ZZN3cub18CUB_300001_SM_10006detail6reduce18DeviceReduceKernelINS2_10policy_hubIfjN4cuda3std3__44plusIfEEE10Policy1000EN6thrust24THRUST_300001_SM_1000_NS6detail15normal_iteratorINSD_10device_ptrIfEEEEjS9_fNS7_10__identityEEEvT0_PT3_T1_NS0_13GridEvenShareISN_EET2_T4_E12temp_storage+48];
	add.f32 	%f345, %f343, %f344;
	ld.shared.f32 	%f346, [_ZZN3cub18CUB_300001_SM_10006detail6reduce18DeviceReduceKernelINS2_10policy_hubIfjN4cuda3std3__44plusIfEEE10Policy1000EN6thrust24THRUST_300001_SM_1000_NS6detail15normal_iteratorINSD_10device_ptrIfEEEEjS9_fNS7_10__identityEEEvT0_PT3_T1_NS0_13GridEvenShareISN_EET2_T4_E12temp_storage+52];
	add.f32 	%f347, %f345, %f346;
	ld.shared.f32 	%f348, [_ZZN3cub18CUB_300001_SM_10006detail6reduce18DeviceReduceKernelINS2_10policy_hubIfjN4cuda3std3__44plusIfEEE10Policy1000EN6thrust24THRUST_300001_SM_1000_NS6detail15normal_iteratorINSD_10device_ptrIfEEEEjS9_fNS7_10__identityEEEvT0_PT3_T1_NS0_13GridEvenShareISN_EET2_T4_E12temp_storage+56];
	add.f32 	%f349, %f347, %f348;
	ld.shared.f32 	%f350, [_ZZN3cub18CUB_300001_SM_10006detail6reduce18DeviceReduceKernelINS2_10policy_hubIfjN4cuda3std3__44plusIfEEE10Policy1000EN6thrust24THRUST_300001_SM_1000_NS6detail15normal_iteratorINSD_10device_ptrIfEEEEjS9_fNS7_10__identityEEEvT0_PT3_T1_NS0_13GridEvenShareISN_EET2_T4_E12temp_storage+60];
	add.f32 	%f351, %f349, %f350;
	ld.shared.f32 	%f352, [_ZZN3cub18CUB_300001_SM_10006detail6reduce18DeviceReduceKernelINS2_10policy_hubIfjN4cuda3std3__44plusIfEEE10Policy1000EN6thrust24THRUST_300001_SM_1000_NS6detail15normal_iteratorINSD_10device_ptrIfEEEEjS9_fNS7_10__identityEEEvT0_PT3_T1_NS0_13GridEvenShareISN_EET2_T4_E12temp_storage+64];
	add.f32 	%f353, %f351, %f352;
	ld.shared.f32 	%f354, [_ZZN3cub18CUB_300001_SM_10006detail6reduce18DeviceReduceKernelINS2_10policy_hubIfjN4cuda3std3__44plusIfEEE10Policy1000EN6thrust24THRUST_300001_SM_1000_NS6detail15normal_iteratorINSD_10device_ptrIfEEEEjS9_fNS7_10__identityEEEvT0_PT3_T1_NS0_13GridEvenShareISN_EET2_T4_E12temp_storage+68];
	add.f32 	%f355, %f353, %f354;
	ld.shared.f32 	%f356, [_ZZN3cub18CUB_300001_SM_10006detail6reduce18DeviceReduceKernelINS2_10policy_hubIfjN4cuda3std3__44plusIfEEE10Policy1000EN6thrust24THRUST_300001_SM_1000_NS6detail15normal_iteratorINSD_10device_ptrIfEEEEjS9_fNS7_10__identityEEEvT0_PT3_T1_NS0_13GridEvenShareISN_EET2_T4_E12temp_storage+72];
	add.f32 	%f357, %f355, %f356;
	ld.shared.f32 	%f358, [_ZZN3cub18CUB_300001_SM_10006detail6reduce18DeviceReduceKernelINS2_10policy_hubIfjN4cuda3std3__44plusIfEEE10Policy1000EN6thrust24THRUST_300001_SM_1000_NS6detail15normal_iteratorINSD_10device_ptrIfEEEEjS9_fNS7_10__identityEEEvT0_PT3_T1_NS0_13GridEvenShareISN_EET2_T4_E12temp_storage+76];
	add.f32 	%f379, %f357, %f358;
	bra.uni 	$L__BB6_48;
$L__BB6_22:
	// begin inline asm
	mov.u32 %r188, %laneid;
	// end inline asm
	and.b32  	%r214, %r7, 992;
	add.s32 	%r215, %r214, 32;
	setp.gt.u32 	%p34, %r215, %r6;
	not.b32 	%r216, %r214;
	add.s32 	%r217, %r6, %r216;
	selp.b32 	%r212, %r217, 31, %p34;
	mov.b32 	%r190, %f368;
	mov.b32 	%r191, 1;
	mov.b32 	%r213, -1;
	// begin inline asm
	shfl.sync.down.b32 %r189, %r190, %r191, %r212, %r213;
	// end inline asm
	setp.lt.s32 	%p35, %r188, %r212;
	mov.b32 	%f259, %r189;
	add.f32 	%f260, %f368, %f259;
	selp.f32 	%f261, %f260, %f368, %p35;
	mov.b32 	%r195, %f261;
	mov.b32 	%r196, 2;
	// begin inline asm
	shfl.sync.down.b32 %r194, %r195, %r196, %r212, %r213;
	// end inline asm
	add.s32 	%r218, %r188, 2;
	setp.gt.s32 	%p36, %r218, %r212;
	mov.b32 	%f262, %r194;
	add.f32 	%f263, %f261, %f262;
	selp.f32 	%f264, %f261, %f263, %p36;
	mov.b32 	%r200, %f264;
	mov.b32 	%r201, 4;
	// begin inline asm
	shfl.sync.down.b32 %r199, %r200, %r201, %r212, %r213;
	// end inline asm
	add.s32 	%r219, %r188, 4;
	setp.gt.s32 	%p37, %r219, %r212;
	mov.b32 	%f265, %r199;
	add.f32 	%f266, %f264, %f265;
	selp.f32 	%f267, %f264, %f266, %p37;
	mov.b32 	%r205, %f267;
	mov.b32 	%r206, 8;
	// begin inline asm
	shfl.sync.down.b32 %r204, %r205, %r206, %r212, %r213;
	// end inline asm
	add.s32 	%r220, %r188, 8;
	setp.gt.s32 	%p38, %r220, %r212;
	mov.b32 	%f268, %r204;
	add.f32 	%f269, %f267, %f268;
	selp.f32 	%f270, %f267, %f269, %p38;
	mov.b32 	%r210, %f270;
	mov.b32 	%r211, 16;
	// begin inline asm
	shfl.sync.down.b32 %r209, %r210, %r211, %r212, %r213;
	// end inline asm
	add.s32 	%r221, %r188, 16;
	setp.gt.s32 	%p39, %r221, %r212;
	mov.b32 	%f271, %r209;
	add.f32 	%f272, %f270, %f271;
	selp.f32 	%f379, %f270, %f272, %p39;
	setp.ne.s32 	%p40, %r188, 0;
	@%p40 bra 	$L__BB6_24;
	shr.u32 	%r222, %r7, 3;
	and.b32  	%r223, %r222, 124;
	mov.u32 	%r224, _ZZN3cub18CUB_300001_SM_10006detail6reduce18DeviceReduceKernelINS2_10policy_hubIfjN4cuda3std3__44plusIfEEE10Policy1000EN6thrust24THRUST_300001_SM_1000_NS6detail15normal_iteratorINSD_10device_ptrIfEEEEjS9_fNS7_10__identityEEEvT0_PT3_T1_NS0_13GridEvenShareISN_EET2_T4_E12temp_storage;
	add.s32 	%r225, %r224, %r223;
	st.shared.f32 	[%r225+16], %f379;
$L__BB6_24:
	bar.sync 	0;
	setp.ne.s32 	%p41, %r7, 0;
	@%p41 bra 	$L__BB6_48;
	setp.gt.u32 	%p42, %r6, 32;
	ld.shared.f32 	%f273, [_ZZN3cub18CUB_300001_SM_10006detail6reduce18DeviceReduceKernelINS2_10policy_hubIfjN4cuda3std3__44plusIfEEE10Policy1000EN6thrust24THRUST_300001_SM_1000_NS6detail15normal_iteratorINSD_10device_ptrIfEEEEjS9_fNS7_10__identityEEEvT0_PT3_T1_NS0_13GridEvenShareISN_EET2_T4_E12temp_storage+20];
	add.f32 	%f274, %f379, %f273;
	selp.f32 	%f275, %f274, %f379, %p42;
	setp.gt.u32 	%p43, %r6, 64;
	ld.shared.f32 	%f276, [_ZZN3cub18CUB_300001_SM_10006detail6reduce18DeviceReduceKernelINS2_10policy_hubIfjN4cuda3std3__44plusIfEEE10Policy1000EN6thrust24THRUST_300001_SM_1000_NS6detail15normal_iteratorINSD_10device_ptrIfEEEEjS9_fNS7_10__identityEEEvT0_PT3_T1_NS0_13GridEvenShareISN_EET2_T4_E12temp_storage+24];
	add.f32 	%f277, %f276, %f275;
	selp.f32 	%f278, %f277, %f275, %p43;
	setp.gt.u32 	%p44, %r6, 96;
	ld.shared.f32 	%f279, [_ZZN3cub18CUB_300001_SM_10006detail6reduce18DeviceReduceKernelINS2_10policy_hubIfjN4cuda3std3__44plusIfEEE10Policy1000EN6thrust24THRUST_300001_SM_1000_NS6detail15normal_iteratorINSD_10device_ptrIfEEEEjS9_fNS7_10__identityEEEvT0_PT3_T1_NS0_13GridEvenShareISN_EET2_T4_E12temp_storage+28];
	add.f32 	%f280, %f279, %f278;
	selp.f32 	%f281, %f280, %f278, %p44;
	setp.gt.u32 	%p45, %r6, 128;
	ld.shared.f32 	%f282, [_ZZN3cub18CUB_300001_SM_10006detail6reduce18DeviceReduceKernelINS2_10policy_hubIfjN4cuda3std3__44plusIfEEE10Policy1000EN6thrust24THRUST_300001_SM_1000_NS6detail15normal_iteratorINSD_10device_ptrIfEEEEjS9_fNS7_10__identityEEEvT0_PT3_T1_NS0_13GridEvenShareISN_EET2_T4_E12temp_storage+32];
	add.f32 	%f283, %f282, %f281;
	selp.f32 	%f284, %f283, %f281, %p45;
	setp.gt.u32 	%p46, %r6, 160;
	ld.shared.f32 	%f285, [_ZZN3cub18CUB_300001_SM_10006detail6reduce18DeviceReduceKernelINS2_10policy_hubIfjN4cuda3std3__44plusIfEEE10Policy1000EN6thrust24THRUST_300001_SM_1000_NS6detail15normal_iteratorINSD_10device_ptrIfEEEEjS9_fNS7_10__identityEEEvT0_PT3_T1_NS0_13GridEvenShareISN_EET2_T4_E12temp_storage+36];
	add.f32 	%f286, %f285, %f284;
	selp.f32 	%f287, %f286, %f284, %p46;
	setp.gt.u32 	%p47, %r6, 192;
	ld.shared.f32 	%f288, [_ZZN3cub18CUB_300001_SM_10006detail6reduce18DeviceReduceKernelINS2_10policy_hubIfjN4cuda3std3__44plusIfEEE10Policy1000EN6thrust24THRUST_300001_SM_1000_NS6detail15normal_iteratorINSD_10device_ptrIfEEEEjS9_fNS7_10__identityEEEvT0_PT3_T1_NS0_13GridEvenShareISN_EET2_T4_E12temp_storage+40];
	add.f32 	%f289, %f288, %f287;
	selp.f32 	%f290, %f289, %f287, %p47;
	setp.gt.u32 	%p48, %r6, 224;
	ld.shared.f32 	%f291, [_ZZN3cub18CUB_300001_SM_10006detail6reduce18DeviceReduceKernelINS2_10policy_hubIfjN4cuda3std3__44plusIfEEE10Policy1000EN6thrust24THRUST_300001_SM_1000_NS6detail15normal_iteratorINSD_10device_ptrIfEEEEjS9_fNS7_10__identityEEEvT0_PT3_T1_NS0_13GridEvenShareISN_EET2_T4_E12temp_storage+44];
	add.f32 	%f292, %f291, %f290;
	selp.f32 	%f293, %f292, %f290, %p48;
	setp.gt.u32 	%p49, %r6, 256;
	ld.shared.f32 	%f294, [_ZZN3cub18CUB_300001_SM_10006detail6reduce18DeviceReduceKernelINS2_10policy_hubIfjN4cuda3std3__44plusIfEEE10Policy1000EN6thrust24THRUST_300001_SM_1000_NS6detail15normal_iteratorINSD_10device_ptrIfEEEEjS9_fNS7_10__identityEEEvT0_PT3_T1_NS0_13GridEvenShareISN_EET2_T4_E12temp_storage+48];
	add.f32 	%f295, %f294, %f293;
	selp.f32 	%f296, %f295, %f293, %p49;
	setp.gt.u32 	%p50, %r6, 288;
	ld.shared.f32 	%f297, [_ZZN3cub18CUB_300001_SM_10006detail6reduce18DeviceReduceKernelINS2_10policy_hubIfjN4cuda3std3__44plusIfEEE10Policy1000EN6thrust24THRUST_300001_SM_1000_NS6detail15normal_iteratorINSD_10device_ptrIfEEEEjS9_fNS7_10__identityEEEvT0_PT3_T1_NS0_13GridEvenShareISN_EET2_T4_E12temp_storage+52];
	add.f32 	%f298, %f297, %f296;
	selp.f32 	%f299, %f298, %f296, %p50;
	setp.gt.u32 	%p51, %r6, 320;
	ld.shared.f32 	%f300, [_ZZN3cub18CUB_300001_SM_10006detail6reduce18DeviceReduceKernelINS2_10policy_hubIfjN4cuda3std3__44plusIfEEE10Policy1000EN6thrust24THRUST_300001_SM_1000_NS6detail15normal_iteratorINSD_10device_ptrIfEEEEjS9_fNS7_10__identityEEEvT0_PT3_T1_NS0_13GridEvenShareISN_EET2_T4_E12temp_storage+56];
	add.f32 	%f301, %f300, %f299;
	selp.f32 	%f302, %f301, %f299, %p51;
	setp.gt.u32 	%p52, %r6, 352;
	ld.shared.f32 	%f303, [_ZZN3cub18CUB_300001_SM_10006detail6reduce18DeviceReduceKernelINS2_10policy_hubIfjN4cuda3std3__44plusIfEEE10Policy1000EN6thrust24THRUST_300001_SM_1000_NS6detail15normal_iteratorINSD_10device_ptrIfEEEEjS9_fNS7_10__identityEEEvT0_PT3_T1_NS0_13GridEvenShareISN_EET2_T4_E12temp_storage+60];
	add.f32 	%f304, %f303, %f302;
	selp.f32 	%f305, %f304, %f302, %p52;
	setp.gt.u32 	%p53, %r6, 384;
	ld.shared.f32 	%f306, [_ZZN3cub18CUB_300001_SM_10006detail6reduce18DeviceReduceKernelINS2_10policy_hubIfjN4cuda3std3__44plusIfEEE10Policy1000EN6thrust24THRUST_300001_SM_1000_NS6detail15normal_iteratorINSD_10device_ptrIfEEEEjS9_fNS7_10__identityEEEvT0_PT3_T1_NS0_13GridEvenShareISN_EET2_T4_E12temp_storage+64];
	add.f32 	%f307, %f306, %f305;
	selp.f32 	%f308, %f307, %f305, %p53;
	setp.gt.u32 	%p54, %r6, 416;
	ld.shared.f32 	%f309, [_ZZN3cub18CUB_300001_SM_10006detail6reduce18DeviceReduceKernelINS2_10policy_hubIfjN4cuda3std3__44plusIfEEE10Policy1000EN6thrust24THRUST_300001_SM_1000_NS6detail15normal_iteratorINSD_10device_ptrIfEEEEjS9_fNS7_10__identityEEEvT0_PT3_T1_NS0_13GridEvenShareISN_EET2_T4_E12temp_storage+68];
	add.f32 	%f310, %f309, %f308;
	selp.f32 	%f311, %f310, %f308, %p54;
	setp.gt.u32 	%p55, %r6, 448;
	ld.shared.f32 	%f312, [_ZZN3cub18CUB_300001_SM_10006detail6reduce18DeviceReduceKernelINS2_10policy_hubIfjN4cuda3std3__44plusIfEEE10Policy1000EN6thrust24THRUST_300001_SM_1000_NS6detail15normal_iteratorINSD_10device_ptrIfEEEEjS9_fNS7_10__identityEEEvT0_PT3_T1_NS0_13GridEvenShareISN_EET2_T4_E12temp_storage+72];
	add.f32 	%f313, %f312, %f311;
	selp.f32 	%f314, %f313, %f311, %p55;
	setp.gt.u32 	%p56, %r6, 480;
	ld.shared.f32 	%f315, [_ZZN3cub18CUB_300001_SM_10006detail6reduce18DeviceReduceKernelINS2_10policy_hubIfjN4cuda3std3__44plusIfEEE10Policy1000EN6thrust24THRUST_300001_SM_1000_NS6detail15normal_iteratorINSD_10device_ptrIfEEEEjS9_fNS7_10__identityEEEvT0_PT3_T1_NS0_13GridEvenShareISN_EET2_T4_E12temp_storage+76];
	add.f32 	%f316, %f315, %f314;
	selp.f32 	%f379, %f316, %f314, %p56;
	bra.uni 	$L__BB6_48;
$L__BB6_26:
	mov.u32 	%r35, %tid.x;
	add.s32 	%r72, %r35, %r270;
	mul.wide.u32 	%rd4, %r72, 4;
	add.s64 	%rd5, %rd1, %rd4;
	ld.global.f32 	%f41, [%rd5];
	ld.global.f32 	%f42, [%rd5+2048];
	ld.global.f32 	%f43, [%rd5+4096];
	ld.global.f32 	%f44, [%rd5+6144];
	ld.global.f32 	%f45, [%rd5+8192];
	ld.global.f32 	%f46, [%rd5+10240];
	ld.global.f32 	%f47, [%rd5+12288];
	ld.global.f32 	%f48, [%rd5+14336];
	ld.global.f32 	%f49, [%rd5+16384];
	ld.global.f32 	%f50, [%rd5+18432];
	ld.global.f32 	%f51, [%rd5+20480];
	ld.global.f32 	%f52, [%rd5+22528];
	ld.global.f32 	%f53, [%rd5+24576];
	ld.global.f32 	%f54, [%rd5+26624];
	ld.global.f32 	%f55, [%rd5+28672];
	ld.global.f32 	%f56, [%rd5+30720];
	add.f32 	%f57, %f41, %f42;
	add.f32 	%f58, %f43, %f44;
	add.f32 	%f59, %f45, %f46;
	add.f32 	%f60, %f47, %f48;
	add.f32 	%f61, %f49, %f50;
	add.f32 	%f62, %f51, %f52;
	add.f32 	%f63, %f53, %f54;
	add.f32 	%f64, %f55, %f56;
	add.f32 	%f65, %f57, %f58;
	add.f32 	%f66, %f59, %f60;
	add.f32 	%f67, %f61, %f62;
	add.f32 	%f68, %f63, %f64;
	add.f32 	%f69, %f65, %f66;
	add.f32 	%f70, %f67, %f68;
	add.f32 	%f378, %f69, %f70;
	setp.lt.u32 	%p2, %r6, %r4;
	@%p2 bra 	$L__BB6_44;
	add.s32 	%r36, %r4, %r270;
	not.b32 	%r74, %r35;
	add.s32 	%r75, %r74, %r1;
	sub.s32 	%r76, %r75, %r4;
	sub.s32 	%r267, %r76, %r270;
	add.s32 	%r77, %r36, %r35;
	add.s32 	%r266, %r77, 4096;
	mov.b32 	%r269, 0;
	mov.u32 	%r268, %r36;
$L__BB6_28:
	add.s32 	%r270, %r270, %r4;
	add.s32 	%r79, %r1, -8192;
	setp.gt.u32 	%p3, %r270, %r79;
	@%p3 bra 	$L__BB6_30;
	add.s32 	%r80, %r35, %r270;
	mul.wide.u32 	%rd6, %r80, 4;
	add.s64 	%rd7, %rd1, %rd6;
	ld.global.f32 	%f71, [%rd7];
	ld.global.f32 	%f72, [%rd7+2048];
	ld.global.f32 	%f73, [%rd7+4096];
	ld.global.f32 	%f74, [%rd7+6144];
	ld.global.f32 	%f75, [%rd7+8192];
	ld.global.f32 	%f76, [%rd7+10240];
	ld.global.f32 	%f77, [%rd7+12288];
	ld.global.f32 	%f78, [%rd7+14336];
	ld.global.f32 	%f79, [%rd7+16384];
	ld.global.f32 	%f80, [%rd7+18432];
	ld.global.f32 	%f81, [%rd7+20480];
	ld.global.f32 	%f82, [%rd7+22528];
	ld.global.f32 	%f83, [%rd7+24576];
	ld.global.f32 	%f84, [%rd7+26624];
	ld.global.f32 	%f85, [%rd7+28672];
	ld.global.f32 	%f86, [%rd7+30720];
	add.f32 	%f87, %f378, %f71;
	add.f32 	%f88, %f72, %f73;
	add.f32 	%f89, %f74, %f75;
	add.f32 	%f90, %f76, %f77;
	add.f32 	%f91, %f78, %f79;
	add.f32 	%f92, %f80, %f81;
	add.f32 	%f93, %f82, %f83;
	add.f32 	%f94, %f84, %f85;
	add.f32 	%f95, %f87, %f88;
	add.f32 	%f96, %f89, %f90;
	add.f32 	%f97, %f91, %f92;
	add.f32 	%f98, %f93, %f94;
	add.f32 	%f99, %f95, %f96;
	add.f32 	%f100, %f97, %f98;
	add.f32 	%f101, %f99, %f100;
	add.f32 	%f378, %f101, %f86;
	sub.s32 	%r81, %r1, %r270;
	setp.lt.u32 	%p4, %r81, %r4;
	add.s32 	%r269, %r269, 1;
	add.s32 	%r268, %r268, %r4;
	sub.s32 	%r267, %r267, %r4;
	add.s32 	%r266, %r266, %r4;
	@%p4 bra 	$L__BB6_44;
	bra.uni 	$L__BB6_28;
$L__BB6_30:
	setp.le.u32 	%p5, %r1, %r270;
	sub.s32 	%r83, %r1, %r270;
	setp.ge.s32 	%p6, %r35, %r83;
	or.pred  	%p7, %p5, %p6;
	@%p7 bra 	$L__BB6_44;
	not.b32 	%r85, %r35;
	add.s32 	%r86, %r1, %r85;
	sub.s32 	%r87, %r86, %r36;
	mul.lo.s32 	%r88, %r2, %r269;
	shl.b32 	%r89, %r88, 13;
	sub.s32 	%r90, %r87, %r89;
	shr.u32 	%r91, %r90, 9;
	add.s32 	%r49, %r91, 1;
	and.b32  	%r50, %r49, 15;
	setp.lt.u32 	%p8, %r90, 7680;
	mov.u32 	%r275, %r35;
	@%p8 bra 	$L__BB6_35;
	or.b32  	%r273, %r35, 4096;
	shr.u32 	%r92, %r267, 9;
	add.s32 	%r93, %r92, 1;
	and.b32  	%r94, %r93, 16777200;
	neg.s32 	%r271, %r94;
$L__BB6_33:
	.pragma "nounroll";
	add.s32 	%r95, %r266, -4096;
	mul.wide.u32 	%rd8, %r95, 4;
	add.s64 	%rd9, %rd1, %rd8;
	ld.global.f32 	%f103, [%rd9];
	add.f32 	%f104, %f378, %f103;
	add.s32 	%r96, %r266, -3584;
	mul.wide.u32 	%rd10, %r96, 4;
	add.s64 	%rd11, %rd1, %rd10;
	ld.global.f32 	%f105, [%rd11];
	add.f32 	%f106, %f104, %f105;
	add.s32 	%r97, %r266, -3072;
	mul.wide.u32 	%rd12, %r97, 4;
	add.s64 	%rd13, %rd1, %rd12;
	ld.global.f32 	%f107, [%rd13];
	add.f32 	%f108, %f106, %f107;
	add.s32 	%r98, %r266, -2560;
	mul.wide.u32 	%rd14, %r98, 4;
	add.s64 	%rd15, %rd1, %rd14;
	ld.global.f32 	%f109, [%rd15];
	add.f32 	%f110, %f108, %f109;
	add.s32 	%r99, %r266, -2048;
	mul.wide.u32 	%rd16, %r99, 4;
	add.s64 	%rd17, %rd1, %rd16;
	ld.global.f32 	%f111, [%rd17];
	add.f32 	%f112, %f110, %f111;
	add.s32 	%r100, %r266, -1536;
	mul.wide.u32 	%rd18, %r100, 4;
	add.s64 	%rd19, %rd1, %rd18;
	ld.global.f32 	%f113, [%rd19];
	add.f32 	%f114, %f112, %f113;
	add.s32 	%r101, %r266, -1024;
	mul.wide.u32 	%rd20, %r101, 4;
	add.s64 	%rd21, %rd1, %rd20;
	ld.global.f32 	%f115, [%rd21];
	add.f32 	%f116, %f114, %f115;
	add.s32 	%r102, %r266, 3584;
	add.s32 	%r103, %r266, -512;
	mul.wide.u32 	%rd22, %r103, 4;
	add.s64 	%rd23, %rd1, %rd22;
	ld.global.f32 	%f117, [%rd23];
	add.f32 	%f118, %f116, %f117;
	mul.wide.u32 	%rd24, %r266, 4;
	add.s64 	%rd25, %rd1, %rd24;
	ld.global.f32 	%f119, [%rd25];
	add.f32 	%f120, %f118, %f119;
	add.s32 	%r104, %r266, 512;
	mul.wide.u32 	%rd26, %r104, 4;
	add.s64 	%rd27, %rd1, %rd26;
	ld.global.f32 	%f121, [%rd27];
	add.f32 	%f122, %f120, %f121;
	add.s32 	%r105, %r266, 1024;
	mul.wide.u32 	%rd28, %r105, 4;
	add.s64 	%rd29, %rd1, %rd28;
	ld.global.f32 	%f123, [%rd29];
	add.f32 	%f124, %f122, %f123;
	add.s32 	%r106, %r266, 1536;
	mul.wide.u32 	%rd30, %r106, 4;
	add.s64 	%rd31, %rd1, %rd30;
	ld.global.f32 	%f125, [%rd31];
	add.f32 	%f126, %f124, %f125;
	add.s32 	%r107, %r266, 2048;
	mul.wide.u32 	%rd32, %r107, 4;
	add.s64 	%rd33, %rd1, %rd32;
	ld.global.f32 	%f127, [%rd33];
	add.f32 	%f128, %f126, %f127;
	add.s32 	%r108, %r266, 2560;
	mul.wide.u32 	%rd34, %r108, 4;
	add.s64 	%rd35, %rd1, %rd34;
	ld.global.f32 	%f129, [%rd35];
	add.f32 	%f130, %f128, %f129;
	add.s32 	%r109, %r266, 3072;
	mul.wide.u32 	%rd36, %r109, 4;
	add.s64 	%rd37, %rd1, %rd36;
	ld.global.f32 	%f131, [%rd37];
	add.f32 	%f132, %f130, %f131;
	mul.wide.u32 	%rd38, %r102, 4;
	add.s64 	%rd39, %rd1, %rd38;
	ld.global.f32 	%f133, [%rd39];
	add.f32 	%f378, %f132, %f133;
	add.s32 	%r273, %r273, 8192;
	add.s32 	%r266, %r266, 8192;
	add.s32 	%r271, %r271, 16;
	setp.ne.s32 	%p9, %r271, 0;
	@%p9 bra 	$L__BB6_33;
	add.s32 	%r275, %r273, -4096;
$L__BB6_35:
	setp.eq.s32 	%p10, %r50, 0;
	@%p10 bra 	$L__BB6_44;
	and.b32  	%r61, %r49, 7;
	setp.lt.u32 	%p11, %r50, 8;
	@%p11 bra 	$L__BB6_38;
	add.s32 	%r110, %r275, %r270;
	mul.wide.u32 	%rd40, %r110, 4;
	add.s64 	%rd41, %rd1, %rd40;
	ld.global.f32 	%f135, [%rd41];
	add.f32 	%f136, %f378, %f135;
	add.s32 	%r111, %r110, 512;
	mul.wide.u32 	%rd42, %r111, 4;
	add.s64 	%rd43, %rd1, %rd42;
	ld.global.f32 	%f137, [%rd43];
	add.f32 	%f138, %f136, %f137;
	add.s32 	%r112, %r110, 1024;
	mul.wide.u32 	%rd44, %r112, 4;
	add.s64 	%rd45, %rd1, %rd44;
	ld.global.f32 	%f139, [%rd45];
	add.f32 	%f140, %f138, %f139;
	add.s32 	%r113, %r110, 1536;
	mul.wide.u32 	%rd46, %r113, 4;
	add.s64 	%rd47, %rd1, %rd46;
	ld.global.f32 	%f141, [%rd47];
	add.f32 	%f142, %f140, %f141;
	add.s32 	%r114, %r110, 2048;
	mul.wide.u32 	%rd48, %r114, 4;
	add.s64 	%rd49, %rd1, %rd48;
	ld.global.f32 	%f143, [%rd49];
	add.f32 	%f144, %f142, %f143;
	add.s32 	%r115, %r110, 2560;
	mul.wide.u32 	%rd50, %r115, 4;
	add.s64 	%rd51, %rd1, %rd50;
	ld.global.f32 	%f145, [%rd51];
	add.f32 	%f146, %f144, %f145;
	add.s32 	%r116, %r110, 3072;
	mul.wide.u32 	%rd52, %r116, 4;
	add.s64 	%rd53, %rd1, %rd52;
	ld.global.f32 	%f147, [%rd53];
	add.f32 	%f148, %f146, %f147;
	add.s32 	%r117, %r110, 3584;
	mul.wide.u32 	%rd54, %r117, 4;
	add.s64 	%rd55, %rd1, %rd54;
	ld.global.f32 	%f149, [%rd55];
	add.f32 	%f378, %f148, %f149;
	add.s32 	%r275, %r275, 4096;
$L__BB6_38:
	setp.eq.s32 	%p12, %r61, 0;
	@%p12 bra 	$L__BB6_44;
	setp.lt.u32 	%p13, %r61, 4;
	@%p13 bra 	$L__BB6_41;
	add.s32 	%r118, %r275, %r270;
	mul.wide.u32 	%rd56, %r118, 4;
	add.s64 	%rd57, %rd1, %rd56;
	ld.global.f32 	%f151, [%rd57];
	add.f32 	%f152, %f378, %f151;
	add.s32 	%r119, %r118, 512;
	mul.wide.u32 	%rd58, %r119, 4;
	add.s64 	%rd59, %rd1, %rd58;
	ld.global.f32 	%f153, [%rd59];
	add.f32 	%f154, %f152, %f153;
	add.s32 	%r120, %r118, 1024;
	mul.wide.u32 	%rd60, %r120, 4;
	add.s64 	%rd61, %rd1, %rd60;
	ld.global.f32 	%f155, [%rd61];
	add.f32 	%f156, %f154, %f155;
	add.s32 	%r121, %r118, 1536;
	mul.wide.u32 	%rd62, %r121, 4;
	add.s64 	%rd63, %rd1, %rd62;
	ld.global.f32 	%f157, [%rd63];
	add.f32 	%f378, %f156, %f157;
	add.s32 	%r275, %r275, 2048;
$L__BB6_41:
	and.b32  	%r122, %r49, 3;
	setp.eq.s32 	%p14, %r122, 0;
	@%p14 bra 	$L__BB6_44;
	add.s32 	%r278, %r275, %r268;
	cvt.u16.u32 	%rs1, %r267;
	shr.u16 	%rs2, %rs1, 9;
	add.s16 	%rs3, %rs2, 1;
	cvt.u32.u16 	%r123, %rs3;
	and.b32  	%r124, %r123, 3;
	neg.s32 	%r277, %r124;
$L__BB6_43:
	.pragma "nounroll";
	mul.wide.u32 	%rd64, %r278, 4;
	add.s64 	%rd65, %rd1, %rd64;
	ld.global.f32 	%f158, [%rd65];
	add.f32 	%f378, %f378, %f158;
	add.s32 	%r278, %r278, 512;
	add.s32 	%r277, %r277, 1;
	setp.ne.s32 	%p15, %r277, 0;
	@%p15 bra 	$L__BB6_43;
$L__BB6_44:
	// begin inline asm
	mov.u32 %r125, %laneid;
	// end inline asm
	mov.b32 	%r127, %f378;
	mov.b32 	%r128, 1;
	mov.b32 	%r149, 31;
	mov.b32 	%r150, -1;
	// begin inline asm
	shfl.sync.down.b32 %r126, %r127, %r128, %r149, %r150;
	// end inline asm
	setp.gt.s32 	%p16, %r125, 30;
	mov.b32 	%f159, %r126;
	add.f32 	%f160, %f378, %f159;
	selp.f32 	%f161, %f378, %f160, %p16;
	mov.b32 	%r132, %f161;
	mov.b32 	%r133, 2;
	// begin inline asm
	shfl.sync.down.b32 %r131, %r132, %r133, %r149, %r150;
	// end inline asm
	setp.gt.s32 	%p17, %r125, 29;
	mov.b32 	%f162, %r131;
	add.f32 	%f163, %f161, %f162;
	selp.f32 	%f164, %f161, %f163, %p17;
	mov.b32 	%r137, %f164;
	mov.b32 	%r138, 4;
	// begin inline asm
	shfl.sync.down.b32 %r136, %r137, %r138, %r149, %r150;
	// end inline asm
	setp.gt.s32 	%p18, %r125, 27;
	mov.b32 	%f165, %r136;
	add.f32 	%f166, %f164, %f165;
	selp.f32 	%f167, %f164, %f166, %p18;
	mov.b32 	%r142, %f167;
	mov.b32 	%r143, 8;
	// begin inline asm
	shfl.sync.down.b32 %r141, %r142, %r143, %r149, %r150;
	// end inline asm
	setp.gt.s32 	%p19, %r125, 23;
	mov.b32 	%f168, %r141;
	add.f32 	%f169, %f167, %f168;
	selp.f32 	%f170, %f167, %f169, %p19;
	mov.b32 	%r147, %f170;
	mov.b32 	%r148, 16;
	// begin inline asm
	shfl.sync.down.b32 %r146, %r147, %r148, %r149, %r150;
	// end inline asm
	setp.gt.s32 	%p20, %r125, 15;
	mov.b32 	%f171, %r146;
	add.f32 	%f37, %f170, %f171;
	selp.f32 	%f379, %f170, %f37, %p20;
	setp.ne.s32 	%p21, %r125, 0;
	@%p21 bra 	$L__BB6_46;
	shr.u32 	%r151, %r35, 3;
	and.b32  	%r152, %r151, 124;
	mov.u32 	%r153, _ZZN3cub18CUB_300001_SM_10006detail6reduce18DeviceReduceKernelINS2_10policy_hubIfjN4cuda3std3__44plusIfEEE10Policy1000EN6thrust24THRUST_300001_SM_1000_NS6detail15normal_iteratorINSD_10device_ptrIfEEEEjS9_fNS7_10__identityEEEvT0_PT3_T1_NS0_13GridEvenShareISN_EET2_T4_E12temp_storage;
	add.s32 	%r154, %r153, %r152;
	st.shared.f32 	[%r154+16], %f37;
$L__BB6_46:
	bar.sync 	0;
	setp.ne.s32 	%p22, %r35, 0;
	@%p22 bra 	$L__BB6_48;
	ld.shared.f32 	%f172, [_ZZN3cub18CUB_300001_SM_10006detail6reduce18DeviceReduceKernelINS2_10policy_hubIfjN4cuda3std3__44plusIfEEE10Policy1000EN6thrust24THRUST_300001_SM_1000_NS6detail15normal_iteratorINSD_10device_ptrIfEEEEjS9_fNS7_10__identityEEEvT0_PT3_T1_NS0_13GridEvenShareISN_EET2_T4_E12temp_storage+20];
	add.f32 	%f173, %f379, %f172;
	ld.shared.f32 	%f174, [_ZZN3cub18CUB_300001_SM_10006detail6reduce18DeviceReduceKernelINS2_10policy_hubIfjN4cuda3std3__44plusIfEEE10Policy1000EN6thrust24THRUST_300001_SM_1000_NS6detail15normal_iteratorINSD_10device_ptrIfEEEEjS9_fNS7_10__identityEEEvT0_PT3_T1_NS0_13GridEvenShareISN_EET2_T4_E12temp_storage+24];
	add.f32 	%f175, %f173, %f174;
	ld.shared.f32 	%f176, [_ZZN3cub18CUB_300001_SM_10006detail6reduce18DeviceReduceKernelINS2_10policy_hubIfjN4cuda3std3__44plusIfEEE10Policy1000EN6thrust24THRUST_300001_SM_1000_NS6detail15normal_iteratorINSD_10device_ptrIfEEEEjS9_fNS7_10__identityEEEvT0_PT3_T1_NS0_13GridEvenShareISN_EET2_T4_E12temp_storage+28];
	add.f32 	%f177, %f175, %f176;
	ld.shared.f32 	%f178, [_ZZN3cub18CUB_300001_SM_10006detail6reduce18DeviceReduceKernelINS2_10policy_hubIfjN4cuda3std3__44plusIfEEE10Policy1000EN6thrust24THRUST_300001_SM_1000_NS6detail15normal_iteratorINSD_10device_ptrIfEEEEjS9_fNS7_10__identityEEEvT0_PT3_T1_NS0_13GridEvenShareISN_EET2_T4_E12temp_storage+32];
	add.f32 	%f179, %f177, %f178;
	ld.shared.f32 	%f180, [_ZZN3cub18CUB_300001_SM_10006detail6reduce18DeviceReduceKernelINS2_10policy_hubIfjN4cuda3std3__44plusIfEEE10Policy1000EN6thrust24THRUST_300001_SM_1000_NS6detail15normal_iteratorINSD_10device_ptrIfEEEEjS9_fNS7_10__identityEEEvT0_PT3_T1_NS0_13GridEvenShareISN_EET2_T4_E12temp_storage+36];
	add.f32 	%f181, %f179, %f180;
	ld.shared.f32 	%f182, [_ZZN3cub18CUB_300001_SM_10006detail6reduce18DeviceReduceKernelINS2_10policy_hubIfjN4cuda3std3__44plusIfEEE10Policy1000EN6thrust24THRUST_300001_SM_1000_NS6detail15normal_iteratorINSD_10device_ptrIfEEEEjS9_fNS7_10__identityEEEvT0_PT3_T1_NS0_13GridEvenShareISN_EET2_T4_E12temp_storage+40];
	add.f32 	%f183, %f181, %f182;
	ld.shared.f32 	%f184, [_ZZN3cub18CUB_300001_SM_10006detail6reduce18DeviceReduceKernelINS2_10policy_hubIfjN4cuda3std3__44plusIfEEE10Policy1000EN6thrust24THRUST_300001_SM_1000_NS6detail15normal_iteratorINSD_10device_ptrIfEEEEjS9_fNS7_10__identityEEEvT0_PT3_T1_NS0_13GridEvenShareISN_EET2_T4_E12temp_storage+44];
	add.f32 	%f185, %f183, %f184;
	ld.shared.f32 	%f186, [_ZZN3cub18CUB_300001_SM_10006detail6reduce18DeviceReduceKernelINS2_10policy_hubIfjN4cuda3std3__44plusIfEEE10Policy1000EN6thrust24THRUST_300001_SM_1000_NS6detail15normal_iteratorINSD_10device_ptrIfEEEEjS9_fNS7_10__identityEEEvT0_PT3_T1_NS0_13GridEvenShareISN_EET2_T4_E12temp_storage+48];
	add.f32 	%f187, %f185, %f186;
	ld.shared.f32 	%f188, [_ZZN3cub18CUB_300001_SM_10006detail6reduce18DeviceReduceKernelINS2_10policy_hubIfjN4cuda3std3__44plusIfEEE10Policy1000EN6thrust24THRUST_300001_SM_1000_NS6detail15normal_iteratorINSD_10device_ptrIfEEEEjS9_fNS7_10__identityEEEvT0_PT3_T1_NS0_13GridEvenShareISN_EET2_T4_E12temp_storage+52];
	add.f32 	%f189, %f187, %f188;
	ld.shared.f32 	%f190, [_ZZN3cub18CUB_300001_SM_10006detail6reduce18DeviceReduceKernelINS2_10policy_hubIfjN4cuda3std3__44plusIfEEE10Policy1000EN6thrust24THRUST_300001_SM_1000_NS6detail15normal_iteratorINSD_10device_ptrIfEEEEjS9_fNS7_10__identityEEEvT0_PT3_T1_NS0_13GridEvenShareISN_EET2_T4_E12temp_storage+56];
	add.f32 	%f191, %f189, %f190;
	ld.shared.f32 	%f192, [_ZZN3cub18CUB_300001_SM_10006detail6reduce18DeviceReduceKernelINS2_10policy_hubIfjN4cuda3std3__44plusIfEEE10Policy1000EN6thrust24THRUST_300001_SM_1000_NS6detail15normal_iteratorINSD_10device_ptrIfEEEEjS9_fNS7_10__identityEEEvT0_PT3_T1_NS0_13GridEvenShareISN_EET2_T4_E12temp_storage+60];
	add.f32 	%f193, %f191, %f192;
	ld.shared.f32 	%f194, [_ZZN3cub18CUB_300001_SM_10006detail6reduce18DeviceReduceKernelINS2_10policy_hubIfjN4cuda3std3__44plusIfEEE10Policy1000EN6thrust24THRUST_300001_SM_1000_NS6detail15normal_iteratorINSD_10device_ptrIfEEEEjS9_fNS7_10__identityEEEvT0_PT3_T1_NS0_13GridEvenShareISN_EET2_T4_E12temp_storage+64];
	add.f32 	%f195, %f193, %f194;
	ld.shared.f32 	%f196, [_ZZN3cub18CUB_300001_SM_10006detail6reduce18DeviceReduceKernelINS2_10policy_hubIfjN4cuda3std3__44plusIfEEE10Policy1000EN6thrust24THRUST_300001_SM_1000_NS6detail15normal_iteratorINSD_10device_ptrIfEEEEjS9_fNS7_10__identityEEEvT0_PT3_T1_NS0_13GridEvenShareISN_EET2_T4_E12temp_storage+68];
	add.f32 	%f197, %f195, %f196;
	ld.shared.f32 	%f198, [_ZZN3cub18CUB_300001_SM_10006detail6reduce18DeviceReduceKernelINS2_10policy_hubIfjN4cuda3std3__44plusIfEEE10Policy1000EN6thrust24THRUST_300001_SM_1000_NS6detail15normal_iteratorINSD_10device_ptrIfEEEEjS9_fNS7_10__identityEEEvT0_PT3_T1_NS0_13GridEvenShareISN_EET2_T4_E12temp_storage+72];
	add.f32 	%f199, %f197, %f198;
	ld.shared.f32 	%f200, [_ZZN3cub18CUB_300001_SM_10006detail6reduce18DeviceReduceKernelINS2_10policy_hubIfjN4cuda3std3__44plusIfEEE10Policy1000EN6thrust24THRUST_300001_SM_1000_NS6detail15normal_iteratorINSD_10device_ptrIfEEEEjS9_fNS7_10__identityEEEvT0_PT3_T1_NS0_13GridEvenShareISN_EET2_T4_E12temp_storage+76];
	add.f32 	%f379, %f199, %f200;
$L__BB6_48:
	mov.u32 	%r256, %tid.x;
	setp.ne.s32 	%p64, %r256, 0;
	@%p64 bra 	$L__BB6_50;
	ld.param.u64 	%rd129, [_ZN3cub18CUB_300001_SM_10006detail6reduce18DeviceReduceKernelINS2_10policy_hubIfjN4cuda3std3__44plusIfEEE10Policy1000EN6thrust24THRUST_300001_SM_1000_NS6detail15normal_iteratorINSD_10device_ptrIfEEEEjS9_fNS7_10__identityEEEvT0_PT3_T1_NS0_13GridEvenShareISN_EET2_T4__param_1];
	cvta.to.global.u64 	%rd126, %rd129;
	mul.wide.u32 	%rd127, %r3, 4;
	add.s64 	%rd128, %rd126, %rd127;
	st.global.f32 	[%rd128], %f379;
$L__BB6_50:
	ret;

}
	// .globl	_ZN3cub18CUB_300001_SM_10006detail6reduce28DeviceReduceSingleTileKernelINS2_10policy_hubIfjN4cuda3std3__44plusIfEEE10Policy1000EPfSC_iS9_ffNS7_10__identityEEEvT0_T1_T2_T3_T4_T6_
.visible .entry _ZN3cub18CUB_300001_SM_10006detail6reduce28DeviceReduceSingleTileKernelINS2_10policy_hubIfjN4cuda3std3__44plusIfEEE10Policy1000EPfSC_iS9_ffNS7_10__identityEEEvT0_T1_T2_T3_T4_T6_(
	.param .u64 .ptr .align 1 _ZN3cub18CUB_300001_SM_10006detail6reduce28DeviceReduceSingleTileKernelINS2_10policy_hubIfjN4cuda3std3__44plusIfEEE10Policy1000EPfSC_iS9_ffNS7_10__identityEEEvT0_T1_T2_T3_T4_T6__param_0,
	.param .u64 .ptr .align 1 _ZN3cub18CUB_300001_SM_10006detail6reduce28DeviceReduceSingleTileKernelINS2_10policy_hubIfjN4cuda3std3__44plusIfEEE10Policy1000EPfSC_iS9_ffNS7_10__identityEEEvT0_T1_T2_T3_T4_T6__param_1,
	.param .u32 _ZN3cub18CUB_300001_SM_10006detail6reduce28DeviceReduceSingleTileKernelINS2_10policy_hubIfjN4cuda3std3__44plusIfEEE10Policy1000EPfSC_iS9_ffNS7_10__identityEEEvT0_T1_T2_T3_T4_T6__param_2,
	.param .align 1 .b8 _ZN3cub18CUB_300001_SM_10006detail6reduce28DeviceReduceSingleTileKernelINS2_10policy_hubIfjN4cuda3std3__44plusIfEEE10Policy1000EPfSC_iS9_ffNS7_10__identityEEEvT0_T1_T2_T3_T4_T6__param_3[1],
	.param .f32 _ZN3cub18CUB_300001_SM_10006detail6reduce28DeviceReduceSingleTileKernelINS2_10policy_hubIfjN4cuda3std3__44plusIfEEE10Policy1000EPfSC_iS9_ffNS7_10__identityEEEvT0_T1_T2_T3_T4_T6__param_4,
	.param .align 1 .b8 _ZN3cub18CUB_300001_SM_10006detail6reduce28DeviceReduceSingleTileKernelINS2_10policy_hubIfjN4cuda3std3__44plusIfEEE10Policy1000EPfSC_iS9_ffNS7_10__identityEEEvT0_T1_T2_T3_T4_T6__param_5[1]
)
.maxntid 512
.minnctapersm 1
{
	.reg .pred 	%p<113>;
	.reg .b32 	%r<407>;
	.reg .b32 	%f<531>;
	.reg .b64 	%rd<133>;
	// demoted variable
	.shared .align 4 .b8 _ZZN3cub18CUB_300001_SM_10006detail6reduce28DeviceReduceSingleTileKernelINS2_10policy_hubIfjN4cuda3std3__44plusIfEEE10Policy1000EPfSC_iS9_ffNS7_10__identityEEEvT0_T1_T2_T3_T4_T6_E12temp_storage[84];
	ld.param.u64 	%rd16, [_ZN3cub18CUB_300001_SM_10006detail6reduce28DeviceReduceSingleTileKernelINS2_10policy_hubIfjN4cuda3std3__44plusIfEEE10Policy1000EPfSC_iS9_ffNS7_10__identityEEEvT0_T1_T2_T3_T4_T6__param_0];
	ld.param.u64 	%rd17, [_ZN3cub18CUB_300001_SM_10006detail6reduce28DeviceReduceSingleTileKernelINS2_10policy_hubIfjN4cuda3std3__44plusIfEEE10Policy1000EPfSC_iS9_ffNS7_10__identityEEEvT0_T1_T2_T3_T4_T6__param_1];
	ld.param.u32 	%r67, [_ZN3cub18CUB_300001_SM_10006detail6reduce28DeviceReduceSingleTileKernelINS2_10policy_hubIfjN4cuda3std3__44plusIfEEE10Policy1000EPfSC_iS9_ffNS7_10__identityEEEvT0_T1_T2_T3_T4_T6__param_2];
	ld.param.f32 	%f58, [_ZN3cub18CUB_300001_SM_10006detail6reduce28DeviceReduceSingleTileKernelINS2_10policy_hubIfjN4cuda3std3__44plusIfEEE10Policy1000EPfSC_iS9_ffNS7_10__identityEEEvT0_T1_T2_T3_T4_T6__param_4];
	cvta.to.global.u64 	%rd1, %rd17;
	setp.ne.s32 	%p1, %r67, 0;
	@%p1 bra 	$L__BB7_3;
	mov.u32 	%r380, %tid.x;
	setp.ne.s32 	%p112, %r380, 0;
	@%p112 bra 	$L__BB7_74;
	st.global.f32 	[%rd1], %f58;
	bra.uni 	$L__BB7_74;
$L__BB7_3:
	and.b64  	%rd18, %rd16, 7;
	setp.ne.s64 	%p2, %rd18, 0;
	@%p2 bra 	$L__BB7_38;
	setp.gt.s32 	%p57, %r67, 8191;
	@%p57 bra 	$L__BB7_22;
	mov.u32 	%r1, %tid.x;
	setp.ge.s32 	%p74, %r1, %r67;
	mov.f32 	%f509, 0f00000000;
	mov.u32 	%r384, %r1;
	@%p74 bra 	$L__BB7_7;
	mul.wide.u32 	%rd121, %r1, 4;
	add.s64 	%rd120, %rd16, %rd121;
	// begin inline asm
	ld.global.nc.u32 %r300, [%rd120];
	// end inline asm
	mov.b32 	%f509, %r300;
	add.s32 	%r384, %r1, 512;
$L__BB7_7:
	setp.ge.s32 	%p75, %r384, %r67;
	@%p75 bra 	$L__BB7_13;
	not.b32 	%r301, %r384;
	add.s32 	%r4, %r67, %r301;
	and.b32  	%r302, %r4, 1536;
	setp.eq.s32 	%p76, %r302, 1536;
	@%p76 bra 	$L__BB7_11;
	mul.wide.u32 	%rd122, %r384, 4;
	add.s64 	%rd129, %rd16, %rd122;
	shr.u32 	%r303, %r4, 9;
	add.s32 	%r304, %r303, 1;
	and.b32  	%r305, %r304, 3;
	neg.s32 	%r382, %r305;
$L__BB7_10:
	.pragma "nounroll";
	// begin inline asm
	ld.global.nc.u32 %r306, [%rd129];
	// end inline asm
	mov.b32 	%f395, %r306;
	add.f32 	%f509, %f509, %f395;
	add.s32 	%r384, %r384, 512;
	add.s64 	%rd129, %rd129, 2048;
	add.s32 	%r382, %r382, 1;
	setp.ne.s32 	%p77, %r382, 0;
	@%p77 bra 	$L__BB7_10;
$L__BB7_11:
	setp.lt.u32 	%p78, %r4, 1536;
	@%p78 bra 	$L__BB7_13;
$L__BB7_12:
	mul.wide.s32 	%rd128, %r384, 4;
	add.s64 	%rd124, %rd16, %rd128;
	// begin inline asm
	ld.global.nc.u32 %r307, [%rd124];
	// end inline asm
	mov.b32 	%f396, %r307;
	add.f32 	%f397, %f509, %f396;
	add.s64 	%rd125, %rd124, 2048;
	// begin inline asm
	ld.global.nc.u32 %r308, [%rd125];
	// end inline asm
	mov.b32 	%f398, %r308;
	add.f32 	%f399, %f397, %f398;
	add.s64 	%rd126, %rd124, 4096;
	// begin inline asm
	ld.global.nc.u32 %r309, [%rd126];
	// end inline asm
	mov.b32 	%f400, %r309;
	add.f32 	%f401, %f399, %f400;
	add.s64 	%rd127, %rd124, 6144;
	// begin inline asm
	ld.global.nc.u32 %r310, [%rd127];
	// end inline asm
	mov.b32 	%f402, %r310;
	add.f32 	%f509, %f401, %f402;
	add.s32 	%r384, %r384, 2048;
	setp.lt.s32 	%p79, %r384, %r67;
	@%p79 bra 	$L__BB7_12;
$L__BB7_13:
	setp.lt.s32 	%p80, %r67, 512;
	@%p80 bra 	$L__BB7_18;
	// begin inline asm
	mov.u32 %r349, %laneid;
	// end inline asm
	mov.b32 	%r351, %f509;
	mov.b32 	%r352, 1;
	mov.b32 	%r373, 31;
	mov.b32 	%r374, -1;
	// begin inline asm
	shfl.sync.down.b32 %r350, %r351, %r352, %r373, %r374;
	// end inline asm
	setp.gt.s32 	%p104, %r349, 30;
	mov.b32 	%f461, %r350;
	add.f32 	%f462, %f509, %f461;
	selp.f32 	%f463, %f509, %f462, %p104;
	mov.b32 	%r356, %f463;
	mov.b32 	%r357, 2;
	// begin inline asm
	shfl.sync.down.b32 %r355, %r356, %r357, %r373, %r374;
	// end inline asm
	setp.gt.s32 	%p105, %r349, 29;
	mov.b32 	%f464, %r355;
	add.f32 	%f465, %f463, %f464;
	selp.f32 	%f466, %f463, %f465, %p105;
	mov.b32 	%r361, %f466;
	mov.b32 	%r362, 4;
	// begin inline asm
	shfl.sync.down.b32 %r360, %r361, %r362, %r373, %r374;
	// end inline asm
	setp.gt.s32 	%p106, %r349, 27;
	mov.b32 	%f467, %r360;
	add.f32 	%f468, %f466, %f467;
	selp.f32 	%f469, %f466, %f468, %p106;
	mov.b32 	%r366, %f469;
	mov.b32 	%r367, 8;
	// begin inline asm
	shfl.sync.down.b32 %r365, %r366, %r367, %r373, %r374;
	// end inline asm
	setp.gt.s32 	%p107, %r349, 23;
	mov.b32 	%f470, %r365;
	add.f32 	%f471, %f469, %f470;
	selp.f32 	%f472, %f469, %f471, %p107;
	mov.b32 	%r371, %f472;
	mov.b32 	%r372, 16;
	// begin inline asm
	shfl.sync.down.b32 %r370, %r371, %r372, %r373, %r374;
	// end inline asm
	setp.gt.s32 	%p108, %r349, 15;
	mov.b32 	%f473, %r370;
	add.f32 	%f10, %f472, %f473;
	selp.f32 	%f530, %f472, %f10, %p108;
	setp.ne.s32 	%p109, %r349, 0;
	@%p109 bra 	$L__BB7_16;
	shr.u32 	%r375, %r1, 3;
	and.b32  	%r376, %r375, 124;
	mov.u32 	%r377, _ZZN3cub18CUB_300001_SM_10006detail6reduce28DeviceReduceSingleTileKernelINS2_10policy_hubIfjN4cuda3std3__44plusIfEEE10Policy1000EPfSC_iS9_ffNS7_10__identityEEEvT0_T1_T2_T3_T4_T6_E12temp_storage;
	add.s32 	%r378, %r377, %r376;
	st.shared.f32 	[%r378+16], %f10;
$L__BB7_16:
	bar.sync 	0;
	setp.ne.s32 	%p110, %r1, 0;
	@%p110 bra 	$L__BB7_72;
	ld.shared.f32 	%f474, [_ZZN3cub18CUB_300001_SM_10006detail6reduce28DeviceReduceSingleTileKernelINS2_10policy_hubIfjN4cuda3std3__44plusIfEEE10Policy1000EPfSC_iS9_ffNS7_10__identityEEEvT0_T1_T2_T3_T4_T6_E12temp_storage+20];
	add.f32 	%f475, %f530, %f474;
	ld.shared.f32 	%f476, [_ZZN3cub18CUB_300001_SM_10006detail6reduce28DeviceReduceSingleTileKernelINS2_10policy_hubIfjN4cuda3std3__44plusIfEEE10Policy1000EPfSC_iS9_ffNS7_10__identityEEEvT0_T1_T2_T3_T4_T6_E12temp_storage+24];
	add.f32 	%f477, %f475, %f476;
	ld.shared.f32 	%f478, [_ZZN3cub18CUB_300001_SM_10006detail6reduce28DeviceReduceSingleTileKernelINS2_10policy_hubIfjN4cuda3std3__44plusIfEEE10Policy1000EPfSC_iS9_ffNS7_10__identityEEEvT0_T1_T2_T3_T4_T6_E12temp_storage+28];
	add.f32 	%f479, %f477, %f478;
	ld.shared.f32 	%f480, [_ZZN3cub18CUB_300001_SM_10006detail6reduce28DeviceReduceSingleTileKernelINS2_10policy_hubIfjN4cuda3std3__44plusIfEEE10Policy1000EPfSC_iS9_ffNS7_10__identityEEEvT0_T1_T2_T3_T4_T6_E12temp_storage+32];
	add.f32 	%f481, %f479, %f480;
	ld.shared.f32 	%f482, [_ZZN3cub18CUB_300001_SM_10006detail6reduce28DeviceReduceSingleTileKernelINS2_10policy_hubIfjN4cuda3std3__44plusIfEEE10Policy1000EPfSC_iS9_ffNS7_10__identityEEEvT0_T1_T2_T3_T4_T6_E12temp_storage+36];
	add.f32 	%f483, %f481, %f482;
	ld.shared.f32 	%f484, [_ZZN3cub18CUB_300001_SM_10006detail6reduce28DeviceReduceSingleTileKernelINS2_10policy_hubIfjN4cuda3std3__44plusIfEEE10Policy1000EPfSC_iS9_ffNS7_10__identityEEEvT0_T1_T2_T3_T4_T6_E12temp_storage+40];
	add.f32 	%f485, %f483, %f484;
	ld.shared.f32 	%f486, [_ZZN3cub18CUB_300001_SM_10006detail6reduce28DeviceReduceSingleTileKernelINS2_10policy_hubIfjN4cuda3std3__44plusIfEEE10Policy1000EPfSC_iS9_ffNS7_10__identityEEEvT0_T1_T2_T3_T4_T6_E12temp_storage+44];
	add.f32 	%f487, %f485, %f486;
	ld.shared.f32 	%f488, [_ZZN3cub18CUB_300001_SM_10006detail6reduce28DeviceReduceSingleTileKernelINS2_10policy_hubIfjN4cuda3std3__44plusIfEEE10Policy1000EPfSC_iS9_ffNS7_10__identityEEEvT0_T1_T2_T3_T4_T6_E12temp_storage+48];
	add.f32 	%f489, %f487, %f488;
	ld.shared.f32 	%f490, [_ZZN3cub18CUB_300001_SM_10006detail6reduce28DeviceReduceSingleTileKernelINS2_10policy_hubIfjN4cuda3std3__44plusIfEEE10Policy1000EPfSC_iS9_ffNS7_10__identityEEEvT0_T1_T2_T3_T4_T6_E12temp_storage+52];
	add.f32 	%f491, %f489, %f490;
	ld.shared.f32 	%f492, [_ZZN3cub18CUB_300001_SM_10006detail6reduce28DeviceReduceSingleTileKernelINS2_10policy_hubIfjN4cuda3std3__44plusIfEEE10Policy1000EPfSC_iS9_ffNS7_10__identityEEEvT0_T1_T2_T3_T4_T6_E12temp_storage+56];
	add.f32 	%f493, %f491, %f492;
	ld.shared.f32 	%f494, [_ZZN3cub18CUB_300001_SM_10006detail6reduce28DeviceReduceSingleTileKernelINS2_10policy_hubIfjN4cuda3std3__44plusIfEEE10Policy1000EPfSC_iS9_ffNS7_10__identityEEEvT0_T1_T2_T3_T4_T6_E12temp_storage+60];
	add.f32 	%f495, %f493, %f494;
	ld.shared.f32 	%f496, [_ZZN3cub18CUB_300001_SM_10006detail6reduce28DeviceReduceSingleTileKernelINS2_10policy_hubIfjN4cuda3std3__44plusIfEEE10Policy1000EPfSC_iS9_ffNS7_10__identityEEEvT0_T1_T2_T3_T4_T6_E12temp_storage+64];
	add.f32 	%f497, %f495, %f496;
	ld.shared.f32 	%f498, [_ZZN3cub18CUB_300001_SM_10006detail6reduce28DeviceReduceSingleTileKernelINS2_10policy_hubIfjN4cuda3std3__44plusIfEEE10Policy1000EPfSC_iS9_ffNS7_10__identityEEEvT0_T1_T2_T3_T4_T6_E12temp_storage+68];
	add.f32 	%f499, %f497, %f498;
	ld.shared.f32 	%f500, [_ZZN3cub18CUB_300001_SM_10006detail6reduce28DeviceReduceSingleTileKernelINS2_10policy_hubIfjN4cuda3std3__44plusIfEEE10Policy1000EPfSC_iS9_ffNS7_10__identityEEEvT0_T1_T2_T3_T4_T6_E12temp_storage+72];
	add.f32 	%f501, %f499, %f500;
	ld.shared.f32 	%f502, [_ZZN3cub18CUB_300001_SM_10006detail6reduce28DeviceReduceSingleTileKernelINS2_10policy_hubIfjN4cuda3std3__44plusIfEEE10Policy1000EPfSC_iS9_ffNS7_10__identityEEEvT0_T1_T2_T3_T4_T6_E12temp_storage+76];
	add.f32 	%f530, %f501, %f502;
	bra.uni 	$L__BB7_72;
$L__BB7_18:
	// begin inline asm
	mov.u32 %r311, %laneid;
	// end inline asm
	and.b32  	%r337, %r1, 992;
	add.s32 	%r338, %r337, 32;
	setp.gt.s32 	%p81, %r338, %r67;
	not.b32 	%r339, %r337;
	add.s32 	%r340, %r67, %r339;
	selp.b32 	%r335, %r340, 31, %p81;
	mov.b32 	%r313, %f509;
	mov.b32 	%r314, 1;
	mov.b32 	%r336, -1;
	// begin inline asm
	shfl.sync.down.b32 %r312, %r313, %r314, %r335, %r336;
	// end inline asm
	setp.lt.s32 	%p82, %r311, %r335;
	mov.b32 	%f403, %r312;
	add.f32 	%f404, %f509, %f403;
	selp.f32 	%f405, %f404, %f509, %p82;
	mov.b32 	%r318, %f405;
	mov.b32 	%r319, 2;
	// begin inline asm
	shfl.sync.down.b32 %r317, %r318, %r319, %r335, %r336;
	// end inline asm
	add.s32 	%r341, %r311, 2;
	setp.gt.s32 	%p83, %r341, %r335;
	mov.b32 	%f406, %r317;
	add.f32 	%f407, %f405, %f406;
	selp.f32 	%f408, %f405, %f407, %p83;
	mov.b32 	%r323, %f408;
	mov.b32 	%r324, 4;
	// begin inline asm
	shfl.sync.down.b32 %r322, %r323, %r324, %r335, %r336;
	// end inline asm
	add.s32 	%r342, %r311, 4;
	setp.gt.s32 	%p84, %r342, %r335;
	mov.b32 	%f409, %r322;
	add.f32 	%f410, %f408, %f409;
	selp.f32 	%f411, %f408, %f410, %p84;
	mov.b32 	%r328, %f411;
	mov.b32 	%r329, 8;
	// begin inline asm
	shfl.sync.down.b32 %r327, %r328, %r329, %r335, %r336;
	// end inline asm
	add.s32 	%r343, %r311, 8;
	setp.gt.s32 	%p85, %r343, %r335;
	mov.b32 	%f412, %r327;
	add.f32 	%f413, %f411, %f412;
	selp.f32 	%f414, %f411, %f413, %p85;
	mov.b32 	%r333, %f414;
	mov.b32 	%r334, 16;
	// begin inline asm
	shfl.sync.down.b32 %r332, %r333, %r334, %r335, %r336;
	// end inline asm
	add.s32 	%r344, %r311, 16;
	setp.gt.s32 	%p86, %r344, %r335;
	mov.b32 	%f415, %r332;
	add.f32 	%f416, %f414, %f415;
	selp.f32 	%f530, %f414, %f416, %p86;
	setp.ne.s32 	%p87, %r311, 0;
	@%p87 bra 	$L__BB7_20;
	shr.u32 	%r345, %r1, 3;
	and.b32  	%r346, %r345, 124;
	mov.u32 	%r347, _ZZN3cub18CUB_300001_SM_10006detail6reduce28DeviceReduceSingleTileKernelINS2_10policy_hubIfjN4cuda3std3__44plusIfEEE10Policy1000EPfSC_iS9_ffNS7_10__identityEEEvT0_T1_T2_T3_T4_T6_E12temp_storage;
	add.s32 	%r348, %r347, %r346;
	st.shared.f32 	[%r348+16], %f530;
$L__BB7_20:
	bar.sync 	0;
	setp.ne.s32 	%p88, %r1, 0;
	@%p88 bra 	$L__BB7_72;
	setp.gt.s32 	%p89, %r67, 32;
	ld.shared.f32 	%f417, [_ZZN3cub18CUB_300001_SM_10006detail6reduce28DeviceReduceSingleTileKernelINS2_10policy_hubIfjN4cuda3std3__44plusIfEEE10Policy1000EPfSC_iS9_ffNS7_10__identityEEEvT0_T1_T2_T3_T4_T6_E12temp_storage+20];
	add.f32 	%f418, %f530, %f417;
	selp.f32 	%f419, %f418, %f530, %p89;
	setp.gt.s32 	%p90, %r67, 64;
	ld.shared.f32 	%f420, [_ZZN3cub18CUB_300001_SM_10006detail6reduce28DeviceReduceSingleTileKernelINS2_10policy_hubIfjN4cuda3std3__44plusIfEEE10Policy1000EPfSC_iS9_ffNS7_10__identityEEEvT0_T1_T2_T3_T4_T6_E12temp_storage+24];
	add.f32 	%f421, %f420, %f419;
	selp.f32 	%f422, %f421, %f419, %p90;
	setp.gt.s32 	%p91, %r67, 96;
	ld.shared.f32 	%f423, [_ZZN3cub18CUB_300001_SM_10006detail6reduce28DeviceReduceSingleTileKernelINS2_10policy_hubIfjN4cuda3std3__44plusIfEEE10Policy1000EPfSC_iS9_ffNS7_10__identityEEEvT0_T1_T2_T3_T4_T6_E12temp_storage+28];
	add.f32 	%f424, %f423, %f422;
	selp.f32 	%f425, %f424, %f422, %p91;
	setp.gt.s32 	%p92, %r67, 128;
	ld.shared.f32 	%f426, [_ZZN3cub18CUB_300001_SM_10006detail6reduce28DeviceReduceSingleTileKernelINS2_10policy_hubIfjN4cuda3std3__44plusIfEEE10Policy1000EPfSC_iS9_ffNS7_10__identityEEEvT0_T1_T2_T3_T4_T6_E12temp_storage+32];
	add.f32 	%f427, %f426, %f425;
	selp.f32 	%f428, %f427, %f425, %p92;
	setp.gt.s32 	%p93, %r67, 160;
	ld.shared.f32 	%f429, [_ZZN3cub18CUB_300001_SM_10006detail6reduce28DeviceReduceSingleTileKernelINS2_10policy_hubIfjN4cuda3std3__44plusIfEEE10Policy1000EPfSC_iS9_ffNS7_10__identityEEEvT0_T1_T2_T3_T4_T6_E12temp_storage+36];
	add.f32 	%f430, %f429, %f428;
	selp.f32 	%f431, %f430, %f428, %p93;
	setp.gt.s32 	%p94, %r67, 192;
	ld.shared.f32 	%f432, [_ZZN3cub18CUB_300001_SM_10006detail6reduce28DeviceReduceSingleTileKernelINS2_10policy_hubIfjN4cuda3std3__44plusIfEEE10Policy1000EPfSC_iS9_ffNS7_10__identityEEEvT0_T1_T2_T3_T4_T6_E12temp_storage+40];
	add.f32 	%f433, %f432, %f431;
	selp.f32 	%f434, %f433, %f431, %p94;
	setp.gt.s32 	%p95, %r67, 224;
	ld.shared.f32 	%f435, [_ZZN3cub18CUB_300001_SM_10006detail6reduce28DeviceReduceSingleTileKernelINS2_10policy_hubIfjN4cuda3std3__44plusIfEEE10Policy1000EPfSC_iS9_ffNS7_10__identityEEEvT0_T1_T2_T3_T4_T6_E12temp_storage+44];
	add.f32 	%f436, %f435, %f434;
	selp.f32 	%f437, %f436, %f434, %p95;
	setp.gt.s32 	%p96, %r67, 256;
	ld.shared.f32 	%f438, [_ZZN3cub18CUB_300001_SM_10006detail6reduce28DeviceReduceSingleTileKernelINS2_10policy_hubIfjN4cuda3std3__44plusIfEEE10Policy1000EPfSC_iS9_ffNS7_10__identityEEEvT0_T1_T2_T3_T4_T6_E12temp_storage+48];
	add.f32 	%f439, %f438, %f437;
	selp.f32 	%f440, %f439, %f437, %p96;
	setp.gt.s32 	%p97, %r67, 288;
	ld.shared.f32 	%f441, [_ZZN3cub18CUB_300001_SM_10006detail6reduce28DeviceReduceSingleTileKernelINS2_10policy_hubIfjN4cuda3std3__44plusIfEEE10Policy1000EPfSC_iS9_ffNS7_10__identityEEEvT0_T1_T2_T3_T4_T6_E12temp_storage+52];
	add.f32 	%f442, %f441, %f440;
	selp.f32 	%f443, %f442, %f440, %p97;
	setp.gt.s32 	%p98, %r67, 320;
	ld.shared.f32 	%f444, [_ZZN3cub18CUB_300001_SM_10006detail6reduce28DeviceReduceSingleTileKernelINS2_10policy_hubIfjN4cuda3std3__44plusIfEEE10Policy1000EPfSC_iS9_ffNS7_10__identityEEEvT0_T1_T2_T3_T4_T6_E12temp_storage+56];
	add.f32 	%f445, %f444, %f443;
	selp.f32 	%f446, %f445, %f443, %p98;
	setp.gt.s32 	%p99, %r67, 352;
	ld.shared.f32 	%f447, [_ZZN3cub18CUB_300001_SM_10006detail6reduce28DeviceReduceSingleTileKernelINS2_10policy_hubIfjN4cuda3std3__44plusIfEEE10Policy1000EPfSC_iS9_ffNS7_10__identityEEEvT0_T1_T2_T3_T4_T6_E12temp_storage+60];
	add.f32 	%f448, %f447, %f446;
	selp.f32 	%f449, %f448, %f446, %p99;
	setp.gt.s32 	%p100, %r67, 384;
	ld.shared.f32 	%f450, [_ZZN3cub18CUB_300001_SM_10006detail6reduce28DeviceReduceSingleTileKernelINS2_10policy_hubIfjN4cuda3std3__44plusIfEEE10Policy1000EPfSC_iS9_ffNS7_10__identityEEEvT0_T1_T2_T3_T4_T6_E12temp_storage+64];
	add.f32 	%f451, %f450, %f449;
	selp.f32 	%f452, %f451, %f449, %p100;
	setp.gt.s32 	%p101, %r67, 416;
	ld.shared.f32 	%f453, [_ZZN3cub18CUB_300001_SM_10006detail6reduce28DeviceReduceSingleTileKernelINS2_10policy_hubIfjN4cuda3std3__44plusIfEEE10Policy1000EPfSC_iS9_ffNS7_10__identityEEEvT0_T1_T2_T3_T4_T6_E12temp_storage+68];
	add.f32 	%f454, %f453, %f452;
	selp.f32 	%f455, %f454, %f452, %p101;
	setp.gt.s32 	%p102, %r67, 448;
	ld.shared.f32 	%f456, [_ZZN3cub18CUB_300001_SM_10006detail6reduce28DeviceReduceSingleTileKernelINS2_10policy_hubIfjN4cuda3std3__44plusIfEEE10Policy1000EPfSC_iS9_ffNS7_10__identityEEEvT0_T1_T2_T3_T4_T6_E12temp_storage+72];
	add.f32 	%f457, %f456, %f455;
	selp.f32 	%f458, %f457, %f455, %p102;
	setp.gt.s32 	%p103, %r67, 480;
	ld.shared.f32 	%f459, [_ZZN3cub18CUB_300001_SM_10006detail6reduce28DeviceReduceSingleTileKernelINS2_10policy_hubIfjN4cuda3std3__44plusIfEEE10Policy1000EPfSC_iS9_ffNS7_10__identityEEEvT0_T1_T2_T3_T4_T6_E12temp_storage+76];
	add.f32 	%f460, %f459, %f458;
	selp.f32 	%f530, %f460, %f458, %p103;
	bra.uni 	$L__BB7_72;
$L__BB7_22:
	mov.u32 	%r13, %tid.x;
	shl.b32 	%r224, %r13, 1;
	mul.wide.u32 	%rd90, %r224, 4;
	add.s64 	%rd75, %rd16, %rd90;
	// begin inline asm
	ld.global.nc.u64 %rd74, [%rd75];
	// end inline asm
	mov.b64 	{%r225, %r226}, %rd74;
	mov.b32 	%f281, %r226;
	mov.b32 	%f282, %r225;
	add.s64 	%rd77, %rd75, 4096;
	// begin inline asm
	ld.global.nc.u64 %rd76, [%rd77];
	// end inline asm
	mov.b64 	{%r227, %r228}, %rd76;
	mov.b32 	%f283, %r228;
	mov.b32 	%f284, %r227;
	add.s64 	%rd79, %rd75, 8192;
	// begin inline asm
	ld.global.nc.u64 %rd78, [%rd79];
	// end inline asm
	mov.b64 	{%r229, %r230}, %rd78;
	mov.b32 	%f285, %r230;
	mov.b32 	%f286, %r229;
	add.s64 	%rd81, %rd75, 12288;
	// begin inline asm
	ld.global.nc.u64 %rd80, [%rd81];
	// end inline asm
	mov.b64 	{%r231, %r232}, %rd80;
	mov.b32 	%f287, %r232;
	mov.b32 	%f288, %r231;
	add.s64 	%rd83, %rd75, 16384;
	// begin inline asm
	ld.global.nc.u64 %rd82, [%rd83];
	// end inline asm
	mov.b64 	{%r233, %r234}, %rd82;
	mov.b32 	%f289, %r234;
	mov.b32 	%f290, %r233;
	add.s64 	%rd85, %rd75, 20480;
	// begin inline asm
	ld.global.nc.u64 %rd84, [%rd85];
	// end inline asm
	mov.b64 	{%r235, %r236}, %rd84;
	mov.b32 	%f291, %r236;
	mov.b32 	%f292, %r235;
	add.s64 	%rd87, %rd75, 24576;
	// begin inline asm
	ld.global.nc.u64 %rd86, [%rd87];
	// end inline asm
	mov.b64 	{%r237, %r238}, %rd86;
	mov.b32 	%f293, %r238;
	mov.b32 	%f294, %r237;
	add.s64 	%rd89, %rd75, 28672;
	// begin inline asm
	ld.global.nc.u64 %rd88, [%rd89];
	// end inline asm
	mov.b64 	{%r239, %r240}, %rd88;
	mov.b32 	%f295, %r240;
	mov.b32 	%f296, %r239;
	add.f32 	%f297, %f282, %f281;
	add.f32 	%f298, %f284, %f283;
	add.f32 	%f299, %f286, %f285;
	add.f32 	%f300, %f288, %f287;
	add.f32 	%f301, %f290, %f289;
	add.f32 	%f302, %f292, %f291;
	add.f32 	%f303, %f294, %f293;
	add.f32 	%f304, %f296, %f295;
	add.f32 	%f305, %f297, %f298;
	add.f32 	%f306, %f299, %f300;
	add.f32 	%f307, %f301, %f302;
	add.f32 	%f308, %f303, %f304;
	add.f32 	%f309, %f305, %f306;
	add.f32 	%f310, %f307, %f308;
	add.f32 	%f516, %f309, %f310;
	setp.lt.u32 	%p58, %r67, 16384;
	mov.b32 	%r387, 8192;
	@%p58 bra 	$L__BB7_26;
	add.s32 	%r14, %r67, -8192;
	mov.b32 	%r387, 8192;
$L__BB7_24:
	mul.wide.s32 	%rd107, %r387, 4;
	add.s64 	%rd92, %rd75, %rd107;
	// begin inline asm
	ld.global.nc.u64 %rd91, [%rd92];
	// end inline asm
	mov.b64 	{%r242, %r243}, %rd91;
	mov.b32 	%f311, %r243;
	mov.b32 	%f312, %r242;
	add.s64 	%rd94, %rd92, 4096;
	// begin inline asm
	ld.global.nc.u64 %rd93, [%rd94];
	// end inline asm
	mov.b64 	{%r244, %r245}, %rd93;
	mov.b32 	%f313, %r245;
	mov.b32 	%f314, %r244;
	add.s64 	%rd96, %rd92, 8192;
	// begin inline asm
	ld.global.nc.u64 %rd95, [%rd96];
	// end inline asm
	mov.b64 	{%r246, %r247}, %rd95;
	mov.b32 	%f315, %r247;
	mov.b32 	%f316, %r246;
	add.s64 	%rd98, %rd92, 12288;
	// begin inline asm
	ld.global.nc.u64 %rd97, [%rd98];
	// end inline asm
	mov.b64 	{%r248, %r249}, %rd97;
	mov.b32 	%f317, %r249;
	mov.b32 	%f318, %r248;
	add.s64 	%rd100, %rd92, 16384;
	// begin inline asm
	ld.global.nc.u64 %rd99, [%rd100];
	// end inline asm
	mov.b64 	{%r250, %r251}, %rd99;
	mov.b32 	%f319, %r251;
	mov.b32 	%f320, %r250;
	add.s64 	%rd102, %rd92, 20480;
	// begin inline asm
	ld.global.nc.u64 %rd101, [%rd102];
	// end inline asm
	mov.b64 	{%r252, %r253}, %rd101;
	mov.b32 	%f321, %r253;
	mov.b32 	%f322, %r252;
	add.s64 	%rd104, %rd92, 24576;
	// begin inline asm
	ld.global.nc.u64 %rd103, [%rd104];
	// end inline asm
	mov.b64 	{%r254, %r255}, %rd103;
	mov.b32 	%f323, %r255;
	mov.b32 	%f324, %r254;
	add.s64 	%rd106, %rd92, 28672;
	// begin inline asm
	ld.global.nc.u64 %rd105, [%rd106];
	// end inline asm
	mov.b64 	{%r256, %r257}, %rd105;
	mov.b32 	%f325, %r257;
	mov.b32 	%f326, %r256;
	add.f32 	%f327, %f516, %f312;
	add.f32 	%f328, %f311, %f314;
	add.f32 	%f329, %f313, %f316;
	add.f32 	%f330, %f315, %f318;
	add.f32 	%f331, %f317, %f320;
	add.f32 	%f332, %f319, %f322;
	add.f32 	%f333, %f321, %f324;
	add.f32 	%f334, %f323, %f326;
	add.f32 	%f335, %f327, %f328;
	add.f32 	%f336, %f329, %f330;
	add.f32 	%f337, %f331, %f332;
	add.f32 	%f338, %f333, %f334;
	add.f32 	%f339, %f335, %f336;
	add.f32 	%f340, %f337, %f338;
	add.f32 	%f341, %f339, %f340;
	add.f32 	%f516, %f341, %f325;
	sub.s32 	%r258, %r67, %r387;
	setp.lt.s32 	%p59, %r258, 8192;
	@%p59 bra 	$L__BB7_34;
	add.s32 	%r387, %r387, 8192;
	setp.le.s32 	%p60, %r387, %r14;
	@%p60 bra 	$L__BB7_24;
$L__BB7_26:
	setp.le.s32 	%p61, %r67, %r387;
	@%p61 bra 	$L__BB7_34;
	sub.s32 	%r18, %r67, %r387;
	setp.ge.s32 	%p62, %r13, %r18;
	@%p62 bra 	$L__BB7_34;
	not.b32 	%r259, %r13;
	add.s32 	%r260, %r67, %r259;
	sub.s32 	%r19, %r260, %r387;
	and.b32  	%r261, %r19, 1536;
	setp.eq.s32 	%p63, %r261, 1536;
	mov.u32 	%r391, %r13;
	@%p63 bra 	$L__BB7_31;
	add.s32 	%r389, %r13, %r387;
	shr.u32 	%r262, %r19, 9;
	add.s32 	%r263, %r262, 1;
	and.b32  	%r264, %r263, 3;
	neg.s32 	%r388, %r264;
	mov.u32 	%r391, %r13;
$L__BB7_30:
	.pragma "nounroll";
	mul.wide.u32 	%rd109, %r389, 4;
	add.s64 	%rd108, %rd16, %rd109;
	// begin inline asm
	ld.global.nc.u32 %r265, [%rd108];
	// end inline asm
	mov.b32 	%f343, %r265;
	add.f32 	%f516, %f516, %f343;
	add.s32 	%r391, %r391, 512;
	add.s32 	%r389, %r389, 512;
	add.s32 	%r388, %r388, 1;
	setp.ne.s32 	%p64, %r388, 0;
	@%p64 bra 	$L__BB7_30;
$L__BB7_31:
	setp.lt.u32 	%p65, %r19, 1536;
	@%p65 bra 	$L__BB7_34;
	cvt.u64.u32 	%rd110, %r391;
	cvt.u64.u32 	%rd111, %r387;
	add.s64 	%rd112, %rd110, %rd111;
	shl.b64 	%rd113, %rd112, 2;
	add.s64 	%rd114, %rd113, %rd16;
	add.s64 	%rd130, %rd114, 4096;
	add.s32 	%r392, %r391, %r387;
$L__BB7_33:
	mul.wide.u32 	%rd119, %r392, 4;
	add.s64 	%rd115, %rd16, %rd119;
	// begin inline asm
	ld.global.nc.u32 %r266, [%rd115];
	// end inline asm
	mov.b32 	%f344, %r266;
	add.f32 	%f345, %f516, %f344;
	add.s64 	%rd116, %rd130, -2048;
	// begin inline asm
	ld.global.nc.u32 %r267, [%rd116];
	// end inline asm
	mov.b32 	%f346, %r267;
	add.f32 	%f347, %f345, %f346;
	// begin inline asm
	ld.global.nc.u32 %r268, [%rd130];
	// end inline asm
	mov.b32 	%f348, %r268;
	add.f32 	%f349, %f347, %f348;
	add.s64 	%rd118, %rd130, 2048;
	// begin inline asm
	ld.global.nc.u32 %r269, [%rd118];
	// end inline asm
	mov.b32 	%f350, %r269;
	add.f32 	%f516, %f349, %f350;
	add.s32 	%r391, %r391, 2048;
	add.s64 	%rd130, %rd130, 8192;
	add.s32 	%r392, %r392, 2048;
	setp.lt.s32 	%p66, %r391, %r18;
	@%p66 bra 	$L__BB7_33;
$L__BB7_34:
	// begin inline asm
	mov.u32 %r270, %laneid;
	// end inline asm
	mov.b32 	%r272, %f516;
	mov.b32 	%r273, 1;
	mov.b32 	%r294, 31;
	mov.b32 	%r295, -1;
	// begin inline asm
	shfl.sync.down.b32 %r271, %r272, %r273, %r294, %r295;
	// end inline asm
	setp.gt.s32 	%p67, %r270, 30;
	mov.b32 	%f351, %r271;
	add.f32 	%f352, %f516, %f351;
	selp.f32 	%f353, %f516, %f352, %p67;
	mov.b32 	%r277, %f353;
	mov.b32 	%r278, 2;
	// begin inline asm
	shfl.sync.down.b32 %r276, %r277, %r278, %r294, %r295;
	// end inline asm
	setp.gt.s32 	%p68, %r270, 29;
	mov.b32 	%f354, %r276;
	add.f32 	%f355, %f353, %f354;
	selp.f32 	%f356, %f353, %f355, %p68;
	mov.b32 	%r282, %f356;
	mov.b32 	%r283, 4;
	// begin inline asm
	shfl.sync.down.b32 %r281, %r282, %r283, %r294, %r295;
	// end inline asm
	setp.gt.s32 	%p69, %r270, 27;
	mov.b32 	%f357, %r281;
	add.f32 	%f358, %f356, %f357;
	selp.f32 	%f359, %f356, %f358, %p69;
	mov.b32 	%r287, %f359;
	mov.b32 	%r288, 8;
	// begin inline asm
	shfl.sync.down.b32 %r286, %r287, %r288, %r294, %r295;
	// end inline asm
	setp.gt.s32 	%p70, %r270, 23;
	mov.b32 	%f360, %r286;
	add.f32 	%f361, %f359, %f360;
	selp.f32 	%f362, %f359, %f361, %p70;
	mov.b32 	%r292, %f362;
	mov.b32 	%r293, 16;
	// begin inline asm
	shfl.sync.down.b32 %r291, %r292, %r293, %r294, %r295;
	// end inline asm
	setp.gt.s32 	%p71, %r270, 15;
	mov.b32 	%f363, %r291;
	add.f32 	%f26, %f362, %f363;
	selp.f32 	%f530, %f362, %f26, %p71;
	setp.ne.s32 	%p72, %r270, 0;
	@%p72 bra 	$L__BB7_36;
	shr.u32 	%r296, %r13, 3;
	and.b32  	%r297, %r296, 124;
	mov.u32 	%r298, _ZZN3cub18CUB_300001_SM_10006detail6reduce28DeviceReduceSingleTileKernelINS2_10policy_hubIfjN4cuda3std3__44plusIfEEE10Policy1000EPfSC_iS9_ffNS7_10__identityEEEvT0_T1_T2_T3_T4_T6_E12temp_storage;
	add.s32 	%r299, %r298, %r297;
	st.shared.f32 	[%r299+16], %f26;
$L__BB7_36:
	bar.sync 	0;
	setp.ne.s32 	%p73, %r13, 0;
	@%p73 bra 	$L__BB7_72;
	ld.shared.f32 	%f364, [_ZZN3cub18CUB_300001_SM_10006detail6reduce28DeviceReduceSingleTileKernelINS2_10policy_hubIfjN4cuda3std3__44plusIfEEE10Policy1000EPfSC_iS9_ffNS7_10__identityEEEvT0_T1_T2_T3_T4_T6_E12temp_storage+20];
	add.f32 	%f365, %f530, %f364;
	ld.shared.f32 	%f366, [_ZZN3cub18CUB_300001_SM_10006detail6reduce28DeviceReduceSingleTileKernelINS2_10policy_hubIfjN4cuda3std3__44plusIfEEE10Policy1000EPfSC_iS9_ffNS7_10__identityEEEvT0_T1_T2_T3_T4_T6_E12temp_storage+24];
	add.f32 	%f367, %f365, %f366;
	ld.shared.f32 	%f368, [_ZZN3cub18CUB_300001_SM_10006detail6reduce28DeviceReduceSingleTileKernelINS2_10policy_hubIfjN4cuda3std3__44plusIfEEE10Policy1000EPfSC_iS9_ffNS7_10__identityEEEvT0_T1_T2_T3_T4_T6_E12temp_storage+28];
	add.f32 	%f369, %f367, %f368;
	ld.shared.f32 	%f370, [_ZZN3cub18CUB_300001_SM_10006detail6reduce28DeviceReduceSingleTileKernelINS2_10policy_hubIfjN4cuda3std3__44plusIfEEE10Policy1000EPfSC_iS9_ffNS7_10__identityEEEvT0_T1_T2_T3_T4_T6_E12temp_storage+32];
	add.f32 	%f371, %f369, %f370;
	ld.shared.f32 	%f372, [_ZZN3cub18CUB_300001_SM_10006detail6reduce28DeviceReduceSingleTileKernelINS2_10policy_hubIfjN4cuda3std3__44plusIfEEE10Policy1000EPfSC_iS9_ffNS7_10__identityEEEvT0_T1_T2_T3_T4_T6_E12temp_storage+36];
	add.f32 	%f373, %f371, %f372;
	ld.shared.f32 	%f374, [_ZZN3cub18CUB_300001_SM_10006detail6reduce28DeviceReduceSingleTileKernelINS2_10policy_hubIfjN4cuda3std3__44plusIfEEE10Policy1000EPfSC_iS9_ffNS7_10__identityEEEvT0_T1_T2_T3_T4_T6_E12temp_storage+40];
	add.f32 	%f375, %f373, %f374;
	ld.shared.f32 	%f376, [_ZZN3cub18CUB_300001_SM_10006detail6reduce28DeviceReduceSingleTileKernelINS2_10policy_hubIfjN4cuda3std3__44plusIfEEE10Policy1000EPfSC_iS9_ffNS7_10__identityEEEvT0_T1_T2_T3_T4_T6_E12temp_storage+44];
	add.f32 	%f377, %f375, %f376;
	ld.shared.f32 	%f378, [_ZZN3cub18CUB_300001_SM_10006detail6reduce28DeviceReduceSingleTileKernelINS2_10policy_hubIfjN4cuda3std3__44plusIfEEE10Policy1000EPfSC_iS9_ffNS7_10__identityEEEvT0_T1_T2_T3_T4_T6_E12temp_storage+48];
	add.f32 	%f379, %f377, %f378;
	ld.shared.f32 	%f380, [_ZZN3cub18CUB_300001_SM_10006detail6reduce28DeviceReduceSingleTileKernelINS2_10policy_hubIfjN4cuda3std3__44plusIfEEE10Policy1000EPfSC_iS9_ffNS7_10__identityEEEvT0_T1_T2_T3_T4_T6_E12temp_storage+52];
	add.f32 	%f381, %f379, %f380;
	ld.shared.f32 	%f382, [_ZZN3cub18CUB_300001_SM_10006detail6reduce28DeviceReduceSingleTileKernelINS2_10policy_hubIfjN4cuda3std3__44plusIfEEE10Policy1000EPfSC_iS9_ffNS7_10__identityEEEvT0_T1_T2_T3_T4_T6_E12temp_storage+56];
	add.f32 	%f383, %f381, %f382;
	ld.shared.f32 	%f384, [_ZZN3cub18CUB_300001_SM_10006detail6reduce28DeviceReduceSingleTileKernelINS2_10policy_hubIfjN4cuda3std3__44plusIfEEE10Policy1000EPfSC_iS9_ffNS7_10__identityEEEvT0_T1_T2_T3_T4_T6_E12temp_storage+60];
	add.f32 	%f385, %f383, %f384;
	ld.shared.f32 	%f386, [_ZZN3cub18CUB_300001_SM_10006detail6reduce28DeviceReduceSingleTileKernelINS2_10policy_hubIfjN4cuda3std3__44plusIfEEE10Policy1000EPfSC_iS9_ffNS7_10__identityEEEvT0_T1_T2_T3_T4_T6_E12temp_storage+64];
	add.f32 	%f387, %f385, %f386;
	ld.shared.f32 	%f388, [_ZZN3cub18CUB_300001_SM_10006detail6reduce28DeviceReduceSingleTileKernelINS2_10policy_hubIfjN4cuda3std3__44plusIfEEE10Policy1000EPfSC_iS9_ffNS7_10__identityEEEvT0_T1_T2_T3_T4_T6_E12temp_storage+68];
	add.f32 	%f389, %f387, %f388;
	ld.shared.f32 	%f390, [_ZZN3cub18CUB_300001_SM_10006detail6reduce28DeviceReduceSingleTileKernelINS2_10policy_hubIfjN4cuda3std3__44plusIfEEE10Policy1000EPfSC_iS9_ffNS7_10__identityEEEvT0_T1_T2_T3_T4_T6_E12temp_storage+72];
	add.f32 	%f391, %f389, %f390;
	ld.shared.f32 	%f392, [_ZZN3cub18CUB_300001_SM_10006detail6reduce28DeviceReduceSingleTileKernelINS2_10policy_hubIfjN4cuda3std3__44plusIfEEE10Policy1000EPfSC_iS9_ffNS7_10__identityEEEvT0_T1_T2_T3_T4_T6_E12temp_storage+76];
	add.f32 	%f530, %f391, %f392;
	bra.uni 	$L__BB7_72;
$L__BB7_38:
	setp.gt.s32 	%p3, %r67, 8191;
	@%p3 bra 	$L__BB7_56;
	mov.u32 	%r34, %tid.x;
	setp.ge.s32 	%p20, %r34, %r67;
	mov.f32 	%f522, 0f00000000;
	mov.u32 	%r397, %r34;
	@%p20 bra 	$L__BB7_41;
	mul.wide.u32 	%rd66, %r34, 4;
	add.s64 	%rd65, %rd16, %rd66;
	// begin inline asm
	ld.global.nc.u32 %r144, [%rd65];
	// end inline asm
	mov.b32 	%f522, %r144;
	add.s32 	%r397, %r34, 512;
$L__BB7_41:
	setp.ge.s32 	%p21, %r397, %r67;
	@%p21 bra 	$L__BB7_47;
	not.b32 	%r145, %r397;
	add.s32 	%r37, %r67, %r145;
	and.b32  	%r146, %r37, 1536;
	setp.eq.s32 	%p22, %r146, 1536;
	@%p22 bra 	$L__BB7_45;
	mul.wide.u32 	%rd67, %r397, 4;
	add.s64 	%rd131, %rd16, %rd67;
	shr.u32 	%r147, %r37, 9;
	add.s32 	%r148, %r147, 1;
	and.b32  	%r149, %r148, 3;
	neg.s32 	%r395, %r149;
$L__BB7_44:
	.pragma "nounroll";
	// begin inline asm
	ld.global.nc.u32 %r150, [%rd131];
	// end inline asm
	mov.b32 	%f173, %r150;
	add.f32 	%f522, %f522, %f173;
	add.s32 	%r397, %r397, 512;
	add.s64 	%rd131, %rd131, 2048;
	add.s32 	%r395, %r395, 1;
	setp.ne.s32 	%p23, %r395, 0;
	@%p23 bra 	$L__BB7_44;
$L__BB7_45:
	setp.lt.u32 	%p24, %r37, 1536;
	@%p24 bra 	$L__BB7_47;
$L__BB7_46:
	mul.wide.s32 	%rd73, %r397, 4;
	add.s64 	%rd69, %rd16, %rd73;
	// begin inline asm
	ld.global.nc.u32 %r151, [%rd69];
	// end inline asm
	mov.b32 	%f174, %r151;
	add.f32 	%f175, %f522, %f174;
	add.s64 	%rd70, %rd69, 2048;
	// begin inline asm
	ld.global.nc.u32 %r152, [%rd70];
	// end inline asm
	mov.b32 	%f176, %r152;
	add.f32 	%f177, %f175, %f176;
	add.s64 	%rd71, %rd69, 4096;
	// begin inline asm
	ld.global.nc.u32 %r153, [%rd71];
	// end inline asm
	mov.b32 	%f178, %r153;
	add.f32 	%f179, %f177, %f178;
	add.s64 	%rd72, %rd69, 6144;
	// begin inline asm
	ld.global.nc.u32 %r154, [%rd72];
	// end inline asm
	mov.b32 	%f180, %r154;
	add.f32 	%f522, %f179, %f180;
	add.s32 	%r397, %r397, 2048;
	setp.lt.s32 	%p25, %r397, %r67;
	@%p25 bra 	$L__BB7_46;
$L__BB7_47:
	setp.lt.s32 	%p26, %r67, 512;
	@%p26 bra 	$L__BB7_52;
	// begin inline asm
	mov.u32 %r193, %laneid;
	// end inline asm
	mov.b32 	%r195, %f522;
	mov.b32 	%r196, 1;
	mov.b32 	%r217, 31;
	mov.b32 	%r218, -1;
	// begin inline asm
	shfl.sync.down.b32 %r194, %r195, %r196, %r217, %r218;
	// end inline asm
	setp.gt.s32 	%p50, %r193, 30;
	mov.b32 	%f239, %r194;
	add.f32 	%f240, %f522, %f239;
	selp.f32 	%f241, %f522, %f240, %p50;
	mov.b32 	%r200, %f241;
	mov.b32 	%r201, 2;
	// begin inline asm
	shfl.sync.down.b32 %r199, %r200, %r201, %r217, %r218;
	// end inline asm
	setp.gt.s32 	%p51, %r193, 29;
	mov.b32 	%f242, %r199;
	add.f32 	%f243, %f241, %f242;
	selp.f32 	%f244, %f241, %f243, %p51;
	mov.b32 	%r205, %f244;
	mov.b32 	%r206, 4;
	// begin inline asm
	shfl.sync.down.b32 %r204, %r205, %r206, %r217, %r218;
	// end inline asm
	setp.gt.s32 	%p52, %r193, 27;
	mov.b32 	%f245, %r204;
	add.f32 	%f246, %f244, %f245;
	selp.f32 	%f247, %f244, %f246, %p52;
	mov.b32 	%r210, %f247;
	mov.b32 	%r211, 8;
	// begin inline asm
	shfl.sync.down.b32 %r209, %r210, %r211, %r217, %r218;
	// end inline asm
	setp.gt.s32 	%p53, %r193, 23;
	mov.b32 	%f248, %r209;
	add.f32 	%f249, %f247, %f248;
	selp.f32 	%f250, %f247, %f249, %p53;
	mov.b32 	%r215, %f250;
	mov.b32 	%r216, 16;
	// begin inline asm
	shfl.sync.down.b32 %r214, %r215, %r216, %r217, %r218;
	// end inline asm
	setp.gt.s32 	%p54, %r193, 15;
	mov.b32 	%f251, %r214;
	add.f32 	%f38, %f250, %f251;
	selp.f32 	%f530, %f250, %f38, %p54;
	setp.ne.s32 	%p55, %r193, 0;
	@%p55 bra 	$L__BB7_50;
	shr.u32 	%r219, %r34, 3;
	and.b32  	%r220, %r219, 124;
	mov.u32 	%r221, _ZZN3cub18CUB_300001_SM_10006detail6reduce28DeviceReduceSingleTileKernelINS2_10policy_hubIfjN4cuda3std3__44plusIfEEE10Policy1000EPfSC_iS9_ffNS7_10__identityEEEvT0_T1_T2_T3_T4_T6_E12temp_storage;
	add.s32 	%r222, %r221, %r220;
	st.shared.f32 	[%r222+16], %f38;
$L__BB7_50:
	bar.sync 	0;
	setp.ne.s32 	%p56, %r34, 0;
	@%p56 bra 	$L__BB7_72;
	ld.shared.f32 	%f252, [_ZZN3cub18CUB_300001_SM_10006detail6reduce28DeviceReduceSingleTileKernelINS2_10policy_hubIfjN4cuda3std3__44plusIfEEE10Policy1000EPfSC_iS9_ffNS7_10__identityEEEvT0_T1_T2_T3_T4_T6_E12temp_storage+20];
	add.f32 	%f253, %f530, %f252;
	ld.shared.f32 	%f254, [_ZZN3cub18CUB_300001_SM_10006detail6reduce28DeviceReduceSingleTileKernelINS2_10policy_hubIfjN4cuda3std3__44plusIfEEE10Policy1000EPfSC_iS9_ffNS7_10__identityEEEvT0_T1_T2_T3_T4_T6_E12temp_storage+24];
	add.f32 	%f255, %f253, %f254;
	ld.shared.f32 	%f256, [_ZZN3cub18CUB_300001_SM_10006detail6reduce28DeviceReduceSingleTileKernelINS2_10policy_hubIfjN4cuda3std3__44plusIfEEE10Policy1000EPfSC_iS9_ffNS7_10__identityEEEvT0_T1_T2_T3_T4_T6_E12temp_storage+28];
	add.f32 	%f257, %f255, %f256;
	ld.shared.f32 	%f258, [_ZZN3cub18CUB_300001_SM_10006detail6reduce28DeviceReduceSingleTileKernelINS2_10policy_hubIfjN4cuda3std3__44plusIfEEE10Policy1000EPfSC_iS9_ffNS7_10__identityEEEvT0_T1_T2_T3_T4_T6_E12temp_storage+32];
	add.f32 	%f259, %f257, %f258;
	ld.shared.f32 	%f260, [_ZZN3cub18CUB_300001_SM_10006detail6reduce28DeviceReduceSingleTileKernelINS2_10policy_hubIfjN4cuda3std3__44plusIfEEE10Policy1000EPfSC_iS9_ffNS7_10__identityEEEvT0_T1_T2_T3_T4_T6_E12temp_storage+36];
	add.f32 	%f261, %f259, %f260;
	ld.shared.f32 	%f262, [_ZZN3cub18CUB_300001_SM_10006detail6reduce28DeviceReduceSingleTileKernelINS2_10policy_hubIfjN4cuda3std3__44plusIfEEE10Policy1000EPfSC_iS9_ffNS7_10__identityEEEvT0_T1_T2_T3_T4_T6_E12temp_storage+40];
	add.f32 	%f263, %f261, %f262;
	ld.shared.f32 	%f264, [_ZZN3cub18CUB_300001_SM_10006detail6reduce28DeviceReduceSingleTileKernelINS2_10policy_hubIfjN4cuda3std3__44plusIfEEE10Policy1000EPfSC_iS9_ffNS7_10__identityEEEvT0_T1_T2_T3_T4_T6_E12temp_storage+44];
	add.f32 	%f265, %f263, %f264;
	ld.shared.f32 	%f266, [_ZZN3cub18CUB_300001_SM_10006detail6reduce28DeviceReduceSingleTileKernelINS2_10policy_hubIfjN4cuda3std3__44plusIfEEE10Policy1000EPfSC_iS9_ffNS7_10__identityEEEvT0_T1_T2_T3_T4_T6_E12temp_storage+48];
	add.f32 	%f267, %f265, %f266;
	ld.shared.f32 	%f268, [_ZZN3cub18CUB_300001_SM_10006detail6reduce28DeviceReduceSingleTileKernelINS2_10policy_hubIfjN4cuda3std3__44plusIfEEE10Policy1000EPfSC_iS9_ffNS7_10__identityEEEvT0_T1_T2_T3_T4_T6_E12temp_storage+52];
	add.f32 	%f269, %f267, %f268;
	ld.shared.f32 	%f270, [_ZZN3cub18CUB_300001_SM_10006detail6reduce28DeviceReduceSingleTileKernelINS2_10policy_hubIfjN4cuda3std3__44plusIfEEE10Policy1000EPfSC_iS9_ffNS7_10__identityEEEvT0_T1_T2_T3_T4_T6_E12temp_storage+56];
	add.f32 	%f271, %f269, %f270;
	ld.shared.f32 	%f272, [_ZZN3cub18CUB_300001_SM_10006detail6reduce28DeviceReduceSingleTileKernelINS2_10policy_hubIfjN4cuda3std3__44plusIfEEE10Policy1000EPfSC_iS9_ffNS7_10__identityEEEvT0_T1_T2_T3_T4_T6_E12temp_storage+60];
	add.f32 	%f273, %f271, %f272;
	ld.shared.f32 	%f274, [_ZZN3cub18CUB_300001_SM_10006detail6reduce28DeviceReduceSingleTileKernelINS2_10policy_hubIfjN4cuda3std3__44plusIfEEE10Policy1000EPfSC_iS9_ffNS7_10__identityEEEvT0_T1_T2_T3_T4_T6_E12temp_storage+64];
	add.f32 	%f275, %f273, %f274;
	ld.shared.f32 	%f276, [_ZZN3cub18CUB_300001_SM_10006detail6reduce28DeviceReduceSingleTileKernelINS2_10policy_hubIfjN4cuda3std3__44plusIfEEE10Policy1000EPfSC_iS9_ffNS7_10__identityEEEvT0_T1_T2_T3_T4_T6_E12temp_storage+68];
	add.f32 	%f277, %f275, %f276;
	ld.shared.f32 	%f278, [_ZZN3cub18CUB_300001_SM_10006detail6reduce28DeviceReduceSingleTileKernelINS2_10policy_hubIfjN4cuda3std3__44plusIfEEE10Policy1000EPfSC_iS9_ffNS7_10__identityEEEvT0_T1_T2_T3_T4_T6_E12temp_storage+72];
	add.f32 	%f279, %f277, %f278;
	ld.shared.f32 	%f280, [_ZZN3cub18CUB_300001_SM_10006detail6reduce28DeviceReduceSingleTileKernelINS2_10policy_hubIfjN4cuda3std3__44plusIfEEE10Policy1000EPfSC_iS9_ffNS7_10__identityEEEvT0_T1_T2_T3_T4_T6_E12temp_storage+76];
	add.f32 	%f530, %f279, %f280;
	bra.uni 	$L__BB7_72;
$L__BB7_52:
	// begin inline asm
	mov.u32 %r155, %laneid;
	// end inline asm
	and.b32  	%r181, %r34, 992;
	add.s32 	%r182, %r181, 32;
	setp.gt.s32 	%p27, %r182, %r67;
	not.b32 	%r183, %r181;
	add.s32 	%r184, %r67, %r183;
	selp.b32 	%r179, %r184, 31, %p27;
	mov.b32 	%r157, %f522;
	mov.b32 	%r158, 1;
	mov.b32 	%r180, -1;
	// begin inline asm
	shfl.sync.down.b32 %r156, %r157, %r158, %r179, %r180;
	// end inline asm
	setp.lt.s32 	%p28, %r155, %r179;
	mov.b32 	%f181, %r156;
	add.f32 	%f182, %f522, %f181;
	selp.f32 	%f183, %f182, %f522, %p28;
	mov.b32 	%r162, %f183;
	mov.b32 	%r163, 2;
	// begin inline asm
	shfl.sync.down.b32 %r161, %r162, %r163, %r179, %r180;
	// end inline asm
	add.s32 	%r185, %r155, 2;
	setp.gt.s32 	%p29, %r185, %r179;
	mov.b32 	%f184, %r161;
	add.f32 	%f185, %f183, %f184;
	selp.f32 	%f186, %f183, %f185, %p29;
	mov.b32 	%r167, %f186;
	mov.b32 	%r168, 4;
	// begin inline asm
	shfl.sync.down.b32 %r166, %r167, %r168, %r179, %r180;
	// end inline asm
	add.s32 	%r186, %r155, 4;
	setp.gt.s32 	%p30, %r186, %r179;
	mov.b32 	%f187, %r166;
	add.f32 	%f188, %f186, %f187;
	selp.f32 	%f189, %f186, %f188, %p30;
	mov.b32 	%r172, %f189;
	mov.b32 	%r173, 8;
	// begin inline asm
	shfl.sync.down.b32 %r171, %r172, %r173, %r179, %r180;
	// end inline asm
	add.s32 	%r187, %r155, 8;
	setp.gt.s32 	%p31, %r187, %r179;
	mov.b32 	%f190, %r171;
	add.f32 	%f191, %f189, %f190;
	selp.f32 	%f192, %f189, %f191, %p31;
	mov.b32 	%r177, %f192;
	mov.b32 	%r178, 16;
	// begin inline asm
	shfl.sync.down.b32 %r176, %r177, %r178, %r179, %r180;
	// end inline asm
	add.s32 	%r188, %r155, 16;
	setp.gt.s32 	%p32, %r188, %r179;
	mov.b32 	%f193, %r176;
	add.f32 	%f194, %f192, %f193;
	selp.f32 	%f530, %f192, %f194, %p32;
	setp.ne.s32 	%p33, %r155, 0;
	@%p33 bra 	$L__BB7_54;
	shr.u32 	%r189, %r34, 3;
	and.b32  	%r190, %r189, 124;
	mov.u32 	%r191, _ZZN3cub18CUB_300001_SM_10006detail6reduce28DeviceReduceSingleTileKernelINS2_10policy_hubIfjN4cuda3std3__44plusIfEEE10Policy1000EPfSC_iS9_ffNS7_10__identityEEEvT0_T1_T2_T3_T4_T6_E12temp_storage;
	add.s32 	%r192, %r191, %r190;
	st.shared.f32 	[%r192+16], %f530;
$L__BB7_54:
	bar.sync 	0;
	setp.ne.s32 	%p34, %r34, 0;
	@%p34 bra 	$L__BB7_72;
	setp.gt.s32 	%p35, %r67, 32;
	ld.shared.f32 	%f195, [_ZZN3cub18CUB_300001_SM_10006detail6reduce28DeviceReduceSingleTileKernelINS2_10policy_hubIfjN4cuda3std3__44plusIfEEE10Policy1000EPfSC_iS9_ffNS7_10__identityEEEvT0_T1_T2_T3_T4_T6_E12temp_storage+20];
	add.f32 	%f196, %f530, %f195;
	selp.f32 	%f197, %f196, %f530, %p35;
	setp.gt.s32 	%p36, %r67, 64;
	ld.shared.f32 	%f198, [_ZZN3cub18CUB_300001_SM_10006detail6reduce28DeviceReduceSingleTileKernelINS2_10policy_hubIfjN4cuda3std3__44plusIfEEE10Policy1000EPfSC_iS9_ffNS7_10__identityEEEvT0_T1_T2_T3_T4_T6_E12temp_storage+24];
	add.f32 	%f199, %f198, %f197;
	selp.f32 	%f200, %f199, %f197, %p36;
	setp.gt.s32 	%p37, %r67, 96;
	ld.shared.f32 	%f201, [_ZZN3cub18CUB_300001_SM_10006detail6reduce28DeviceReduceSingleTileKernelINS2_10policy_hubIfjN4cuda3std3__44plusIfEEE10Policy1000EPfSC_iS9_ffNS7_10__identityEEEvT0_T1_T2_T3_T4_T6_E12temp_storage+28];
	add.f32 	%f202, %f201, %f200;
	selp.f32 	%f203, %f202, %f200, %p37;
	setp.gt.s32 	%p38, %r67, 128;
	ld.shared.f32 	%f204, [_ZZN3cub18CUB_300001_SM_10006detail6reduce28DeviceReduceSingleTileKernelINS2_10policy_hubIfjN4cuda3std3__44plusIfEEE10Policy1000EPfSC_iS9_ffNS7_10__identityEEEvT0_T1_T2_T3_T4_T6_E12temp_storage+32];
	add.f32 	%f205, %f204, %f203;
	selp.f32 	%f206, %f205, %f203, %p38;
	setp.gt.s32 	%p39, %r67, 160;
	ld.shared.f32 	%f207, [_ZZN3cub18CUB_300001_SM_10006detail6reduce28DeviceReduceSingleTileKernelINS2_10policy_hubIfjN4cuda3std3__44plusIfEEE10Policy1000EPfSC_iS9_ffNS7_10__identityEEEvT0_T1_T2_T3_T4_T6_E12temp_storage+36];
	add.f32 	%f208, %f207, %f206;
	selp.f32 	%f209, %f208, %f206, %p39;
	setp.gt.s32 	%p40, %r67, 192;
	ld.shared.f32 	%f210, [_ZZN3cub18CUB_300001_SM_10006detail6reduce28DeviceReduceSingleTileKernelINS2_10policy_hubIfjN4cuda3std3__44plusIfEEE10Policy1000EPfSC_iS9_ffNS7_10__identityEEEvT0_T1_T2_T3_T4_T6_E12temp_storage+40];
	add.f32 	%f211, %f210, %f209;
	selp.f32 	%f212, %f211, %f209, %p40;
	setp.gt.s32 	%p41, %r67, 224;
	ld.shared.f32 	%f213, [_ZZN3cub18CUB_300001_SM_10006detail6reduce28DeviceReduceSingleTileKernelINS2_10policy_hubIfjN4cuda3std3__44plusIfEEE10Policy1000EPfSC_iS9_ffNS7_10__identityEEEvT0_T1_T2_T3_T4_T6_E12temp_storage+44];
	add.f32 	%f214, %f213, %f212;
	selp.f32 	%f215, %f214, %f212, %p41;
	setp.gt.s32 	%p42, %r67, 256;
	ld.shared.f32 	%f216, [_ZZN3cub18CUB_300001_SM_10006detail6reduce28DeviceReduceSingleTileKernelINS2_10policy_hubIfjN4cuda3std3__44plusIfEEE10Policy1000EPfSC_iS9_ffNS7_10__identityEEEvT0_T1_T2_T3_T4_T6_E12temp_storage+48];
	add.f32 	%f217, %f216, %f215;
	selp.f32 	%f218, %f217, %f215, %p42;
	setp.gt.s32 	%p43, %r67, 288;
	ld.shared.f32 	%f219, [_ZZN3cub18CUB_300001_SM_10006detail6reduce28DeviceReduceSingleTileKernelINS2_10policy_hubIfjN4cuda3std3__44plusIfEEE10Policy1000EPfSC_iS9_ffNS7_10__identityEEEvT0_T1_T2_T3_T4_T6_E12temp_storage+52];
	add.f32 	%f220, %f219, %f218;
	selp.f32 	%f221, %f220, %f218, %p43;
	setp.gt.s32 	%p44, %r67, 320;
	ld.shared.f32 	%f222, [_ZZN3cub18CUB_300001_SM_10006detail6reduce28DeviceReduceSingleTileKernelINS2_10policy_hubIfjN4cuda3std3__44plusIfEEE10Policy1000EPfSC_iS9_ffNS7_10__identityEEEvT0_T1_T2_T3_T4_T6_E12temp_storage+56];
	add.f32 	%f223, %f222, %f221;
	selp.f32 	%f224, %f223, %f221, %p44;
	setp.gt.s32 	%p45, %r67, 352;
	ld.shared.f32 	%f225, [_ZZN3cub18CUB_300001_SM_10006detail6reduce28DeviceReduceSingleTileKernelINS2_10policy_hubIfjN4cuda3std3__44plusIfEEE10Policy1000EPfSC_iS9_ffNS7_10__identityEEEvT0_T1_T2_T3_T4_T6_E12temp_storage+60];
	add.f32 	%f226, %f225, %f224;
	selp.f32 	%f227, %f226, %f224, %p45;
	setp.gt.s32 	%p46, %r67, 384;
	ld.shared.f32 	%f228, [_ZZN3cub18CUB_300001_SM_10006detail6reduce28DeviceReduceSingleTileKernelINS2_10policy_hubIfjN4cuda3std3__44plusIfEEE10Policy1000EPfSC_iS9_ffNS7_10__identityEEEvT0_T1_T2_T3_T4_T6_E12temp_storage+64];
	add.f32 	%f229, %f228, %f227;
	selp.f32 	%f230, %f229, %f227, %p46;
	setp.gt.s32 	%p47, %r67, 416;
	ld.shared.f32 	%f231, [_ZZN3cub18CUB_300001_SM_10006detail6reduce28DeviceReduceSingleTileKernelINS2_10policy_hubIfjN4cuda3std3__44plusIfEEE10Policy1000EPfSC_iS9_ffNS7_10__identityEEEvT0_T1_T2_T3_T4_T6_E12temp_storage+68];
	add.f32 	%f232, %f231, %f230;
	selp.f32 	%f233, %f232, %f230, %p47;
	setp.gt.s32 	%p48, %r67, 448;
	ld.shared.f32 	%f234, [_ZZN3cub18CUB_300001_SM_10006detail6reduce28DeviceReduceSingleTileKernelINS2_10policy_hubIfjN4cuda3std3__44plusIfEEE10Policy1000EPfSC_iS9_ffNS7_10__identityEEEvT0_T1_T2_T3_T4_T6_E12temp_storage+72];
	add.f32 	%f235, %f234, %f233;
	selp.f32 	%f236, %f235, %f233, %p48;
	setp.gt.s32 	%p49, %r67, 480;
	ld.shared.f32 	%f237, [_ZZN3cub18CUB_300001_SM_10006detail6reduce28DeviceReduceSingleTileKernelINS2_10policy_hubIfjN4cuda3std3__44plusIfEEE10Policy1000EPfSC_iS9_ffNS7_10__identityEEEvT0_T1_T2_T3_T4_T6_E12temp_storage+76];
	add.f32 	%f238, %f237, %f236;
	selp.f32 	%f530, %f238, %f236, %p49;
	bra.uni 	$L__BB7_72;
$L__BB7_56:
	mov.u32 	%r46, %tid.x;
	mul.wide.u32 	%rd35, %r46, 4;
	add.s64 	%rd19, %rd16, %rd35;
	// begin inline asm
	ld.global.nc.u32 %r68, [%rd19];
	// end inline asm
	mov.b32 	%f59, %r68;
	add.s64 	%rd20, %rd19, 2048;
	// begin inline asm
	ld.global.nc.u32 %r69, [%rd20];
	// end inline asm
	mov.b32 	%f60, %r69;
	add.s64 	%rd21, %rd19, 4096;
	// begin inline asm
	ld.global.nc.u32 %r70, [%rd21];
	// end inline asm
	mov.b32 	%f61, %r70;
	add.s64 	%rd22, %rd19, 6144;
	// begin inline asm
	ld.global.nc.u32 %r71, [%rd22];
	// end inline asm
	mov.b32 	%f62, %r71;
	add.s64 	%rd23, %rd19, 8192;
	// begin inline asm
	ld.global.nc.u32 %r72, [%rd23];
	// end inline asm
	mov.b32 	%f63, %r72;
	add.s64 	%rd24, %rd19, 10240;
	// begin inline asm
	ld.global.nc.u32 %r73, [%rd24];
	// end inline asm
	mov.b32 	%f64, %r73;
	add.s64 	%rd25, %rd19, 12288;
	// begin inline asm
	ld.global.nc.u32 %r74, [%rd25];
	// end inline asm
	mov.b32 	%f65, %r74;
	add.s64 	%rd26, %rd19, 14336;
	// begin inline asm
	ld.global.nc.u32 %r75, [%rd26];
	// end inline asm
	mov.b32 	%f66, %r75;
	add.s64 	%rd27, %rd19, 16384;
	// begin inline asm
	ld.global.nc.u32 %r76, [%rd27];
	// end inline asm
	mov.b32 	%f67, %r76;
	add.s64 	%rd28, %rd19, 18432;
	// begin inline asm
	ld.global.nc.u32 %r77, [%rd28];
	// end inline asm
	mov.b32 	%f68, %r77;
	add.s64 	%rd29, %rd19, 20480;
	// begin inline asm
	ld.global.nc.u32 %r78, [%rd29];
	// end inline asm
	mov.b32 	%f69, %r78;
	add.s64 	%rd30, %rd19, 22528;
	// begin inline asm
	ld.global.nc.u32 %r79, [%rd30];
	// end inline asm
	mov.b32 	%f70, %r79;
	add.s64 	%rd31, %rd19, 24576;
	// begin inline asm
	ld.global.nc.u32 %r80, [%rd31];
	// end inline asm
	mov.b32 	%f71, %r80;
	add.s64 	%rd32, %rd19, 26624;
	// begin inline asm
	ld.global.nc.u32 %r81, [%rd32];
	// end inline asm
	mov.b32 	%f72, %r81;
	add.s64 	%rd33, %rd19, 28672;
	// begin inline asm
	ld.global.nc.u32 %r82, [%rd33];
	// end inline asm
	mov.b32 	%f73, %r82;
	add.s64 	%rd34, %rd19, 30720;
	// begin inline asm
	ld.global.nc.u32 %r83, [%rd34];
	// end inline asm
	mov.b32 	%f74, %r83;
	add.f32 	%f75, %f59, %f60;
	add.f32 	%f76, %f61, %f62;
	add.f32 	%f77, %f63, %f64;
	add.f32 	%f78, %f65, %f66;
	add.f32 	%f79, %f67, %f68;
	add.f32 	%f80, %f69, %f70;
	add.f32 	%f81, %f71, %f72;
	add.f32 	%f82, %f73, %f74;
	add.f32 	%f83, %f75, %f76;
	add.f32 	%f84, %f77, %f78;
	add.f32 	%f85, %f79, %f80;
	add.f32 	%f86, %f81, %f82;
	add.f32 	%f87, %f83, %f84;
	add.f32 	%f88, %f85, %f86;
	add.f32 	%f529, %f87, %f88;
	setp.lt.u32 	%p4, %r67, 16384;
	mov.b32 	%r400, 8192;
	@%p4 bra 	$L__BB7_60;
	add.s32 	%r47, %r67, -8192;
	mov.b32 	%r400, 8192;
$L__BB7_58:
	mul.wide.s32 	%rd52, %r400, 4;
	add.s64 	%rd36, %rd19, %rd52;
	// begin inline asm
	ld.global.nc.u32 %r86, [%rd36];
	// end inline asm
	mov.b32 	%f89, %r86;
	add.s64 	%rd37, %rd36, 2048;
	// begin inline asm
	ld.global.nc.u32 %r87, [%rd37];
	// end inline asm
	mov.b32 	%f90, %r87;
	add.s64 	%rd38, %rd36, 4096;
	// begin inline asm
	ld.global.nc.u32 %r88, [%rd38];
	// end inline asm
	mov.b32 	%f91, %r88;
	add.s64 	%rd39, %rd36, 6144;
	// begin inline asm
	ld.global.nc.u32 %r89, [%rd39];
	// end inline asm
	mov.b32 	%f92, %r89;
	add.s64 	%rd40, %rd36, 8192;
	// begin inline asm
	ld.global.nc.u32 %r90, [%rd40];
	// end inline asm
	mov.b32 	%f93, %r90;
	add.s64 	%rd41, %rd36, 10240;
	// begin inline asm
	ld.global.nc.u32 %r91, [%rd41];
	// end inline asm
	mov.b32 	%f94, %r91;
	add.s64 	%rd42, %rd36, 12288;
	// begin inline asm
	ld.global.nc.u32 %r92, [%rd42];
	// end inline asm
	mov.b32 	%f95, %r92;
	add.s64 	%rd43, %rd36, 14336;
	// begin inline asm
	ld.global.nc.u32 %r93, [%rd43];
	// end inline asm
	mov.b32 	%f96, %r93;
	add.s64 	%rd44, %rd36, 16384;
	// begin inline asm
	ld.global.nc.u32 %r94, [%rd44];
	// end inline asm
	mov.b32 	%f97, %r94;
	add.s64 	%rd45, %rd36, 18432;
	// begin inline asm
	ld.global.nc.u32 %r95, [%rd45];
	// end inline asm
	mov.b32 	%f98, %r95;
	add.s64 	%rd46, %rd36, 20480;
	// begin inline asm
	ld.global.nc.u32 %r96, [%rd46];
	// end inline asm
	mov.b32 	%f99, %r96;
	add.s64 	%rd47, %rd36, 22528;
	// begin inline asm
	ld.global.nc.u32 %r97, [%rd47];
	// end inline asm
	mov.b32 	%f100, %r97;
	add.s64 	%rd48, %rd36, 24576;
	// begin inline asm
	ld.global.nc.u32 %r98, [%rd48];
	// end inline asm
	mov.b32 	%f101, %r98;
	add.s64 	%rd49, %rd36, 26624;
	// begin inline asm
	ld.global.nc.u32 %r99, [%rd49];
	// end inline asm
	mov.b32 	%f102, %r99;
	add.s64 	%rd50, %rd36, 28672;
	// begin inline asm
	ld.global.nc.u32 %r100, [%rd50];
	// end inline asm
	mov.b32 	%f103, %r100;
	add.s64 	%rd51, %rd36, 30720;
	// begin inline asm
	ld.global.nc.u32 %r101, [%rd51];
	// end inline asm
	mov.b32 	%f104, %r101;
	add.f32 	%f105, %f529, %f89;
	add.f32 	%f106, %f90, %f91;
	add.f32 	%f107, %f92, %f93;
	add.f32 	%f108, %f94, %f95;
	add.f32 	%f109, %f96, %f97;
	add.f32 	%f110, %f98, %f99;
	add.f32 	%f111, %f100, %f101;
	add.f32 	%f112, %f102, %f103;
	add.f32 	%f113, %f105, %f106;
	add.f32 	%f114, %f107, %f108;
	add.f32 	%f115, %f109, %f110;
	add.f32 	%f116, %f111, %f112;
	add.f32 	%f117, %f113, %f114;
	add.f32 	%f118, %f115, %f116;
	add.f32 	%f119, %f117, %f118;
	add.f32 	%f529, %f119, %f104;
	sub.s32 	%r102, %r67, %r400;
	setp.lt.s32 	%p5, %r102, 8192;
	@%p5 bra 	$L__BB7_68;
	add.s32 	%r400, %r400, 8192;
	setp.le.s32 	%p6, %r400, %r47;
	@%p6 bra 	$L__BB7_58;
$L__BB7_60:
	setp.le.s32 	%p7, %r67, %r400;
	@%p7 bra 	$L__BB7_68;
	sub.s32 	%r51, %r67, %r400;
	setp.ge.s32 	%p8, %r46, %r51;
	@%p8 bra 	$L__BB7_68;
	not.b32 	%r103, %r46;
	add.s32 	%r104, %r67, %r103;
	sub.s32 	%r52, %r104, %r400;
	and.b32  	%r105, %r52, 1536;
	setp.eq.s32 	%p9, %r105, 1536;
	mov.u32 	%r404, %r46;
	@%p9 bra 	$L__BB7_65;
	add.s32 	%r402, %r46, %r400;
	shr.u32 	%r106, %r52, 9;
	add.s32 	%r107, %r106, 1;
	and.b32  	%r108, %r107, 3;
	neg.s32 	%r401, %r108;
	mov.u32 	%r404, %r46;
$L__BB7_64:
	.pragma "nounroll";
	mul.wide.u32 	%rd54, %r402, 4;
	add.s64 	%rd53, %rd16, %rd54;
	// begin inline asm
	ld.global.nc.u32 %r109, [%rd53];
	// end inline asm
	mov.b32 	%f121, %r109;
	add.f32 	%f529, %f529, %f121;
	add.s32 	%r404, %r404, 512;
	add.s32 	%r402, %r402, 512;
	add.s32 	%r401, %r401, 1;
	setp.ne.s32 	%p10, %r401, 0;
	@%p10 bra 	$L__BB7_64;
$L__BB7_65:
	setp.lt.u32 	%p11, %r52, 1536;
	@%p11 bra 	$L__BB7_68;
	cvt.u64.u32 	%rd55, %r404;
	cvt.u64.u32 	%rd56, %r400;
	add.s64 	%rd57, %rd55, %rd56;
	shl.b64 	%rd58, %rd57, 2;
	add.s64 	%rd59, %rd58, %rd16;
	add.s64 	%rd132, %rd59, 4096;
	add.s32 	%r405, %r404, %r400;
$L__BB7_67:
	mul.wide.u32 	%rd64, %r405, 4;
	add.s64 	%rd60, %rd16, %rd64;
	// begin inline asm
	ld.global.nc.u32 %r110, [%rd60];
	// end inline asm
	mov.b32 	%f122, %r110;
	add.f32 	%f123, %f529, %f122;
	add.s64 	%rd61, %rd132, -2048;
	// begin inline asm
	ld.global.nc.u32 %r111, [%rd61];
	// end inline asm
	mov.b32 	%f124, %r111;
	add.f32 	%f125, %f123, %f124;
	// begin inline asm
	ld.global.nc.u32 %r112, [%rd132];
	// end inline asm
	mov.b32 	%f126, %r112;
	add.f32 	%f127, %f125, %f126;
	add.s64 	%rd63, %rd132, 2048;
	// begin inline asm
	ld.global.nc.u32 %r113, [%rd63];
	// end inline asm
	mov.b32 	%f128, %r113;
	add.f32 	%f529, %f127, %f128;
	add.s32 	%r404, %r404, 2048;
	add.s64 	%rd132, %rd132, 8192;
	add.s32 	%r405, %r405, 2048;
	setp.lt.s32 	%p12, %r404, %r51;
	@%p12 bra 	$L__BB7_67;
$L__BB7_68:
	// begin inline asm
	mov.u32 %r114, %laneid;
	// end inline asm
	mov.b32 	%r116, %f529;
	mov.b32 	%r117, 1;
	mov.b32 	%r138, 31;
	mov.b32 	%r139, -1;
	// begin inline asm
	shfl.sync.down.b32 %r115, %r116, %r117, %r138, %r139;
	// end inline asm
	setp.gt.s32 	%p13, %r114, 30;
	mov.b32 	%f129, %r115;
	add.f32 	%f130, %f529, %f129;
	selp.f32 	%f131, %f529, %f130, %p13;
	mov.b32 	%r121, %f131;
	mov.b32 	%r122, 2;
	// begin inline asm
	shfl.sync.down.b32 %r120, %r121, %r122, %r138, %r139;
	// end inline asm
	setp.gt.s32 	%p14, %r114, 29;
	mov.b32 	%f132, %r120;
	add.f32 	%f133, %f131, %f132;
	selp.f32 	%f134, %f131, %f133, %p14;
	mov.b32 	%r126, %f134;
	mov.b32 	%r127, 4;
	// begin inline asm
	shfl.sync.down.b32 %r125, %r126, %r127, %r138, %r139;
	// end inline asm
	setp.gt.s32 	%p15, %r114, 27;
	mov.b32 	%f135, %r125;
	add.f32 	%f136, %f134, %f135;
	selp.f32 	%f137, %f134, %f136, %p15;
	mov.b32 	%r131, %f137;
	mov.b32 	%r132, 8;
	// begin inline asm
	shfl.sync.down.b32 %r130, %r131, %r132, %r138, %r139;
	// end inline asm
	setp.gt.s32 	%p16, %r114, 23;
	mov.b32 	%f138, %r130;
	add.f32 	%f139, %f137, %f138;
	selp.f32 	%f140, %f137, %f139, %p16;
	mov.b32 	%r136, %f140;
	mov.b32 	%r137, 16;
	// begin inline asm
	shfl.sync.down.b32 %r135, %r136, %r137, %r138, %r139;
	// end inline asm
	setp.gt.s32 	%p17, %r114, 15;
	mov.b32 	%f141, %r135;
	add.f32 	%f54, %f140, %f141;
	selp.f32 	%f530, %f140, %f54, %p17;
	setp.ne.s32 	%p18, %r114, 0;
	@%p18 bra 	$L__BB7_70;
	shr.u32 	%r140, %r46, 3;
	and.b32  	%r141, %r140, 124;
	mov.u32 	%r142, _ZZN3cub18CUB_300001_SM_10006detail6reduce28DeviceReduceSingleTileKernelINS2_10policy_hubIfjN4cuda3std3__44plusIfEEE10Policy1000EPfSC_iS9_ffNS7_10__identityEEEvT0_T1_T2_T3_T4_T6_E12temp_storage;
	add.s32 	%r143, %r142, %r141;
	st.shared.f32 	[%r143+16], %f54;
$L__BB7_70:
	bar.sync 	0;
	setp.ne.s32 	%p19, %r46, 0;
	@%p19 bra 	$L__BB7_72;
	ld.shared.f32 	%f142, [_ZZN3cub18CUB_300001_SM_10006detail6reduce28DeviceReduceSingleTileKernelINS2_10policy_hubIfjN4cuda3std3__44plusIfEEE10Policy1000EPfSC_iS9_ffNS7_10__identityEEEvT0_T1_T2_T3_T4_T6_E12temp_storage+20];
	add.f32 	%f143, %f530, %f142;
	ld.shared.f32 	%f144, [_ZZN3cub18CUB_300001_SM_10006detail6reduce28DeviceReduceSingleTileKernelINS2_10policy_hubIfjN4cuda3std3__44plusIfEEE10Policy1000EPfSC_iS9_ffNS7_10__identityEEEvT0_T1_T2_T3_T4_T6_E12temp_storage+24];
	add.f32 	%f145, %f143, %f144;
	ld.shared.f32 	%f146, [_ZZN3cub18CUB_300001_SM_10006detail6reduce28DeviceReduceSingleTileKernelINS2_10policy_hubIfjN4cuda3std3__44plusIfEEE10Policy1000EPfSC_iS9_ffNS7_10__identityEEEvT0_T1_T2_T3_T4_T6_E12temp_storage+28];
	add.f32 	%f147, %f145, %f146;
	ld.shared.f32 	%f148, [_ZZN3cub18CUB_300001_SM_10006detail6reduce28DeviceReduceSingleTileKernelINS2_10policy_hubIfjN4cuda3std3__44plusIfEEE10Policy1000EPfSC_iS9_ffNS7_10__identityEEEvT0_T1_T2_T3_T4_T6_E12temp_storage+32];
	add.f32 	%f149, %f147, %f148;
	ld.shared.f32 	%f150, [_ZZN3cub18CUB_300001_SM_10006detail6reduce28DeviceReduceSingleTileKernelINS2_10policy_hubIfjN4cuda3std3__44plusIfEEE10Policy1000EPfSC_iS9_ffNS7_10__identityEEEvT0_T1_T2_T3_T4_T6_E12temp_storage+36];
	add.f32 	%f151, %f149, %f150;
	ld.shared.f32 	%f152, [_ZZN3cub18CUB_300001_SM_10006detail6reduce28DeviceReduceSingleTileKernelINS2_10policy_hubIfjN4cuda3std3__44plusIfEEE10Policy1000EPfSC_iS9_ffNS7_10__identityEEEvT0_T1_T2_T3_T4_T6_E12temp_storage+40];
	add.f32 	%f153, %f151, %f152;
	ld.shared.f32 	%f154, [_ZZN3cub18CUB_300001_SM_10006detail6reduce28DeviceReduceSingleTileKernelINS2_10policy_hubIfjN4cuda3std3__44plusIfEEE10Policy1000EPfSC_iS9_ffNS7_10__identityEEEvT0_T1_T2_T3_T4_T6_E12temp_storage+44];
	add.f32 	%f155, %f153, %f154;
	ld.shared.f32 	%f156, [_ZZN3cub18CUB_300001_SM_10006detail6reduce28DeviceReduceSingleTileKernelINS2_10policy_hubIfjN4cuda3std3__44plusIfEEE10Policy1000EPfSC_iS9_ffNS7_10__identityEEEvT0_T1_T2_T3_T4_T6_E12temp_storage+48];
	add.f32 	%f157, %f155, %f156;
	ld.shared.f32 	%f158, [_ZZN3cub18CUB_300001_SM_10006detail6reduce28DeviceReduceSingleTileKernelINS2_10policy_hubIfjN4cuda3std3__44plusIfEEE10Policy1000EPfSC_iS9_ffNS7_10__identityEEEvT0_T1_T2_T3_T4_T6_E12temp_storage+52];
	add.f32 	%f159, %f157, %f158;
	ld.shared.f32 	%f160, [_ZZN3cub18CUB_300001_SM_10006detail6reduce28DeviceReduceSingleTileKernelINS2_10policy_hubIfjN4cuda3std3__44plusIfEEE10Policy1000EPfSC_iS9_ffNS7_10__identityEEEvT0_T1_T2_T3_T4_T6_E12temp_storage+56];
	add.f32 	%f161, %f159, %f160;
	ld.shared.f32 	%f162, [_ZZN3cub18CUB_300001_SM_10006detail6reduce28DeviceReduceSingleTileKernelINS2_10policy_hubIfjN4cuda3std3__44plusIfEEE10Policy1000EPfSC_iS9_ffNS7_10__identityEEEvT0_T1_T2_T3_T4_T6_E12temp_storage+60];
	add.f32 	%f163, %f161, %f162;
	ld.shared.f32 	%f164, [_ZZN3cub18CUB_300001_SM_10006detail6reduce28DeviceReduceSingleTileKernelINS2_10policy_hubIfjN4cuda3std3__44plusIfEEE10Policy1000EPfSC_iS9_ffNS7_10__identityEEEvT0_T1_T2_T3_T4_T6_E12temp_storage+64];
	add.f32 	%f165, %f163, %f164;
	ld.shared.f32 	%f166, [_ZZN3cub18CUB_300001_SM_10006detail6reduce28DeviceReduceSingleTileKernelINS2_10policy_hubIfjN4cuda3std3__44plusIfEEE10Policy1000EPfSC_iS9_ffNS7_10__identityEEEvT0_T1_T2_T3_T4_T6_E12temp_storage+68];
	add.f32 	%f167, %f165, %f166;
	ld.shared.f32 	%f168, [_ZZN3cub18CUB_300001_SM_10006detail6reduce28DeviceReduceSingleTileKernelINS2_10policy_hubIfjN4cuda3std3__44plusIfEEE10Policy1000EPfSC_iS9_ffNS7_10__identityEEEvT0_T1_T2_T3_T4_T6_E12temp_storage+72];
	add.f32 	%f169, %f167, %f168;
	ld.shared.f32 	%f170, [_ZZN3cub18CUB_300001_SM_10006detail6reduce28DeviceReduceSingleTileKernelINS2_10policy_hubIfjN4cuda3std3__44plusIfEEE10Policy1000EPfSC_iS9_ffNS7_10__identityEEEvT0_T1_T2_T3_T4_T6_E12temp_storage+76];
	add.f32 	%f530, %f169, %f170;
$L__BB7_72:
	mov.u32 	%r379, %tid.x;
	setp.ne.s32 	%p111, %r379, 0;
	@%p111 bra 	$L__BB7_74;
	add.f32 	%f503, %f58, %f530;
	st.global.f32 	[%rd1], %f503;
$L__BB7_74:
	ret;

}
	// .globl	_ZN3cub18CUB_300001_SM_10006detail6reduce28DeviceReduceSingleTileKernelINS2_10policy_hubIfyN4cuda3std3__44plusIfEEE10Policy1000EN6thrust24THRUST_300001_SM_1000_NS6detail15normal_iteratorINSD_10device_ptrIfEEEEPfyS9_ffNS7_10__identityEEEvT0_T1_T2_T3_T4_T6_
.visible .entry _ZN3cub18CUB_300001_SM_10006detail6reduce28DeviceReduceSingleTileKernelINS2_10policy_hubIfyN4cuda3std3__44plusIfEEE10Policy1000EN6thrust24THRUST_300001_SM_1000_NS6detail15normal_iteratorINSD_10device_ptrIfEEEEPfyS9_ffNS7_10__identityEEEvT0_T1_T2_T3_T4_T6_(
	.param .align 8 .b8 _ZN3cub18CUB_300001_SM_10006detail6reduce28DeviceReduceSingleTileKernelINS2_10policy_hubIfyN4cuda3std3__44plusIfEEE10Policy1000EN6thrust24THRUST_300001_SM_1000_NS6detail15normal_iteratorINSD_10device_ptrIfEEEEPfyS9_ffNS7_10__identityEEEvT0_T1_T2_T3_T4_T6__param_0[8],
	.param .u64 .ptr .align 1 _ZN3cub18CUB_300001_SM_10006detail6reduce28DeviceReduceSingleTileKernelINS2_10policy_hubIfyN4cuda3std3__44plusIfEEE10Policy1000EN6thrust24THRUST_300001_SM_1000_NS6detail15normal_iteratorINSD_10device_ptrIfEEEEPfyS9_ffNS7_10__identityEEEvT0_T1_T2_T3_T4_T6__param_1,
	.param .u64 _ZN3cub18CUB_300001_SM_10006detail6reduce28DeviceReduceSingleTileKernelINS2_10policy_hubIfyN4cuda3std3__44plusIfEEE10Policy1000EN6thrust24THRUST_300001_SM_1000_NS6detail15normal_iteratorINSD_10device_ptrIfEEEEPfyS9_ffNS7_10__identityEEEvT0_T1_T2_T3_T4_T6__param_2,
	.param .align 1 .b8 _ZN3cub18CUB_300001_SM_10006detail6reduce28DeviceReduceSingleTileKernelINS2_10policy_hubIfyN4cuda3std3__44plusIfEEE10Policy1000EN6thrust24THRUST_300001_SM_1000_NS6detail15normal_iteratorINSD_10device_ptrIfEEEEPfyS9_ffNS7_10__identityEEEvT0_T1_T2_T3_T4_T6__param_3[1],
	.param .f32 _ZN3cub18CUB_300001_SM_10006detail6reduce28DeviceReduceSingleTileKernelINS2_10policy_hubIfyN4cuda3std3__44plusIfEEE10Policy1000EN6thrust24THRUST_300001_SM_1000_NS6detail15normal_iteratorINSD_10device_ptrIfEEEEPfyS9_ffNS7_10__identityEEEvT0_T1_T2_T3_T4_T6__param_4,
	.param .align 1 .b8 _ZN3cub18CUB_300001_SM_10006detail6reduce28DeviceReduceSingleTileKernelINS2_10policy_hubIfyN4cuda3std3__44plusIfEEE10Policy1000EN6thrust24THRUST_300001_SM_1000_NS6detail15normal_iteratorINSD_10device_ptrIfEEEEPfyS9_ffNS7_10__identityEEEvT0_T1_T2_T3_T4_T6__param_5[1]
)
.maxntid 256
.minnctapersm 1
{
	.reg .pred 	%p<59>;
	.reg .b32 	%r<171>;
	.reg .b32 	%f<328>;
	.reg .b64 	%rd<56>;
	// demoted variable
	.shared .align 4 .b8 _ZZN3cub18CUB_300001_SM_10006detail6reduce28DeviceReduceSingleTileKernelINS2_10policy_hubIfyN4cuda3std3__44plusIfEEE10Policy1000EN6thrust24THRUST_300001_SM_1000_NS6detail15normal_iteratorINSD_10device_ptrIfEEEEPfyS9_ffNS7_10__identityEEEvT0_T1_T2_T3_T4_T6_E12temp_storage[44];
	ld.param.u64 	%rd18, [_ZN3cub18CUB_300001_SM_10006detail6reduce28DeviceReduceSingleTileKernelINS2_10policy_hubIfyN4cuda3std3__44plusIfEEE10Policy1000EN6thrust24THRUST_300001_SM_1000_NS6detail15normal_iteratorINSD_10device_ptrIfEEEEPfyS9_ffNS7_10__identityEEEvT0_T1_T2_T3_T4_T6__param_0];
	ld.param.u64 	%rd20, [_ZN3cub18CUB_300001_SM_10006detail6reduce28DeviceReduceSingleTileKernelINS2_10policy_hubIfyN4cuda3std3__44plusIfEEE10Policy1000EN6thrust24THRUST_300001_SM_1000_NS6detail15normal_iteratorINSD_10device_ptrIfEEEEPfyS9_ffNS7_10__identityEEEvT0_T1_T2_T3_T4_T6__param_1];
	ld.param.u64 	%rd19, [_ZN3cub18CUB_300001_SM_10006detail6reduce28DeviceReduceSingleTileKernelINS2_10policy_hubIfyN4cuda3std3__44plusIfEEE10Policy1000EN6thrust24THRUST_300001_SM_1000_NS6detail15normal_iteratorINSD_10device_ptrIfEEEEPfyS9_ffNS7_10__identityEEEvT0_T1_T2_T3_T4_T6__param_2];
	ld.param.f32 	%f42, [_ZN3cub18CUB_300001_SM_10006detail6reduce28DeviceReduceSingleTileKernelINS2_10policy_hubIfyN4cuda3std3__44plusIfEEE10Policy1000EN6thrust24THRUST_300001_SM_1000_NS6detail15normal_iteratorINSD_10device_ptrIfEEEEPfyS9_ffNS7_10__identityEEEvT0_T1_T2_T3_T4_T6__param_4];
	cvta.to.global.u64 	%rd1, %rd20;
	setp.ne.s64 	%p1, %rd19, 0;
	@%p1 bra 	$L__BB8_3;
	mov.u32 	%r156, %tid.x;
	setp.ne.s32 	%p58, %r156, 0;
	@%p58 bra 	$L__BB8_51;
	st.global.f32 	[%rd1], %f42;
	bra.uni 	$L__BB8_51;
$L__BB8_3:
	cvta.to.global.u64 	%rd2, %rd18;
	setp.gt.u64 	%p2, %rd19, 4095;
	@%p2 bra 	$L__BB8_28;
	cvt.u32.u64 	%r1, %rd19;
	mov.u32 	%r2, %tid.x;
	setp.ge.u32 	%p24, %r2, %r1;
	mov.f32 	%f315, 0f00000000;
	mov.u32 	%r160, %r2;
	@%p24 bra 	$L__BB8_6;
	mul.wide.u32 	%rd41, %r2, 4;
	add.s64 	%rd42, %rd2, %rd41;
	ld.global.f32 	%f315, [%rd42];
	add.s32 	%r160, %r2, 256;
$L__BB8_6:
	setp.ge.u32 	%p25, %r160, %r1;
	@%p25 bra 	$L__BB8_19;
	not.b32 	%r83, %r160;
	add.s32 	%r84, %r83, %r1;
	shr.u32 	%r85, %r84, 8;
	add.s32 	%r5, %r85, 1;
	and.b32  	%r6, %r5, 15;
	setp.lt.u32 	%p26, %r84, 3840;
	@%p26 bra 	$L__BB8_10;
	and.b32  	%r86, %r5, 33554416;
	neg.s32 	%r158, %r86;
	mul.wide.u32 	%rd43, %r160, 4;
	add.s64 	%rd44, %rd43, %rd2;
	add.s64 	%rd51, %rd44, 8192;
$L__BB8_9:
	.pragma "nounroll";
	ld.global.f32 	%f189, [%rd51+-8192];
	add.f32 	%f190, %f315, %f189;
	ld.global.f32 	%f191, [%rd51+-7168];
	add.f32 	%f192, %f190, %f191;
	ld.global.f32 	%f193, [%rd51+-6144];
	add.f32 	%f194, %f192, %f193;
	ld.global.f32 	%f195, [%rd51+-5120];
	add.f32 	%f196, %f194, %f195;
	ld.global.f32 	%f197, [%rd51+-4096];
	add.f32 	%f198, %f196, %f197;
	ld.global.f32 	%f199, [%rd51+-3072];
	add.f32 	%f200, %f198, %f199;
	ld.global.f32 	%f201, [%rd51+-2048];
	add.f32 	%f202, %f200, %f201;
	ld.global.f32 	%f203, [%rd51+-1024];
	add.f32 	%f204, %f202, %f203;
	ld.global.f32 	%f205, [%rd51];
	add.f32 	%f206, %f204, %f205;
	ld.global.f32 	%f207, [%rd51+1024];
	add.f32 	%f208, %f206, %f207;
	ld.global.f32 	%f209, [%rd51+2048];
	add.f32 	%f210, %f208, %f209;
	ld.global.f32 	%f211, [%rd51+3072];
	add.f32 	%f212, %f210, %f211;
	ld.global.f32 	%f213, [%rd51+4096];
	add.f32 	%f214, %f212, %f213;
	ld.global.f32 	%f215, [%rd51+5120];
	add.f32 	%f216, %f214, %f215;
	ld.global.f32 	%f217, [%rd51+6144];
	add.f32 	%f218, %f216, %f217;
	ld.global.f32 	%f219, [%rd51+7168];
	add.f32 	%f315, %f218, %f219;
	add.s32 	%r160, %r160, 4096;
	add.s32 	%r158, %r158, 16;
	add.s64 	%rd51, %rd51, 16384;
	setp.ne.s32 	%p27, %r158, 0;
	@%p27 bra 	$L__BB8_9;
$L__BB8_10:
	setp.eq.s32 	%p28, %r6, 0;
	@%p28 bra 	$L__BB8_19;
	and.b32  	%r13, %r5, 7;
	setp.lt.u32 	%p29, %r6, 8;
	@%p29 bra 	$L__BB8_13;
	mul.wide.s32 	%rd45, %r160, 4;
	add.s64 	%rd46, %rd2, %rd45;
	ld.global.f32 	%f221, [%rd46];
	add.f32 	%f222, %f315, %f221;
	ld.global.f32 	%f223, [%rd46+1024];
	add.f32 	%f224, %f222, %f223;
	ld.global.f32 	%f225, [%rd46+2048];
	add.f32 	%f226, %f224, %f225;
	ld.global.f32 	%f227, [%rd46+3072];
	add.f32 	%f228, %f226, %f227;
	ld.global.f32 	%f229, [%rd46+4096];
	add.f32 	%f230, %f228, %f229;
	ld.global.f32 	%f231, [%rd46+5120];
	add.f32 	%f232, %f230, %f231;
	ld.global.f32 	%f233, [%rd46+6144];
	add.f32 	%f234, %f232, %f233;
	ld.global.f32 	%f235, [%rd46+7168];
	add.f32 	%f315, %f234, %f235;
	add.s32 	%r160, %r160, 2048;
$L__BB8_13:
	setp.eq.s32 	%p30, %r13, 0;
	@%p30 bra 	$L__BB8_19;
	and.b32  	%r16, %r5, 3;
	setp.lt.u32 	%p31, %r13, 4;
	@%p31 bra 	$L__BB8_16;
	mul.wide.s32 	%rd47, %r160, 4;
	add.s64 	%rd48, %rd2, %rd47;
	ld.global.f32 	%f237, [%rd48];
	add.f32 	%f238, %f315, %f237;
	ld.global.f32 	%f239, [%rd48+1024];
	add.f32 	%f240, %f238, %f239;
	ld.global.f32 	%f241, [%rd48+2048];
	add.f32 	%f242, %f240, %f241;
	ld.global.f32 	%f243, [%rd48+3072];
	add.f32 	%f315, %f242, %f243;
	add.s32 	%r160, %r160, 1024;
$L__BB8_16:
	setp.eq.s32 	%p32, %r16, 0;
	@%p32 bra 	$L__BB8_19;
	neg.s32 	%r163, %r16;
$L__BB8_18:
	.pragma "nounroll";
	mul.wide.s32 	%rd49, %r160, 4;
	add.s64 	%rd50, %rd2, %rd49;
	ld.global.f32 	%f244, [%rd50];
	add.f32 	%f315, %f315, %f244;
	add.s32 	%r160, %r160, 256;
	add.s32 	%r163, %r163, 1;
	setp.ne.s32 	%p33, %r163, 0;
	@%p33 bra 	$L__BB8_18;
$L__BB8_19:
	setp.lt.u64 	%p34, %rd19, 256;
	@%p34 bra 	$L__BB8_24;
	// begin inline asm
	mov.u32 %r125, %laneid;
	// end inline asm
	mov.b32 	%r127, %f315;
	mov.b32 	%r128, 1;
	mov.b32 	%r149, 31;
	mov.b32 	%r150, -1;
	// begin inline asm
	shfl.sync.down.b32 %r126, %r127, %r128, %r149, %r150;
	// end inline asm
	setp.gt.s32 	%p50, %r125, 30;
	mov.b32 	%f279, %r126;
	add.f32 	%f280, %f315, %f279;
	selp.f32 	%f281, %f315, %f280, %p50;
	mov.b32 	%r132, %f281;
	mov.b32 	%r133, 2;
	// begin inline asm
	shfl.sync.down.b32 %r131, %r132, %r133, %r149, %r150;
	// end inline asm
	setp.gt.s32 	%p51, %r125, 29;
	mov.b32 	%f282, %r131;
	add.f32 	%f283, %f281, %f282;
	selp.f32 	%f284, %f281, %f283, %p51;
	mov.b32 	%r137, %f284;
	mov.b32 	%r138, 4;
	// begin inline asm
	shfl.sync.down.b32 %r136, %r137, %r138, %r149, %r150;
	// end inline asm
	setp.gt.s32 	%p52, %r125, 27;
	mov.b32 	%f285, %r136;
	add.f32 	%f286, %f284, %f285;
	selp.f32 	%f287, %f284, %f286, %p52;
	mov.b32 	%r142, %f287;
	mov.b32 	%r143, 8;
	// begin inline asm
	shfl.sync.down.b32 %r141, %r142, %r143, %r149, %r150;
	// end inline asm
	setp.gt.s32 	%p53, %r125, 23;
	mov.b32 	%f288, %r141;
	add.f32 	%f289, %f287, %f288;
	selp.f32 	%f290, %f287, %f289, %p53;
	mov.b32 	%r147, %f290;
	mov.b32 	%r148, 16;
	// begin inline asm
	shfl.sync.down.b32 %r146, %r147, %r148, %r149, %r150;
	// end inline asm
	setp.gt.s32 	%p54, %r125, 15;
	mov.b32 	%f291, %r146;
	add.f32 	%f16, %f290, %f291;
	selp.f32 	%f327, %f290, %f16, %p54;
	setp.ne.s32 	%p55, %r125, 0;
	@%p55 bra 	$L__BB8_22;
	shr.u32 	%r151, %r2, 3;
	and.b32  	%r152, %r151, 124;
	mov.u32 	%r153, _ZZN3cub18CUB_300001_SM_10006detail6reduce28DeviceReduceSingleTileKernelINS2_10policy_hubIfyN4cuda3std3__44plusIfEEE10Policy1000EN6thrust24THRUST_300001_SM_1000_NS6detail15normal_iteratorINSD_10device_ptrIfEEEEPfyS9_ffNS7_10__identityEEEvT0_T1_T2_T3_T4_T6_E12temp_storage;
	add.s32 	%r154, %r153, %r152;
	st.shared.f32 	[%r154+8], %f16;
$L__BB8_22:
	bar.sync 	0;
	setp.ne.s32 	%p56, %r2, 0;
	@%p56 bra 	$L__BB8_49;
	ld.shared.f32 	%f292, [_ZZN3cub18CUB_300001_SM_10006detail6reduce28DeviceReduceSingleTileKernelINS2_10policy_hubIfyN4cuda3std3__44plusIfEEE10Policy1000EN6thrust24THRUST_300001_SM_1000_NS6detail15normal_iteratorINSD_10device_ptrIfEEEEPfyS9_ffNS7_10__identityEEEvT0_T1_T2_T3_T4_T6_E12temp_storage+12];
	add.f32 	%f293, %f327, %f292;
	ld.shared.f32 	%f294, [_ZZN3cub18CUB_300001_SM_10006detail6reduce28DeviceReduceSingleTileKernelINS2_10policy_hubIfyN4cuda3std3__44plusIfEEE10Policy1000EN6thrust24THRUST_300001_SM_1000_NS6detail15normal_iteratorINSD_10device_ptrIfEEEEPfyS9_ffNS7_10__identityEEEvT0_T1_T2_T3_T4_T6_E12temp_storage+16];
	add.f32 	%f295, %f293, %f294;
	ld.shared.f32 	%f296, [_ZZN3cub18CUB_300001_SM_10006detail6reduce28DeviceReduceSingleTileKernelINS2_10policy_hubIfyN4cuda3std3__44plusIfEEE10Policy1000EN6thrust24THRUST_300001_SM_1000_NS6detail15normal_iteratorINSD_10device_ptrIfEEEEPfyS9_ffNS7_10__identityEEEvT0_T1_T2_T3_T4_T6_E12temp_storage+20];
	add.f32 	%f297, %f295, %f296;
	ld.shared.f32 	%f298, [_ZZN3cub18CUB_300001_SM_10006detail6reduce28DeviceReduceSingleTileKernelINS2_10policy_hubIfyN4cuda3std3__44plusIfEEE10Policy1000EN6thrust24THRUST_300001_SM_1000_NS6detail15normal_iteratorINSD_10device_ptrIfEEEEPfyS9_ffNS7_10__identityEEEvT0_T1_T2_T3_T4_T6_E12temp_storage+24];
	add.f32 	%f299, %f297, %f298;
	ld.shared.f32 	%f300, [_ZZN3cub18CUB_300001_SM_10006detail6reduce28DeviceReduceSingleTileKernelINS2_10policy_hubIfyN4cuda3std3__44plusIfEEE10Policy1000EN6thrust24THRUST_300001_SM_1000_NS6detail15normal_iteratorINSD_10device_ptrIfEEEEPfyS9_ffNS7_10__identityEEEvT0_T1_T2_T3_T4_T6_E12temp_storage+28];
	add.f32 	%f301, %f299, %f300;
	ld.shared.f32 	%f302, [_ZZN3cub18CUB_300001_SM_10006detail6reduce28DeviceReduceSingleTileKernelINS2_10policy_hubIfyN4cuda3std3__44plusIfEEE10Policy1000EN6thrust24THRUST_300001_SM_1000_NS6detail15normal_iteratorINSD_10device_ptrIfEEEEPfyS9_ffNS7_10__identityEEEvT0_T1_T2_T3_T4_T6_E12temp_storage+32];
	add.f32 	%f303, %f301, %f302;
	ld.shared.f32 	%f304, [_ZZN3cub18CUB_300001_SM_10006detail6reduce28DeviceReduceSingleTileKernelINS2_10policy_hubIfyN4cuda3std3__44plusIfEEE10Policy1000EN6thrust24THRUST_300001_SM_1000_NS6detail15normal_iteratorINSD_10device_ptrIfEEEEPfyS9_ffNS7_10__identityEEEvT0_T1_T2_T3_T4_T6_E12temp_storage+36];
	add.f32 	%f327, %f303, %f304;
	bra.uni 	$L__BB8_49;
$L__BB8_24:
	// begin inline asm
	mov.u32 %r87, %laneid;
	// end inline asm
	and.b32  	%r113, %r2, 992;
	add.s32 	%r114, %r113, 32;
	setp.gt.u32 	%p35, %r114, %r1;
	not.b32 	%r115, %r113;
	add.s32 	%r116, %r1, %r115;
	selp.b32 	%r111, %r116, 31, %p35;
	mov.b32 	%r89, %f315;
	mov.b32 	%r90, 1;
	mov.b32 	%r112, -1;
	// begin inline asm
	shfl.sync.down.b32 %r88, %r89, %r90, %r111, %r112;
	// end inline asm
	setp.lt.s32 	%p36, %r87, %r111;
	mov.b32 	%f245, %r88;
	add.f32 	%f246, %f315, %f245;
	selp.f32 	%f247, %f246, %f315, %p36;
	mov.b32 	%r94, %f247;
	mov.b32 	%r95, 2;
	// begin inline asm
	shfl.sync.down.b32 %r93, %r94, %r95, %r111, %r112;
	// end inline asm
	add.s32 	%r117, %r87, 2;
	setp.gt.s32 	%p37, %r117, %r111;
	mov.b32 	%f248, %r93;
	add.f32 	%f249, %f247, %f248;
	selp.f32 	%f250, %f247, %f249, %p37;
	mov.b32 	%r99, %f250;
	mov.b32 	%r100, 4;
	// begin inline asm
	shfl.sync.down.b32 %r98, %r99, %r100, %r111, %r112;
	// end inline asm
	add.s32 	%r118, %r87, 4;
	setp.gt.s32 	%p38, %r118, %r111;
	mov.b32 	%f251, %r98;
	add.f32 	%f252, %f250, %f251;
	selp.f32 	%f253, %f250, %f252, %p38;
	mov.b32 	%r104, %f253;
	mov.b32 	%r105, 8;
	// begin inline asm
	shfl.sync.down.b32 %r103, %r104, %r105, %r111, %r112;
	// end inline asm
	add.s32 	%r119, %r87, 8;
	setp.gt.s32 	%p39, %r119, %r111;
	mov.b32 	%f254, %r103;
	add.f32 	%f255, %f253, %f254;
	selp.f32 	%f256, %f253, %f255, %p39;
	mov.b32 	%r109, %f256;
	mov.b32 	%r110, 16;
	// begin inline asm
	shfl.sync.down.b32 %r108, %r109, %r110, %r111, %r112;
	// end inline asm
	add.s32 	%r120, %r87, 16;
	setp.gt.s32 	%p40, %r120, %r111;
	mov.b32 	%f257, %r108;
	add.f32 	%f258, %f256, %f257;
	selp.f32 	%f327, %f256, %f258, %p40;
	setp.ne.s32 	%p41, %r87, 0;
	@%p41 bra 	$L__BB8_26;
	shr.u32 	%r121, %r2, 3;
	and.b32  	%r122, %r121, 124;
	mov.u32 	%r123, _ZZN3cub18CUB_300001_SM_10006detail6reduce28DeviceReduceSingleTileKernelINS2_10policy_hubIfyN4cuda3std3__44plusIfEEE10Policy1000EN6thrust24THRUST_300001_SM_1000_NS6detail15normal_iteratorINSD_10device_ptrIfEEEEPfyS9_ffNS7_10__identityEEEvT0_T1_T2_T3_T4_T6_E12temp_storage;
	add.s32 	%r124, %r123, %r122;
	st.shared.f32 	[%r124+8], %f327;
$L__BB8_26:
	bar.sync 	0;
	setp.ne.s32 	%p42, %r2, 0;
	@%p42 bra 	$L__BB8_49;
	setp.gt.u64 	%p43, %rd19, 32;
	ld.shared.f32 	%f259, [_ZZN3cub18CUB_300001_SM_10006detail6reduce28DeviceReduceSingleTileKernelINS2_10policy_hubIfyN4cuda3std3__44plusIfEEE10Policy1000EN6thrust24THRUST_300001_SM_1000_NS6detail15normal_iteratorINSD_10device_ptrIfEEEEPfyS9_ffNS7_10__identityEEEvT0_T1_T2_T3_T4_T6_E12temp_storage+12];
	add.f32 	%f260, %f327, %f259;
	selp.f32 	%f261, %f260, %f327, %p43;
	setp.gt.u64 	%p44, %rd19, 64;
	ld.shared.f32 	%f262, [_ZZN3cub18CUB_300001_SM_10006detail6reduce28DeviceReduceSingleTileKernelINS2_10policy_hubIfyN4cuda3std3__44plusIfEEE10Policy1000EN6thrust24THRUST_300001_SM_1000_NS6detail15normal_iteratorINSD_10device_ptrIfEEEEPfyS9_ffNS7_10__identityEEEvT0_T1_T2_T3_T4_T6_E12temp_storage+16];
	add.f32 	%f263, %f262, %f261;
	selp.f32 	%f264, %f263, %f261, %p44;
	setp.gt.u64 	%p45, %rd19, 96;
	ld.shared.f32 	%f265, [_ZZN3cub18CUB_300001_SM_10006detail6reduce28DeviceReduceSingleTileKernelINS2_10policy_hubIfyN4cuda3std3__44plusIfEEE10Policy1000EN6thrust24THRUST_300001_SM_1000_NS6detail15normal_iteratorINSD_10device_ptrIfEEEEPfyS9_ffNS7_10__identityEEEvT0_T1_T2_T3_T4_T6_E12temp_storage+20];
	add.f32 	%f266, %f265, %f264;
	selp.f32 	%f267, %f266, %f264, %p45;
	setp.gt.u64 	%p46, %rd19, 128;
	ld.shared.f32 	%f268, [_ZZN3cub18CUB_300001_SM_10006detail6reduce28DeviceReduceSingleTileKernelINS2_10policy_hubIfyN4cuda3std3__44plusIfEEE10Policy1000EN6thrust24THRUST_300001_SM_1000_NS6detail15normal_iteratorINSD_10device_ptrIfEEEEPfyS9_ffNS7_10__identityEEEvT0_T1_T2_T3_T4_T6_E12temp_storage+24];
	add.f32 	%f269, %f268, %f267;
	selp.f32 	%f270, %f269, %f267, %p46;
	setp.gt.u64 	%p47, %rd19, 160;
	ld.shared.f32 	%f271, [_ZZN3cub18CUB_300001_SM_10006detail6reduce28DeviceReduceSingleTileKernelINS2_10policy_hubIfyN4cuda3std3__44plusIfEEE10Policy1000EN6thrust24THRUST_300001_SM_1000_NS6detail15normal_iteratorINSD_10device_ptrIfEEEEPfyS9_ffNS7_10__identityEEEvT0_T1_T2_T3_T4_T6_E12temp_storage+28];
	add.f32 	%f272, %f271, %f270;
	selp.f32 	%f273, %f272, %f270, %p47;
	setp.gt.u64 	%p48, %rd19, 192;
	ld.shared.f32 	%f274, [_ZZN3cub18CUB_300001_SM_10006detail6reduce28DeviceReduceSingleTileKernelINS2_10policy_hubIfyN4cuda3std3__44plusIfEEE10Policy1000EN6thrust24THRUST_300001_SM_1000_NS6detail15normal_iteratorINSD_10device_ptrIfEEEEPfyS9_ffNS7_10__identityEEEvT0_T1_T2_T3_T4_T6_E12temp_storage+32];
	add.f32 	%f275, %f274, %f273;
	selp.f32 	%f276, %f275, %f273, %p48;
	setp.gt.u64 	%p49, %rd19, 224;
	ld.shared.f32 	%f277, [_ZZN3cub18CUB_300001_SM_10006detail6reduce28DeviceReduceSingleTileKernelINS2_10policy_hubIfyN4cuda3std3__44plusIfEEE10Policy1000EN6thrust24THRUST_300001_SM_1000_NS6detail15normal_iteratorINSD_10device_ptrIfEEEEPfyS9_ffNS7_10__identityEEEvT0_T1_T2_T3_T4_T6_E12temp_storage+36];
	add.f32 	%f278, %f277, %f276;
	selp.f32 	%f327, %f278, %f276, %p49;
	bra.uni 	$L__BB8_49;
$L__BB8_28:
	mov.u32 	%r24, %tid.x;
	cvt.u64.u32 	%rd6, %r24;
	mul.wide.u32 	%rd22, %r24, 4;
	add.s64 	%rd7, %rd2, %rd22;
	ld.global.f32 	%f43, [%rd7];
	ld.global.f32 	%f44, [%rd7+1024];
	ld.global.f32 	%f45, [%rd7+2048];
	ld.global.f32 	%f46, [%rd7+3072];
	ld.global.f32 	%f47, [%rd7+4096];
	ld.global.f32 	%f48, [%rd7+5120];
	ld.global.f32 	%f49, [%rd7+6144];
	ld.global.f32 	%f50, [%rd7+7168];
	ld.global.f32 	%f51, [%rd7+8192];
	ld.global.f32 	%f52, [%rd7+9216];
	ld.global.f32 	%f53, [%rd7+10240];
	ld.global.f32 	%f54, [%rd7+11264];
	ld.global.f32 	%f55, [%rd7+12288];
	ld.global.f32 	%f56, [%rd7+13312];
	ld.global.f32 	%f57, [%rd7+14336];
	ld.global.f32 	%f58, [%rd7+15360];
	add.f32 	%f59, %f43, %f44;
	add.f32 	%f60, %f45, %f46;
	add.f32 	%f61, %f47, %f48;
	add.f32 	%f62, %f49, %f50;
	add.f32 	%f63, %f51, %f52;
	add.f32 	%f64, %f53, %f54;
	add.f32 	%f65, %f55, %f56;
	add.f32 	%f66, %f57, %f58;
	add.f32 	%f67, %f59, %f60;
	add.f32 	%f68, %f61, %f62;
	add.f32 	%f69, %f63, %f64;
	add.f32 	%f70, %f65, %f66;
	add.f32 	%f71, %f67, %f68;
	add.f32 	%f72, %f69, %f70;
	add.f32 	%f326, %f71, %f72;
	add.s64 	%rd8, %rd19, -4096;
	setp.lt.u64 	%p3, %rd8, 4096;
	mov.b64 	%rd53, 4096;
	@%p3 bra 	$L__BB8_32;
	mov.b64 	%rd53, 4096;
$L__BB8_30:
	shl.b64 	%rd24, %rd53, 2;
	add.s64 	%rd25, %rd7, %rd24;
	ld.global.f32 	%f73, [%rd25];
	ld.global.f32 	%f74, [%rd25+1024];
	ld.global.f32 	%f75, [%rd25+2048];
	ld.global.f32 	%f76, [%rd25+3072];
	ld.global.f32 	%f77, [%rd25+4096];
	ld.global.f32 	%f78, [%rd25+5120];
	ld.global.f32 	%f79, [%rd25+6144];
	ld.global.f32 	%f80, [%rd25+7168];
	ld.global.f32 	%f81, [%rd25+8192];
	ld.global.f32 	%f82, [%rd25+9216];
	ld.global.f32 	%f83, [%rd25+10240];
	ld.global.f32 	%f84, [%rd25+11264];
	ld.global.f32 	%f85, [%rd25+12288];
	ld.global.f32 	%f86, [%rd25+13312];
	ld.global.f32 	%f87, [%rd25+14336];
	ld.global.f32 	%f88, [%rd25+15360];
	add.f32 	%f89, %f326, %f73;
	add.f32 	%f90, %f74, %f75;
	add.f32 	%f91, %f76, %f77;
	add.f32 	%f92, %f78, %f79;
	add.f32 	%f93, %f80, %f81;
	add.f32 	%f94, %f82, %f83;
	add.f32 	%f95, %f84, %f85;
	add.f32 	%f96, %f86, %f87;
	add.f32 	%f97, %f89, %f90;
	add.f32 	%f98, %f91, %f92;
	add.f32 	%f99, %f93, %f94;
	add.f32 	%f100, %f95, %f96;
	add.f32 	%f101, %f97, %f98;
	add.f32 	%f102, %f99, %f100;
	add.f32 	%f103, %f101, %f102;
	add.f32 	%f326, %f103, %f88;
	sub.s64 	%rd26, %rd19, %rd53;
	setp.lt.u64 	%p4, %rd26, 4096;
	@%p4 bra 	$L__BB8_45;
	add.s64 	%rd53, %rd53, 4096;
	setp.le.u64 	%p5, %rd53, %rd8;
	@%p5 bra 	$L__BB8_30;
$L__BB8_32:
	setp.le.u64 	%p6, %rd19, %rd53;
	cvt.u32.u64 	%r42, %rd53;
	cvt.u32.u64 	%r43, %rd19;
	sub.s32 	%r44, %r43, %r42;
	setp.ge.s32 	%p7, %r24, %r44;
	or.pred  	%p8, %p6, %p7;
	@%p8 bra 	$L__BB8_45;
	not.b32 	%r47, %r24;
	add.s32 	%r48, %r47, %r43;
	sub.s32 	%r50, %r48, %r42;
	shr.u32 	%r51, %r50, 8;
	add.s32 	%r25, %r51, 1;
	and.b32  	%r26, %r25, 15;
	setp.lt.u32 	%p9, %r50, 3840;
	mov.u32 	%r167, %r24;
	@%p9 bra 	$L__BB8_36;
	and.b32  	%r52, %r25, 33554416;
	neg.s32 	%r165, %r52;
	add.s64 	%rd27, %rd53, %rd6;
	shl.b64 	%rd28, %rd27, 2;
	add.s64 	%rd29, %rd28, %rd2;
	add.s64 	%rd54, %rd29, 8192;
	mov.u32 	%r167, %r24;
$L__BB8_35:
	.pragma "nounroll";
	ld.global.f32 	%f105, [%rd54+-8192];
	add.f32 	%f106, %f326, %f105;
	ld.global.f32 	%f107, [%rd54+-7168];
	add.f32 	%f108, %f106, %f107;
	ld.global.f32 	%f109, [%rd54+-6144];
	add.f32 	%f110, %f108, %f109;
	ld.global.f32 	%f111, [%rd54+-5120];
	add.f32 	%f112, %f110, %f111;
	ld.global.f32 	%f113, [%rd54+-4096];
	add.f32 	%f114, %f112, %f113;
	ld.global.f32 	%f115, [%rd54+-3072];
	add.f32 	%f116, %f114, %f115;
	ld.global.f32 	%f117, [%rd54+-2048];
	add.f32 	%f118, %f116, %f117;
	ld.global.f32 	%f119, [%rd54+-1024];
	add.f32 	%f120, %f118, %f119;
	ld.global.f32 	%f121, [%rd54];
	add.f32 	%f122, %f120, %f121;
	ld.global.f32 	%f123, [%rd54+1024];
	add.f32 	%f124, %f122, %f123;
	ld.global.f32 	%f125, [%rd54+2048];
	add.f32 	%f126, %f124, %f125;
	ld.global.f32 	%f127, [%rd54+3072];
	add.f32 	%f128, %f126, %f127;
	ld.global.f32 	%f129, [%rd54+4096];
	add.f32 	%f130, %f128, %f129;
	ld.global.f32 	%f131, [%rd54+5120];
	add.f32 	%f132, %f130, %f131;
	ld.global.f32 	%f133, [%rd54+6144];
	add.f32 	%f134, %f132, %f133;
	ld.global.f32 	%f135, [%rd54+7168];
	add.f32 	%f326, %f134, %f135;
	add.s32 	%r167, %r167, 4096;
	add.s32 	%r165, %r165, 16;
	add.s64 	%rd54, %rd54, 16384;
	setp.ne.s32 	%p10, %r165, 0;
	@%p10 bra 	$L__BB8_35;
$L__BB8_36:
	setp.eq.s32 	%p11, %r26, 0;
	@%p11 bra 	$L__BB8_45;
	and.b32  	%r33, %r25, 7;
	setp.lt.u32 	%p12, %r26, 8;
	@%p12 bra 	$L__BB8_39;
	cvt.u64.u32 	%rd30, %r167;
	add.s64 	%rd31, %rd53, %rd30;
	shl.b64 	%rd32, %rd31, 2;
	add.s64 	%rd33, %rd2, %rd32;
	ld.global.f32 	%f137, [%rd33];
	add.f32 	%f138, %f326, %f137;
	ld.global.f32 	%f139, [%rd33+1024];
	add.f32 	%f140, %f138, %f139;
	ld.global.f32 	%f141, [%rd33+2048];
	add.f32 	%f142, %f140, %f141;
	ld.global.f32 	%f143, [%rd33+3072];
	add.f32 	%f144, %f142, %f143;
	ld.global.f32 	%f145, [%rd33+4096];
	add.f32 	%f146, %f144, %f145;
	ld.global.f32 	%f147, [%rd33+5120];
	add.f32 	%f148, %f146, %f147;
	ld.global.f32 	%f149, [%rd33+6144];
	add.f32 	%f150, %f148, %f149;
	ld.global.f32 	%f151, [%rd33+7168];
	add.f32 	%f326, %f150, %f151;
	add.s32 	%r167, %r167, 2048;
$L__BB8_39:
	setp.eq.s32 	%p13, %r33, 0;
	@%p13 bra 	$L__BB8_45;
	and.b32  	%r36, %r25, 3;
	setp.lt.u32 	%p14, %r33, 4;
	@%p14 bra 	$L__BB8_42;
	cvt.u64.u32 	%rd34, %r167;
	add.s64 	%rd35, %rd53, %rd34;
	shl.b64 	%rd36, %rd35, 2;
	add.s64 	%rd37, %rd2, %rd36;
	ld.global.f32 	%f153, [%rd37];
	add.f32 	%f154, %f326, %f153;
	ld.global.f32 	%f155, [%rd37+1024];
	add.f32 	%f156, %f154, %f155;
	ld.global.f32 	%f157, [%rd37+2048];
	add.f32 	%f158, %f156, %f157;
	ld.global.f32 	%f159, [%rd37+3072];
	add.f32 	%f326, %f158, %f159;
	add.s32 	%r167, %r167, 1024;
$L__BB8_42:
	setp.eq.s32 	%p15, %r36, 0;
	@%p15 bra 	$L__BB8_45;
	cvt.u64.u32 	%rd38, %r167;
	add.s64 	%rd39, %rd53, %rd38;
	shl.b64 	%rd40, %rd39, 2;
	add.s64 	%rd55, %rd2, %rd40;
	neg.s32 	%r170, %r36;
$L__BB8_44:
	.pragma "nounroll";
	ld.global.f32 	%f160, [%rd55];
	add.f32 	%f326, %f326, %f160;
	add.s64 	%rd55, %rd55, 1024;
	add.s32 	%r170, %r170, 1;
	setp.ne.s32 	%p16, %r170, 0;
	@%p16 bra 	$L__BB8_44;
$L__BB8_45:
	// begin inline asm
	mov.u32 %r53, %laneid;
	// end inline asm
	mov.b32 	%r55, %f326;
	mov.b32 	%r56, 1;
	mov.b32 	%r77, 31;
	mov.b32 	%r78, -1;
	// begin inline asm
	shfl.sync.down.b32 %r54, %r55, %r56, %r77, %r78;
	// end inline asm
	setp.gt.s32 	%p17, %r53, 30;
	mov.b32 	%f161, %r54;
	add.f32 	%f162, %f326, %f161;
	selp.f32 	%f163, %f326, %f162, %p17;
	mov.b32 	%r60, %f163;
	mov.b32 	%r61, 2;
	// begin inline asm
	shfl.sync.down.b32 %r59, %r60, %r61, %r77, %r78;
	// end inline asm
	setp.gt.s32 	%p18, %r53, 29;
	mov.b32 	%f164, %r59;
	add.f32 	%f165, %f163, %f164;
	selp.f32 	%f166, %f163, %f165, %p18;
	mov.b32 	%r65, %f166;
	mov.b32 	%r66, 4;
	// begin inline asm
	shfl.sync.down.b32 %r64, %r65, %r66, %r77, %r78;
	// end inline asm
	setp.gt.s32 	%p19, %r53, 27;
	mov.b32 	%f167, %r64;
	add.f32 	%f168, %f166, %f167;
	selp.f32 	%f169, %f166, %f168, %p19;
	mov.b32 	%r70, %f169;
	mov.b32 	%r71, 8;
	// begin inline asm
	shfl.sync.down.b32 %r69, %r70, %r71, %r77, %r78;
	// end inline asm
	setp.gt.s32 	%p20, %r53, 23;
	mov.b32 	%f170, %r69;
	add.f32 	%f171, %f169, %f170;
	selp.f32 	%f172, %f169, %f171, %p20;
	mov.b32 	%r75, %f172;
	mov.b32 	%r76, 16;
	// begin inline asm
	shfl.sync.down.b32 %r74, %r75, %r76, %r77, %r78;
	// end inline asm
	setp.gt.s32 	%p21, %r53, 15;
	mov.b32 	%f173, %r74;
	add.f32 	%f38, %f172, %f173;
	selp.f32 	%f327, %f172, %f38, %p21;
	setp.ne.s32 	%p22, %r53, 0;
	@%p22 bra 	$L__BB8_47;
	shr.u32 	%r79, %r24, 3;
	and.b32  	%r80, %r79, 124;
	mov.u32 	%r81, _ZZN3cub18CUB_300001_SM_10006detail6reduce28DeviceReduceSingleTileKernelINS2_10policy_hubIfyN4cuda3std3__44plusIfEEE10Policy1000EN6thrust24THRUST_300001_SM_1000_NS6detail15normal_iteratorINSD_10device_ptrIfEEEEPfyS9_ffNS7_10__identityEEEvT0_T1_T2_T3_T4_T6_E12temp_storage;
	add.s32 	%r82, %r81, %r80;
	st.shared.f32 	[%r82+8], %f38;
$L__BB8_47:
	bar.sync 	0;
	setp.ne.s32 	%p23, %r24, 0;
	@%p23 bra 	$L__BB8_49;
	ld.shared.f32 	%f174, [_ZZN3cub18CUB_300001_SM_10006detail6reduce28DeviceReduceSingleTileKernelINS2_10policy_hubIfyN4cuda3std3__44plusIfEEE10Policy1000EN6thrust24THRUST_300001_SM_1000_NS6detail15normal_iteratorINSD_10device_ptrIfEEEEPfyS9_ffNS7_10__identityEEEvT0_T1_T2_T3_T4_T6_E12temp_storage+12];
	add.f32 	%f175, %f327, %f174;
	ld.shared.f32 	%f176, [_ZZN3cub18CUB_300001_SM_10006detail6reduce28DeviceReduceSingleTileKernelINS2_10policy_hubIfyN4cuda3std3__44plusIfEEE10Policy1000EN6thrust24THRUST_300001_SM_1000_NS6detail15normal_iteratorINSD_10device_ptrIfEEEEPfyS9_ffNS7_10__identityEEEvT0_T1_T2_T3_T4_T6_E12temp_storage+16];
	add.f32 	%f177, %f175, %f176;
	ld.shared.f32 	%f178, [_ZZN3cub18CUB_300001_SM_10006detail6reduce28DeviceReduceSingleTileKernelINS2_10policy_hubIfyN4cuda3std3__44plusIfEEE10Policy1000EN6thrust24THRUST_300001_SM_1000_NS6detail15normal_iteratorINSD_10device_ptrIfEEEEPfyS9_ffNS7_10__identityEEEvT0_T1_T2_T3_T4_T6_E12temp_storage+20];
	add.f32 	%f179, %f177, %f178;
	ld.shared.f32 	%f180, [_ZZN3cub18CUB_300001_SM_10006detail6reduce28DeviceReduceSingleTileKernelINS2_10policy_hubIfyN4cuda3std3__44plusIfEEE10Policy1000EN6thrust24THRUST_300001_SM_1000_NS6detail15normal_iteratorINSD_10device_ptrIfEEEEPfyS9_ffNS7_10__identityEEEvT0_T1_T2_T3_T4_T6_E12temp_storage+24];
	add.f32 	%f181, %f179, %f180;
	ld.shared.f32 	%f182, [_ZZN3cub18CUB_300001_SM_10006detail6reduce28DeviceReduceSingleTileKernelINS2_10policy_hubIfyN4cuda3std3__44plusIfEEE10Policy1000EN6thrust24THRUST_300001_SM_1000_NS6detail15normal_iteratorINSD_10device_ptrIfEEEEPfyS9_ffNS7_10__identityEEEvT0_T1_T2_T3_T4_T6_E12temp_storage+28];
	add.f32 	%f183, %f181, %f182;
	ld.shared.f32 	%f184, [_ZZN3cub18CUB_300001_SM_10006detail6reduce28DeviceReduceSingleTileKernelINS2_10policy_hubIfyN4cuda3std3__44plusIfEEE10Policy1000EN6thrust24THRUST_300001_SM_1000_NS6detail15normal_iteratorINSD_10device_ptrIfEEEEPfyS9_ffNS7_10__identityEEEvT0_T1_T2_T3_T4_T6_E12temp_storage+32];
	add.f32 	%f185, %f183, %f184;
	ld.shared.f32 	%f186, [_ZZN3cub18CUB_300001_SM_10006detail6reduce28DeviceReduceSingleTileKernelINS2_10policy_hubIfyN4cuda3std3__44plusIfEEE10Policy1000EN6thrust24THRUST_300001_SM_1000_NS6detail15normal_iteratorINSD_10device_ptrIfEEEEPfyS9_ffNS7_10__identityEEEvT0_T1_T2_T3_T4_T6_E12temp_storage+36];
	add.f32 	%f327, %f185, %f186;
$L__BB8_49:
	mov.u32 	%r155, %tid.x;
	setp.ne.s32 	%p57, %r155, 0;
	@%p57 bra 	$L__BB8_51;
	add.f32 	%f305, %f42, %f327;
	st.global.f32 	[%rd1], %f305;
$L__BB8_51:
	ret;

}
	// .globl	_ZN3cub18CUB_300001_SM_10006detail6reduce18DeviceReduceKernelINS2_10policy_hubIfyN4cuda3std3__44plusIfEEE10Policy1000EN6thrust24THRUST_300001_SM_1000_NS6detail15normal_iteratorINSD_10device_ptrIfEEEEyS9_fNS7_10__identityEEEvT0_PT3_T1_NS0_13GridEvenShareISN_EET2_T4_
.visible .entry _ZN3cub18CUB_300001_SM_10006detail6reduce18DeviceReduceKernelINS2_10policy_hubIfyN4cuda3std3__44plusIfEEE10Policy1000EN6thrust24THRUST_300001_SM_1000_NS6detail15normal_iteratorINSD_10device_ptrIfEEEEyS9_fNS7_10__identityEEEvT0_PT3_T1_NS0_13GridEvenShareISN_EET2_T4_(
	.param .align 8 .b8 _ZN3cub18CUB_300001_SM_10006detail6reduce18DeviceReduceKernelINS2_10policy_hubIfyN4cuda3std3__44plusIfEEE10Policy1000EN6thrust24THRUST_300001_SM_1000_NS6detail15normal_iteratorINSD_10device_ptrIfEEEEyS9_fNS7_10__identityEEEvT0_PT3_T1_NS0_13GridEvenShareISN_EET2_T4__param_0[8],
	.param .u64 .ptr .align 1 _ZN3cub18CUB_300001_SM_10006detail6reduce18DeviceReduceKernelINS2_10policy_hubIfyN4cuda3std3__44plusIfEEE10Policy1000EN6thrust24THRUST_300001_SM_1000_NS6detail15normal_iteratorINSD_10device_ptrIfEEEEyS9_fNS7_10__identityEEEvT0_PT3_T1_NS0_13GridEvenShareISN_EET2_T4__param_1,
	.param .u64 _ZN3cub18CUB_300001_SM_10006detail6reduce18DeviceReduceKernelINS2_10policy_hubIfyN4cuda3std3__44plusIfEEE10Policy1000EN6thrust24THRUST_300001_SM_1000_NS6detail15normal_iteratorINSD_10device_ptrIfEEEEyS9_fNS7_10__identityEEEvT0_PT3_T1_NS0_13GridEvenShareISN_EET2_T4__param_2,
	.param .align 8 .b8 _ZN3cub18CUB_300001_SM_10006detail6reduce18DeviceReduceKernelINS2_10policy_hubIfyN4cuda3std3__44plusIfEEE10Policy1000EN6thrust24THRUST_300001_SM_1000_NS6detail15normal_iteratorINSD_10device_ptrIfEEEEyS9_fNS7_10__identityEEEvT0_PT3_T1_NS0_13GridEvenShareISN_EET2_T4__param_3[72],
	.param .align 1 .b8 _ZN3cub18CUB_300001_SM_10006detail6reduce18DeviceReduceKernelINS2_10policy_hubIfyN4cuda3std3__44plusIfEEE10Policy1000EN6thrust24THRUST_300001_SM_1000_NS6detail15normal_iteratorINSD_10device_ptrIfEEEEyS9_fNS7_10__identityEEEvT0_PT3_T1_NS0_13GridEvenShareISN_EET2_T4__param_4[1],
	.param .align 1 .b8 _ZN3cub18CUB_300001_SM_10006detail6reduce18DeviceReduceKernelINS2_10policy_hubIfyN4cuda3std3__44plusIfEEE10Policy1000EN6thrust24THRUST_300001_SM_1000_NS6detail15normal_iteratorINSD_10device_ptrIfEEEEyS9_fNS7_10__identityEEEvT0_PT3_T1_NS0_13GridEvenShareISN_EET2_T4__param_5[1]
)
.maxntid 256
{
	.reg .pred 	%p<57>;
	.reg .b16 	%rs<4>;
	.reg .b32 	%r<206>;
	.reg .b32 	%f<324>;
	.reg .b64 	%rd<78>;
	// demoted variable
	.shared .align 4 .b8 _ZZN3cub18CUB_300001_SM_10006detail6reduce18DeviceReduceKernelINS2_10policy_hubIfyN4cuda3std3__44plusIfEEE10Policy1000EN6thrust24THRUST_300001_SM_1000_NS6detail15normal_iteratorINSD_10device_ptrIfEEEEyS9_fNS7_10__identityEEEvT0_PT3_T1_NS0_13GridEvenShareISN_EET2_T4_E12temp_storage[44];
	ld.param.u64 	%rd1, [_ZN3cub18CUB_300001_SM_10006detail6reduce18DeviceReduceKernelINS2_10policy_hubIfyN4cuda3std3__44plusIfEEE10Policy1000EN6thrust24THRUST_300001_SM_1000_NS6detail15normal_iteratorINSD_10device_ptrIfEEEEyS9_fNS7_10__identityEEEvT0_PT3_T1_NS0_13GridEvenShareISN_EET2_T4__param_3+32];
	ld.param.u32 	%r1, [_ZN3cub18CUB_300001_SM_10006detail6reduce18DeviceReduceKernelINS2_10policy_hubIfyN4cuda3std3__44plusIfEEE10Policy1000EN6thrust24THRUST_300001_SM_1000_NS6detail15normal_iteratorINSD_10device_ptrIfEEEEyS9_fNS7_10__identityEEEvT0_PT3_T1_NS0_13GridEvenShareISN_EET2_T4__param_3+40];
	ld.param.u64 	%rd25, [_ZN3cub18CUB_300001_SM_10006detail6reduce18DeviceReduceKernelINS2_10policy_hubIfyN4cuda3std3__44plusIfEEE10Policy1000EN6thrust24THRUST_300001_SM_1000_NS6detail15normal_iteratorINSD_10device_ptrIfEEEEyS9_fNS7_10__identityEEEvT0_PT3_T1_NS0_13GridEvenShareISN_EET2_T4__param_0];
	cvta.to.global.u64 	%rd2, %rd25;
	mov.u32 	%r2, %ctaid.x;
	shl.b32 	%r50, %r1, 12;
	cvt.s64.s32 	%rd3, %r50;
	shl.b32 	%r51, %r2, 12;
	cvt.u64.u32 	%rd4, %r51;
	sub.s64 	%rd5, %rd1, %rd4;
	setp.gt.u64 	%p1, %rd5, 4095;
	@%p1 bra 	$L__BB9_25;
	cvt.u32.u64 	%r112, %rd4;
	cvt.u32.u64 	%r3, %rd1;
	sub.s32 	%r4, %r3, %r112;
	mov.u32 	%r5, %tid.x;
	setp.ge.s32 	%p23, %r5, %r4;
	mov.f32 	%f312, 0f00000000;
	mov.u32 	%r193, %r5;
	@%p23 bra 	$L__BB9_3;
	add.s32 	%r114, %r112, %r5;
	mul.wide.u32 	%rd51, %r114, 4;
	add.s64 	%rd52, %rd2, %rd51;
	ld.global.f32 	%f312, [%rd52];
	add.s32 	%r193, %r5, 256;
$L__BB9_3:
	setp.ge.s32 	%p24, %r193, %r4;
	@%p24 bra 	$L__BB9_16;
	not.b32 	%r116, %r193;
	add.s32 	%r117, %r116, %r3;
	sub.s32 	%r118, %r117, %r112;
	shr.u32 	%r119, %r118, 8;
	add.s32 	%r8, %r119, 1;
	and.b32  	%r9, %r8, 15;
	setp.lt.u32 	%p25, %r118, 3840;
	@%p25 bra 	$L__BB9_7;
	and.b32  	%r120, %r8, 33554416;
	neg.s32 	%r191, %r120;
	mul.wide.u32 	%rd53, %r2, 16384;
	mul.wide.u32 	%rd54, %r193, 4;
	or.b64  	%rd55, %rd53, %rd54;
	add.s64 	%rd56, %rd55, %rd2;
	add.s64 	%rd72, %rd56, 8192;
$L__BB9_6:
	.pragma "nounroll";
	ld.global.f32 	%f187, [%rd72+-8192];
	add.f32 	%f188, %f312, %f187;
	ld.global.f32 	%f189, [%rd72+-7168];
	add.f32 	%f190, %f188, %f189;
	ld.global.f32 	%f191, [%rd72+-6144];
	add.f32 	%f192, %f190, %f191;
	ld.global.f32 	%f193, [%rd72+-5120];
	add.f32 	%f194, %f192, %f193;
	ld.global.f32 	%f195, [%rd72+-4096];
	add.f32 	%f196, %f194, %f195;
	ld.global.f32 	%f197, [%rd72+-3072];
	add.f32 	%f198, %f196, %f197;
	ld.global.f32 	%f199, [%rd72+-2048];
	add.f32 	%f200, %f198, %f199;
	ld.global.f32 	%f201, [%rd72+-1024];
	add.f32 	%f202, %f200, %f201;
	ld.global.f32 	%f203, [%rd72];
	add.f32 	%f204, %f202, %f203;
	ld.global.f32 	%f205, [%rd72+1024];
	add.f32 	%f206, %f204, %f205;
	ld.global.f32 	%f207, [%rd72+2048];
	add.f32 	%f208, %f206, %f207;
	ld.global.f32 	%f209, [%rd72+3072];
	add.f32 	%f210, %f208, %f209;
	ld.global.f32 	%f211, [%rd72+4096];
	add.f32 	%f212, %f210, %f211;
	ld.global.f32 	%f213, [%rd72+5120];
	add.f32 	%f214, %f212, %f213;
	ld.global.f32 	%f215, [%rd72+6144];
	add.f32 	%f216, %f214, %f215;
	ld.global.f32 	%f217, [%rd72+7168];
	add.f32 	%f312, %f216, %f217;
	add.s32 	%r193, %r193, 4096;
	add.s32 	%r191, %r191, 16;
	add.s64 	%rd72, %rd72, 16384;
	setp.ne.s32 	%p26, %r191, 0;
	@%p26 bra 	$L__BB9_6;
$L__BB9_7:
	setp.eq.s32 	%p27, %r9, 0;
	@%p27 bra 	$L__BB9_16;
	and.b32  	%r16, %r8, 7;
	setp.lt.u32 	%p28, %r9, 8;
	@%p28 bra 	$L__BB9_10;
	cvt.s64.s32 	%rd57, %r193;
	add.s64 	%rd58, %rd57, %rd4;
	shl.b64 	%rd59, %rd58, 2;
	add.s64 	%rd60, %rd2, %rd59;
	ld.global.f32 	%f219, [%rd60];
	add.f32 	%f220, %f312, %f219;
	ld.global.f32 	%f221, [%rd60+1024];
	add.f32 	%f222, %f220, %f221;
	ld.global.f32 	%f223, [%rd60+2048];
	add.f32 	%f224, %f222, %f223;
	ld.global.f32 	%f225, [%rd60+3072];
	add.f32 	%f226, %f224, %f225;
	ld.global.f32 	%f227, [%rd60+4096];
	add.f32 	%f228, %f226, %f227;
	ld.global.f32 	%f229, [%rd60+5120];
	add.f32 	%f230, %f228, %f229;
	ld.global.f32 	%f231, [%rd60+6144];
	add.f32 	%f232, %f230, %f231;
	ld.global.f32 	%f233, [%rd60+7168];
	add.f32 	%f312, %f232, %f233;
	add.s32 	%r193, %r193, 2048;
$L__BB9_10:
	setp.eq.s32 	%p29, %r16, 0;
	@%p29 bra 	$L__BB9_16;
	and.b32  	%r19, %r8, 3;
	setp.lt.u32 	%p30, %r16, 4;
	@%p30 bra 	$L__BB9_13;
	cvt.s64.s32 	%rd61, %r193;
	add.s64 	%rd62, %rd61, %rd4;
	shl.b64 	%rd63, %rd62, 2;
	add.s64 	%rd64, %rd2, %rd63;
	ld.global.f32 	%f235, [%rd64];
	add.f32 	%f236, %f312, %f235;
	ld.global.f32 	%f237, [%rd64+1024];
	add.f32 	%f238, %f236, %f237;
	ld.global.f32 	%f239, [%rd64+2048];
	add.f32 	%f240, %f238, %f239;
	ld.global.f32 	%f241, [%rd64+3072];
	add.f32 	%f312, %f240, %f241;
	add.s32 	%r193, %r193, 1024;
$L__BB9_13:
	setp.eq.s32 	%p31, %r19, 0;
	@%p31 bra 	$L__BB9_16;
	mul.wide.u32 	%rd65, %r2, 16384;
	add.s64 	%rd9, %rd2, %rd65;
	neg.s32 	%r196, %r19;
$L__BB9_15:
	.pragma "nounroll";
	mul.wide.s32 	%rd66, %r193, 4;
	add.s64 	%rd67, %rd9, %rd66;
	ld.global.f32 	%f242, [%rd67];
	add.f32 	%f312, %f312, %f242;
	add.s32 	%r193, %r193, 256;
	add.s32 	%r196, %r196, 1;
	setp.ne.s32 	%p32, %r196, 0;
	@%p32 bra 	$L__BB9_15;
$L__BB9_16:
	setp.lt.s32 	%p33, %r4, 256;
	@%p33 bra 	$L__BB9_21;
	// begin inline asm
	mov.u32 %r159, %laneid;
	// end inline asm
	mov.b32 	%r161, %f312;
	mov.b32 	%r162, 1;
	mov.b32 	%r183, 31;
	mov.b32 	%r184, -1;
	// begin inline asm
	shfl.sync.down.b32 %r160, %r161, %r162, %r183, %r184;
	// end inline asm
	setp.gt.s32 	%p49, %r159, 30;
	mov.b32 	%f277, %r160;
	add.f32 	%f278, %f312, %f277;
	selp.f32 	%f279, %f312, %f278, %p49;
	mov.b32 	%r166, %f279;
	mov.b32 	%r167, 2;
	// begin inline asm
	shfl.sync.down.b32 %r165, %r166, %r167, %r183, %r184;
	// end inline asm
	setp.gt.s32 	%p50, %r159, 29;
	mov.b32 	%f280, %r165;
	add.f32 	%f281, %f279, %f280;
	selp.f32 	%f282, %f279, %f281, %p50;
	mov.b32 	%r171, %f282;
	mov.b32 	%r172, 4;
	// begin inline asm
	shfl.sync.down.b32 %r170, %r171, %r172, %r183, %r184;
	// end inline asm
	setp.gt.s32 	%p51, %r159, 27;
	mov.b32 	%f283, %r170;
	add.f32 	%f284, %f282, %f283;
	selp.f32 	%f285, %f282, %f284, %p51;
	mov.b32 	%r176, %f285;
	mov.b32 	%r177, 8;
	// begin inline asm
	shfl.sync.down.b32 %r175, %r176, %r177, %r183, %r184;
	// end inline asm
	setp.gt.s32 	%p52, %r159, 23;
	mov.b32 	%f286, %r175;
	add.f32 	%f287, %f285, %f286;
	selp.f32 	%f288, %f285, %f287, %p52;
	mov.b32 	%r181, %f288;
	mov.b32 	%r182, 16;
	// begin inline asm
	shfl.sync.down.b32 %r180, %r181, %r182, %r183, %r184;
	// end inline asm
	setp.gt.s32 	%p53, %r159, 15;
	mov.b32 	%f289, %r180;
	add.f32 	%f16, %f288, %f289;
	selp.f32 	%f323, %f288, %f16, %p53;
	setp.ne.s32 	%p54, %r159, 0;
	@%p54 bra 	$L__BB9_19;
	shr.u32 	%r185, %r5, 3;
	and.b32  	%r186, %r185, 124;
	mov.u32 	%r187, _ZZN3cub18CUB_300001_SM_10006detail6reduce18DeviceReduceKernelINS2_10policy_hubIfyN4cuda3std3__44plusIfEEE10Policy1000EN6thrust24THRUST_300001_SM_1000_NS6detail15normal_iteratorINSD_10device_ptrIfEEEEyS9_fNS7_10__identityEEEvT0_PT3_T1_NS0_13GridEvenShareISN_EET2_T4_E12temp_storage;
	add.s32 	%r188, %r187, %r186;
	st.shared.f32 	[%r188+8], %f16;
$L__BB9_19:
	bar.sync 	0;
	setp.ne.s32 	%p55, %r5, 0;
	@%p55 bra 	$L__BB9_46;
	ld.shared.f32 	%f290, [_ZZN3cub18CUB_300001_SM_10006detail6reduce18DeviceReduceKernelINS2_10policy_hubIfyN4cuda3std3__44plusIfEEE10Policy1000EN6thrust24THRUST_300001_SM_1000_NS6detail15normal_iteratorINSD_10device_ptrIfEEEEyS9_fNS7_10__identityEEEvT0_PT3_T1_NS0_13GridEvenShareISN_EET2_T4_E12temp_storage+12];
	add.f32 	%f291, %f323, %f290;
	ld.shared.f32 	%f292, [_ZZN3cub18CUB_300001_SM_10006detail6reduce18DeviceReduceKernelINS2_10policy_hubIfyN4cuda3std3__44plusIfEEE10Policy1000EN6thrust24THRUST_300001_SM_1000_NS6detail15normal_iteratorINSD_10device_ptrIfEEEEyS9_fNS7_10__identityEEEvT0_PT3_T1_NS0_13GridEvenShareISN_EET2_T4_E12temp_storage+16];
	add.f32 	%f293, %f291, %f292;
	ld.shared.f32 	%f294, [_ZZN3cub18CUB_300001_SM_10006detail6reduce18DeviceReduceKernelINS2_10policy_hubIfyN4cuda3std3__44plusIfEEE10Policy1000EN6thrust24THRUST_300001_SM_1000_NS6detail15normal_iteratorINSD_10device_ptrIfEEEEyS9_fNS7_10__identityEEEvT0_PT3_T1_NS0_13GridEvenShareISN_EET2_T4_E12temp_storage+20];
	add.f32 	%f295, %f293, %f294;
	ld.shared.f32 	%f296, [_ZZN3cub18CUB_300001_SM_10006detail6reduce18DeviceReduceKernelINS2_10policy_hubIfyN4cuda3std3__44plusIfEEE10Policy1000EN6thrust24THRUST_300001_SM_1000_NS6detail15normal_iteratorINSD_10device_ptrIfEEEEyS9_fNS7_10__identityEEEvT0_PT3_T1_NS0_13GridEvenShareISN_EET2_T4_E12temp_storage+24];
	add.f32 	%f297, %f295, %f296;
	ld.shared.f32 	%f298, [_ZZN3cub18CUB_300001_SM_10006detail6reduce18DeviceReduceKernelINS2_10policy_hubIfyN4cuda3std3__44plusIfEEE10Policy1000EN6thrust24THRUST_300001_SM_1000_NS6detail15normal_iteratorINSD_10device_ptrIfEEEEyS9_fNS7_10__identityEEEvT0_PT3_T1_NS0_13GridEvenShareISN_EET2_T4_E12temp_storage+28];
	add.f32 	%f299, %f297, %f298;
	ld.shared.f32 	%f300, [_ZZN3cub18CUB_300001_SM_10006detail6reduce18DeviceReduceKernelINS2_10policy_hubIfyN4cuda3std3__44plusIfEEE10Policy1000EN6thrust24THRUST_300001_SM_1000_NS6detail15normal_iteratorINSD_10device_ptrIfEEEEyS9_fNS7_10__identityEEEvT0_PT3_T1_NS0_13GridEvenShareISN_EET2_T4_E12temp_storage+32];
	add.f32 	%f301, %f299, %f300;
	ld.shared.f32 	%f302, [_ZZN3cub18CUB_300001_SM_10006detail6reduce18DeviceReduceKernelINS2_10policy_hubIfyN4cuda3std3__44plusIfEEE10Policy1000EN6thrust24THRUST_300001_SM_1000_NS6detail15normal_iteratorINSD_10device_ptrIfEEEEyS9_fNS7_10__identityEEEvT0_PT3_T1_NS0_13GridEvenShareISN_EET2_T4_E12temp_storage+36];
	add.f32 	%f323, %f301, %f302;
	bra.uni 	$L__BB9_46;
$L__BB9_21:
	// begin inline asm
	mov.u32 %r121, %laneid;
	// end inline asm
	and.b32  	%r147, %r5, 992;
	add.s32 	%r148, %r147, 32;
	setp.gt.s32 	%p34, %r148, %r4;
	not.b32 	%r149, %r147;
	add.s32 	%r150, %r4, %r149;
	selp.b32 	%r145, %r150, 31, %p34;
	mov.b32 	%r123, %f312;
	mov.b32 	%r124, 1;
	mov.b32 	%r146, -1;
	// begin inline asm
	shfl.sync.down.b32 %r122, %r123, %r124, %r145, %r146;
	// end inline asm
	setp.lt.s32 	%p35, %r121, %r145;
	mov.b32 	%f243, %r122;
	add.f32 	%f244, %f312, %f243;
	selp.f32 	%f245, %f244, %f312, %p35;
	mov.b32 	%r128, %f245;
	mov.b32 	%r129, 2;
	// begin inline asm
	shfl.sync.down.b32 %r127, %r128, %r129, %r145, %r146;
	// end inline asm
	add.s32 	%r151, %r121, 2;
	setp.gt.s32 	%p36, %r151, %r145;
	mov.b32 	%f246, %r127;
	add.f32 	%f247, %f245, %f246;
	selp.f32 	%f248, %f245, %f247, %p36;
	mov.b32 	%r133, %f248;
	mov.b32 	%r134, 4;
	// begin inline asm
	shfl.sync.down.b32 %r132, %r133, %r134, %r145, %r146;
	// end inline asm
	add.s32 	%r152, %r121, 4;
	setp.gt.s32 	%p37, %r152, %r145;
	mov.b32 	%f249, %r132;
	add.f32 	%f250, %f248, %f249;
	selp.f32 	%f251, %f248, %f250, %p37;
	mov.b32 	%r138, %f251;
	mov.b32 	%r139, 8;
	// begin inline asm
	shfl.sync.down.b32 %r137, %r138, %r139, %r145, %r146;
	// end inline asm
	add.s32 	%r153, %r121, 8;
	setp.gt.s32 	%p38, %r153, %r145;
	mov.b32 	%f252, %r137;
	add.f32 	%f253, %f251, %f252;
	selp.f32 	%f254, %f251, %f253, %p38;
	mov.b32 	%r143, %f254;
	mov.b32 	%r144, 16;
	// begin inline asm
	shfl.sync.down.b32 %r142, %r143, %r144, %r145, %r146;
	// end inline asm
	add.s32 	%r154, %r121, 16;
	setp.gt.s32 	%p39, %r154, %r145;
	mov.b32 	%f255, %r142;
	add.f32 	%f256, %f254, %f255;
	selp.f32 	%f323, %f254, %f256, %p39;
	setp.ne.s32 	%p40, %r121, 0;
	@%p40 bra 	$L__BB9_23;
	shr.u32 	%r155, %r5, 3;
	and.b32  	%r156, %r155, 124;
	mov.u32 	%r157, _ZZN3cub18CUB_300001_SM_10006detail6reduce18DeviceReduceKernelINS2_10policy_hubIfyN4cuda3std3__44plusIfEEE10Policy1000EN6thrust24THRUST_300001_SM_1000_NS6detail15normal_iteratorINSD_10device_ptrIfEEEEyS9_fNS7_10__identityEEEvT0_PT3_T1_NS0_13GridEvenShareISN_EET2_T4_E12temp_storage;
	add.s32 	%r158, %r157, %r156;
	st.shared.f32 	[%r158+8], %f323;
$L__BB9_23:
	bar.sync 	0;
	setp.ne.s32 	%p41, %r5, 0;
	@%p41 bra 	$L__BB9_46;
	setp.gt.s32 	%p42, %r4, 32;
	ld.shared.f32 	%f257, [_ZZN3cub18CUB_300001_SM_10006detail6reduce18DeviceReduceKernelINS2_10policy_hubIfyN4cuda3std3__44plusIfEEE10Policy1000EN6thrust24THRUST_300001_SM_1000_NS6detail15normal_iteratorINSD_10device_ptrIfEEEEyS9_fNS7_10__identityEEEvT0_PT3_T1_NS0_13GridEvenShareISN_EET2_T4_E12temp_storage+12];
	add.f32 	%f258, %f323, %f257;
	selp.f32 	%f259, %f258, %f323, %p42;
	setp.gt.s32 	%p43, %r4, 64;
	ld.shared.f32 	%f260, [_ZZN3cub18CUB_300001_SM_10006detail6reduce18DeviceReduceKernelINS2_10policy_hubIfyN4cuda3std3__44plusIfEEE10Policy1000EN6thrust24THRUST_300001_SM_1000_NS6detail15normal_iteratorINSD_10device_ptrIfEEEEyS9_fNS7_10__identityEEEvT0_PT3_T1_NS0_13GridEvenShareISN_EET2_T4_E12temp_storage+16];
	add.f32 	%f261, %f260, %f259;
	selp.f32 	%f262, %f261, %f259, %p43;
	setp.gt.s32 	%p44, %r4, 96;
	ld.shared.f32 	%f263, [_ZZN3cub18CUB_300001_SM_10006detail6reduce18DeviceReduceKernelINS2_10policy_hubIfyN4cuda3std3__44plusIfEEE10Policy1000EN6thrust24THRUST_300001_SM_1000_NS6detail15normal_iteratorINSD_10device_ptrIfEEEEyS9_fNS7_10__identityEEEvT0_PT3_T1_NS0_13GridEvenShareISN_EET2_T4_E12temp_storage+20];
	add.f32 	%f264, %f263, %f262;
	selp.f32 	%f265, %f264, %f262, %p44;
	setp.gt.s32 	%p45, %r4, 128;
	ld.shared.f32 	%f266, [_ZZN3cub18CUB_300001_SM_10006detail6reduce18DeviceReduceKernelINS2_10policy_hubIfyN4cuda3std3__44plusIfEEE10Policy1000EN6thrust24THRUST_300001_SM_1000_NS6detail15normal_iteratorINSD_10device_ptrIfEEEEyS9_fNS7_10__identityEEEvT0_PT3_T1_NS0_13GridEvenShareISN_EET2_T4_E12temp_storage+24];
	add.f32 	%f267, %f266, %f265;
	selp.f32 	%f268, %f267, %f265, %p45;
	setp.gt.s32 	%p46, %r4, 160;
	ld.shared.f32 	%f269, [_ZZN3cub18CUB_300001_SM_10006detail6reduce18DeviceReduceKernelINS2_10policy_hubIfyN4cuda3std3__44plusIfEEE10Policy1000EN6thrust24THRUST_300001_SM_1000_NS6detail15normal_iteratorINSD_10device_ptrIfEEEEyS9_fNS7_10__identityEEEvT0_PT3_T1_NS0_13GridEvenShareISN_EET2_T4_E12temp_storage+28];
	add.f32 	%f270, %f269, %f268;
	selp.f32 	%f271, %f270, %f268, %p46;
	setp.gt.s32 	%p47, %r4, 192;
	ld.shared.f32 	%f272, [_ZZN3cub18CUB_300001_SM_10006detail6reduce18DeviceReduceKernelINS2_10policy_hubIfyN4cuda3std3__44plusIfEEE10Policy1000EN6thrust24THRUST_300001_SM_1000_NS6detail15normal_iteratorINSD_10device_ptrIfEEEEyS9_fNS7_10__identityEEEvT0_PT3_T1_NS0_13GridEvenShareISN_EET2_T4_E12temp_storage+32];
	add.f32 	%f273, %f272, %f271;
	selp.f32 	%f274, %f273, %f271, %p47;
	setp.gt.s32 	%p48, %r4, 224;
	ld.shared.f32 	%f275, [_ZZN3cub18CUB_300001_SM_10006detail6reduce18DeviceReduceKernelINS2_10policy_hubIfyN4cuda3std3__44plusIfEEE10Policy1000EN6thrust24THRUST_300001_SM_1000_NS6detail15normal_iteratorINSD_10device_ptrIfEEEEyS9_fNS7_10__identityEEEvT0_PT3_T1_NS0_13GridEvenShareISN_EET2_T4_E12temp_storage+36];
	add.f32 	%f276, %f275, %f274;
	selp.f32 	%f323, %f276, %f274, %p48;
	bra.uni 	$L__BB9_46;
$L__BB9_25:
	cvt.u32.u64 	%r52, %rd4;
	mov.u32 	%r27, %tid.x;
	add.s32 	%r53, %r27, %r52;
	mul.wide.u32 	%rd26, %r53, 4;
	add.s64 	%rd27, %rd2, %rd26;
	ld.global.f32 	%f41, [%rd27];
	ld.global.f32 	%f42, [%rd27+1024];
	ld.global.f32 	%f43, [%rd27+2048];
	ld.global.f32 	%f44, [%rd27+3072];
	ld.global.f32 	%f45, [%rd27+4096];
	ld.global.f32 	%f46, [%rd27+5120];
	ld.global.f32 	%f47, [%rd27+6144];
	ld.global.f32 	%f48, [%rd27+7168];
	ld.global.f32 	%f49, [%rd27+8192];
	ld.global.f32 	%f50, [%rd27+9216];
	ld.global.f32 	%f51, [%rd27+10240];
	ld.global.f32 	%f52, [%rd27+11264];
	ld.global.f32 	%f53, [%rd27+12288];
	ld.global.f32 	%f54, [%rd27+13312];
	ld.global.f32 	%f55, [%rd27+14336];
	ld.global.f32 	%f56, [%rd27+15360];
	add.f32 	%f57, %f41, %f42;
	add.f32 	%f58, %f43, %f44;
	add.f32 	%f59, %f45, %f46;
	add.f32 	%f60, %f47, %f48;
	add.f32 	%f61, %f49, %f50;
	add.f32 	%f62, %f51, %f52;
	add.f32 	%f63, %f53, %f54;
	add.f32 	%f64, %f55, %f56;
	add.f32 	%f65, %f57, %f58;
	add.f32 	%f66, %f59, %f60;
	add.f32 	%f67, %f61, %f62;
	add.f32 	%f68, %f63, %f64;
	add.f32 	%f69, %f65, %f66;
	add.f32 	%f70, %f67, %f68;
	add.f32 	%f322, %f69, %f70;
	setp.lt.u64 	%p2, %rd5, %rd3;
	@%p2 bra 	$L__BB9_42;
	cvt.u32.u64 	%r55, %rd3;
	cvt.u64.u32 	%rd28, %r27;
	add.s64 	%rd74, %rd4, %rd3;
	cvt.u32.u64 	%r28, %rd1;
	not.b32 	%r57, %r27;
	add.s32 	%r58, %r57, %r28;
	sub.s32 	%r59, %r58, %r55;
	sub.s32 	%r198, %r59, %r52;
	add.s64 	%rd29, %rd74, %rd28;
	shl.b64 	%rd30, %rd29, 2;
	add.s64 	%rd31, %rd30, %rd2;
	add.s64 	%rd73, %rd31, 8192;
	mov.b32 	%r199, 0;
	shl.b32 	%r60, %r1, 12;
	mov.u64 	%rd75, %rd4;
$L__BB9_27:
	cvt.s64.s32 	%rd15, %r60;
	add.s64 	%rd75, %rd75, %rd15;
	add.s64 	%rd32, %rd1, -4096;
	setp.gt.u64 	%p3, %rd75, %rd32;
	@%p3 bra 	$L__BB9_29;
	shl.b32 	%r61, %r1, 12;
	cvt.s64.s32 	%rd33, %r61;
	cvt.u64.u32 	%rd34, %r27;
	add.s64 	%rd35, %rd75, %rd34;
	shl.b64 	%rd36, %rd35, 2;
	add.s64 	%rd37, %rd2, %rd36;
	ld.global.f32 	%f71, [%rd37];
	ld.global.f32 	%f72, [%rd37+1024];
	ld.global.f32 	%f73, [%rd37+2048];
	ld.global.f32 	%f74, [%rd37+3072];
	ld.global.f32 	%f75, [%rd37+4096];
	ld.global.f32 	%f76, [%rd37+5120];
	ld.global.f32 	%f77, [%rd37+6144];
	ld.global.f32 	%f78, [%rd37+7168];
	ld.global.f32 	%f79, [%rd37+8192];
	ld.global.f32 	%f80, [%rd37+9216];
	ld.global.f32 	%f81, [%rd37+10240];
	ld.global.f32 	%f82, [%rd37+11264];
	ld.global.f32 	%f83, [%rd37+12288];
	ld.global.f32 	%f84, [%rd37+13312];
	ld.global.f32 	%f85, [%rd37+14336];
	ld.global.f32 	%f86, [%rd37+15360];
	add.f32 	%f87, %f322, %f71;
	add.f32 	%f88, %f72, %f73;
	add.f32 	%f89, %f74, %f75;
	add.f32 	%f90, %f76, %f77;
	add.f32 	%f91, %f78, %f79;
	add.f32 	%f92, %f80, %f81;
	add.f32 	%f93, %f82, %f83;
	add.f32 	%f94, %f84, %f85;
	add.f32 	%f95, %f87, %f88;
	add.f32 	%f96, %f89, %f90;
	add.f32 	%f97, %f91, %f92;
	add.f32 	%f98, %f93, %f94;
	add.f32 	%f99, %f95, %f96;
	add.f32 	%f100, %f97, %f98;
	add.f32 	%f101, %f99, %f100;
	add.f32 	%f322, %f101, %f86;
	sub.s64 	%rd38, %rd1, %rd75;
	setp.lt.u64 	%p4, %rd38, %rd33;
	add.s32 	%r199, %r199, 1;
	add.s64 	%rd74, %rd74, %rd33;
	sub.s32 	%r198, %r198, %r61;
	mul.wide.s32 	%rd39, %r61, 4;
	add.s64 	%rd73, %rd73, %rd39;
	@%p4 bra 	$L__BB9_42;
	bra.uni 	$L__BB9_27;
$L__BB9_29:
	setp.le.u64 	%p5, %rd1, %rd75;
	cvt.u32.u64 	%r62, %rd75;
	cvt.u32.u64 	%r63, %rd1;
	sub.s32 	%r64, %r63, %r62;
	setp.ge.s32 	%p6, %r27, %r64;
	or.pred  	%p7, %p5, %p6;
	@%p7 bra 	$L__BB9_42;
	cvt.u32.u64 	%r66, %rd15;
	cvt.u32.u64 	%r67, %rd4;
	not.b32 	%r68, %r27;
	add.s32 	%r69, %r68, %r28;
	add.s32 	%r70, %r66, %r67;
	sub.s32 	%r71, %r69, %r70;
	mul.lo.s32 	%r72, %r1, %r199;
	shl.b32 	%r73, %r72, 12;
	sub.s32 	%r74, %r71, %r73;
	shr.u32 	%r75, %r74, 8;
	add.s32 	%r34, %r75, 1;
	and.b32  	%r35, %r34, 15;
	setp.lt.u32 	%p8, %r74, 3840;
	mov.u32 	%r202, %r27;
	@%p8 bra 	$L__BB9_33;
	shr.u32 	%r76, %r198, 8;
	add.s32 	%r77, %r76, 1;
	and.b32  	%r78, %r77, 33554416;
	neg.s32 	%r200, %r78;
	mov.u32 	%r202, %r27;
$L__BB9_32:
	.pragma "nounroll";
	ld.global.f32 	%f103, [%rd73+-8192];
	add.f32 	%f104, %f322, %f103;
	ld.global.f32 	%f105, [%rd73+-7168];
	add.f32 	%f106, %f104, %f105;
	ld.global.f32 	%f107, [%rd73+-6144];
	add.f32 	%f108, %f106, %f107;
	ld.global.f32 	%f109, [%rd73+-5120];
	add.f32 	%f110, %f108, %f109;
	ld.global.f32 	%f111, [%rd73+-4096];
	add.f32 	%f112, %f110, %f111;
	ld.global.f32 	%f113, [%rd73+-3072];
	add.f32 	%f114, %f112, %f113;
	ld.global.f32 	%f115, [%rd73+-2048];
	add.f32 	%f116, %f114, %f115;
	ld.global.f32 	%f117, [%rd73+-1024];
	add.f32 	%f118, %f116, %f117;
	ld.global.f32 	%f119, [%rd73];
	add.f32 	%f120, %f118, %f119;
	ld.global.f32 	%f121, [%rd73+1024];
	add.f32 	%f122, %f120, %f121;
	ld.global.f32 	%f123, [%rd73+2048];
	add.f32 	%f124, %f122, %f123;
	ld.global.f32 	%f125, [%rd73+3072];
	add.f32 	%f126, %f124, %f125;
	ld.global.f32 	%f127, [%rd73+4096];
	add.f32 	%f128, %f126, %f127;
	ld.global.f32 	%f129, [%rd73+5120];
	add.f32 	%f130, %f128, %f129;
	ld.global.f32 	%f131, [%rd73+6144];
	add.f32 	%f132, %f130, %f131;
	ld.global.f32 	%f133, [%rd73+7168];
	add.f32 	%f322, %f132, %f133;
	add.s32 	%r202, %r202, 4096;
	add.s32 	%r200, %r200, 16;
	add.s64 	%rd73, %rd73, 16384;
	setp.ne.s32 	%p9, %r200, 0;
	@%p9 bra 	$L__BB9_32;
$L__BB9_33:
	setp.eq.s32 	%p10, %r35, 0;
	@%p10 bra 	$L__BB9_42;
	and.b32  	%r42, %r34, 7;
	setp.lt.u32 	%p11, %r35, 8;
	@%p11 bra 	$L__BB9_36;
	cvt.u64.u32 	%rd40, %r202;
	add.s64 	%rd41, %rd75, %rd40;
	shl.b64 	%rd42, %rd41, 2;
	add.s64 	%rd43, %rd2, %rd42;
	ld.global.f32 	%f135, [%rd43];
	add.f32 	%f136, %f322, %f135;
	ld.global.f32 	%f137, [%rd43+1024];
	add.f32 	%f138, %f136, %f137;
	ld.global.f32 	%f139, [%rd43+2048];
	add.f32 	%f140, %f138, %f139;
	ld.global.f32 	%f141, [%rd43+3072];
	add.f32 	%f142, %f140, %f141;
	ld.global.f32 	%f143, [%rd43+4096];
	add.f32 	%f144, %f142, %f143;
	ld.global.f32 	%f145, [%rd43+5120];
	add.f32 	%f146, %f144, %f145;
	ld.global.f32 	%f147, [%rd43+6144];
	add.f32 	%f148, %f146, %f147;
	ld.global.f32 	%f149, [%rd43+7168];
	add.f32 	%f322, %f148, %f149;
	add.s32 	%r202, %r202, 2048;
$L__BB9_36:
	setp.eq.s32 	%p12, %r42, 0;
	@%p12 bra 	$L__BB9_42;
	setp.lt.u32 	%p13, %r42, 4;
	@%p13 bra 	$L__BB9_39;
	cvt.u64.u32 	%rd44, %r202;
	add.s64 	%rd45, %rd75, %rd44;
	shl.b64 	%rd46, %rd45, 2;
	add.s64 	%rd47, %rd2, %rd46;
	ld.global.f32 	%f151, [%rd47];
	add.f32 	%f152, %f322, %f151;
	ld.global.f32 	%f153, [%rd47+1024];
	add.f32 	%f154, %f152, %f153;
	ld.global.f32 	%f155, [%rd47+2048];
	add.f32 	%f156, %f154, %f155;
	ld.global.f32 	%f157, [%rd47+3072];
	add.f32 	%f322, %f156, %f157;
	add.s32 	%r202, %r202, 1024;
$L__BB9_39:
	and.b32  	%r79, %r34, 3;
	setp.eq.s32 	%p14, %r79, 0;
	@%p14 bra 	$L__BB9_42;
	cvt.u64.u32 	%rd48, %r202;
	add.s64 	%rd49, %rd48, %rd74;
	shl.b64 	%rd50, %rd49, 2;
	add.s64 	%rd77, %rd2, %rd50;
	cvt.u16.u32 	%rs1, %r198;
	shr.u16 	%rs2, %rs1, 8;
	add.s16 	%rs3, %rs2, 1;
	cvt.u32.u16 	%r80, %rs3;
	and.b32  	%r81, %r80, 3;
	neg.s32 	%r205, %r81;
$L__BB9_41:
	.pragma "nounroll";
	ld.global.f32 	%f158, [%rd77];
	add.f32 	%f322, %f322, %f158;
	add.s64 	%rd77, %rd77, 1024;
	add.s32 	%r205, %r205, 1;
	setp.ne.s32 	%p15, %r205, 0;
	@%p15 bra 	$L__BB9_41;
$L__BB9_42:
	// begin inline asm
	mov.u32 %r82, %laneid;
	// end inline asm
	mov.b32 	%r84, %f322;
	mov.b32 	%r85, 1;
	mov.b32 	%r106, 31;
	mov.b32 	%r107, -1;
	// begin inline asm
	shfl.sync.down.b32 %r83, %r84, %r85, %r106, %r107;
	// end inline asm
	setp.gt.s32 	%p16, %r82, 30;
	mov.b32 	%f159, %r83;
	add.f32 	%f160, %f322, %f159;
	selp.f32 	%f161, %f322, %f160, %p16;
	mov.b32 	%r89, %f161;
	mov.b32 	%r90, 2;
	// begin inline asm
	shfl.sync.down.b32 %r88, %r89, %r90, %r106, %r107;
	// end inline asm
	setp.gt.s32 	%p17, %r82, 29;
	mov.b32 	%f162, %r88;
	add.f32 	%f163, %f161, %f162;
	selp.f32 	%f164, %f161, %f163, %p17;
	mov.b32 	%r94, %f164;
	mov.b32 	%r95, 4;
	// begin inline asm
	shfl.sync.down.b32 %r93, %r94, %r95, %r106, %r107;
	// end inline asm
	setp.gt.s32 	%p18, %r82, 27;
	mov.b32 	%f165, %r93;
	add.f32 	%f166, %f164, %f165;
	selp.f32 	%f167, %f164, %f166, %p18;
	mov.b32 	%r99, %f167;
	mov.b32 	%r100, 8;
	// begin inline asm
	shfl.sync.down.b32 %r98, %r99, %r100, %r106, %r107;
	// end inline asm
	setp.gt.s32 	%p19, %r82, 23;
	mov.b32 	%f168, %r98;
	add.f32 	%f169, %f167, %f168;
	selp.f32 	%f170, %f167, %f169, %p19;
	mov.b32 	%r104, %f170;
	mov.b32 	%r105, 16;
	// begin inline asm
	shfl.sync.down.b32 %r103, %r104, %r105, %r106, %r107;
	// end inline asm
	setp.gt.s32 	%p20, %r82, 15;
	mov.b32 	%f171, %r103;
	add.f32 	%f37, %f170, %f171;
	selp.f32 	%f323, %f170, %f37, %p20;
	setp.ne.s32 	%p21, %r82, 0;
	@%p21 bra 	$L__BB9_44;
	shr.u32 	%r108, %r27, 3;
	and.b32  	%r109, %r108, 124;
	mov.u32 	%r110, _ZZN3cub18CUB_300001_SM_10006detail6reduce18DeviceReduceKernelINS2_10policy_hubIfyN4cuda3std3__44plusIfEEE10Policy1000EN6thrust24THRUST_300001_SM_1000_NS6detail15normal_iteratorINSD_10device_ptrIfEEEEyS9_fNS7_10__identityEEEvT0_PT3_T1_NS0_13GridEvenShareISN_EET2_T4_E12temp_storage;
	add.s32 	%r111, %r110, %r109;
	st.shared.f32 	[%r111+8], %f37;
$L__BB9_44:
	bar.sync 	0;
	setp.ne.s32 	%p22, %r27, 0;
	@%p22 bra 	$L__BB9_46;
	ld.shared.f32 	%f172, [_ZZN3cub18CUB_300001_SM_10006detail6reduce18DeviceReduceKernelINS2_10policy_hubIfyN4cuda3std3__44plusIfEEE10Policy1000EN6thrust24THRUST_300001_SM_1000_NS6detail15normal_iteratorINSD_10device_ptrIfEEEEyS9_fNS7_10__identityEEEvT0_PT3_T1_NS0_13GridEvenShareISN_EET2_T4_E12temp_storage+12];
	add.f32 	%f173, %f323, %f172;
	ld.shared.f32 	%f174, [_ZZN3cub18CUB_300001_SM_10006detail6reduce18DeviceReduceKernelINS2_10policy_hubIfyN4cuda3std3__44plusIfEEE10Policy1000EN6thrust24THRUST_300001_SM_1000_NS6detail15normal_iteratorINSD_10device_ptrIfEEEEyS9_fNS7_10__identityEEEvT0_PT3_T1_NS0_13GridEvenShareISN_EET2_T4_E12temp_storage+16];
	add.f32 	%f175, %f173, %f174;
	ld.shared.f32 	%f176, [_ZZN3cub18CUB_300001_SM_10006detail6reduce18DeviceReduceKernelINS2_10policy_hubIfyN4cuda3std3__44plusIfEEE10Policy1000EN6thrust24THRUST_300001_SM_1000_NS6detail15normal_iteratorINSD_10device_ptrIfEEEEyS9_fNS7_10__identityEEEvT0_PT3_T1_NS0_13GridEvenShareISN_EET2_T4_E12temp_storage+20];
	add.f32 	%f177, %f175, %f176;
	ld.shared.f32 	%f178, [_ZZN3cub18CUB_300001_SM_10006detail6reduce18DeviceReduceKernelINS2_10policy_hubIfyN4cuda3std3__44plusIfEEE10Policy1000EN6thrust24THRUST_300001_SM_1000_NS6detail15normal_iteratorINSD_10device_ptrIfEEEEyS9_fNS7_10__identityEEEvT0_PT3_T1_NS0_13GridEvenShareISN_EET2_T4_E12temp_storage+24];
	add.f32 	%f179, %f177, %f178;
	ld.shared.f32 	%f180, [_ZZN3cub18CUB_300001_SM_10006detail6reduce18DeviceReduceKernelINS2_10policy_hubIfyN4cuda3std3__44plusIfEEE10Policy1000EN6thrust24THRUST_300001_SM_1000_NS6detail15normal_iteratorINSD_10device_ptrIfEEEEyS9_fNS7_10__identityEEEvT0_PT3_T1_NS0_13GridEvenShareISN_EET2_T4_E12temp_storage+28];
	add.f32 	%f181, %f179, %f180;
	ld.shared.f32 	%f182, [_ZZN3cub18CUB_300001_SM_10006detail6reduce18DeviceReduceKernelINS2_10policy_hubIfyN4cuda3std3__44plusIfEEE10Policy1000EN6thrust24THRUST_300001_SM_1000_NS6detail15normal_iteratorINSD_10device_ptrIfEEEEyS9_fNS7_10__identityEEEvT0_PT3_T1_NS0_13GridEvenShareISN_EET2_T4_E12temp_storage+32];
	add.f32 	%f183, %f181, %f182;
	ld.shared.f32 	%f184, [_ZZN3cub18CUB_300001_SM_10006detail6reduce18DeviceReduceKernelINS2_10policy_hubIfyN4cuda3std3__44plusIfEEE10Policy1000EN6thrust24THRUST_300001_SM_1000_NS6detail15normal_iteratorINSD_10device_ptrIfEEEEyS9_fNS7_10__identityEEEvT0_PT3_T1_NS0_13GridEvenShareISN_EET2_T4_E12temp_storage+36];
	add.f32 	%f323, %f183, %f184;
$L__BB9_46:
	mov.u32 	%r189, %tid.x;
	setp.ne.s32 	%p56, %r189, 0;
	@%p56 bra 	$L__BB9_48;
	ld.param.u64 	%rd71, [_ZN3cub18CUB_300001_SM_10006detail6reduce18DeviceReduceKernelINS2_10policy_hubIfyN4cuda3std3__44plusIfEEE10Policy1000EN6thrust24THRUST_300001_SM_1000_NS6detail15normal_iteratorINSD_10device_ptrIfEEEEyS9_fNS7_10__identityEEEvT0_PT3_T1_NS0_13GridEvenShareISN_EET2_T4__param_1];
	cvta.to.global.u64 	%rd68, %rd71;
	mul.wide.u32 	%rd69, %r2, 4;
	add.s64 	%rd70, %rd68, %rd69;
	st.global.f32 	[%rd70], %f323;
$L__BB9_48:
	ret;

}
	// .globl	_ZN3cub18CUB_300001_SM_10006detail6reduce28DeviceReduceSingleTileKernelINS2_10policy_hubIfyN4cuda3std3__44plusIfEEE10Policy1000EPfSC_iS9_ffNS7_10__identityEEEvT0_T1_T2_T3_T4_T6_
.visible .entry _ZN3cub18CUB_300001_SM_10006detail6reduce28DeviceReduceSingleTileKernelINS2_10policy_hubIfyN4cuda3std3__44plusIfEEE10Policy1000EPfSC_iS9_ffNS7_10__identityEEEvT0_T1_T2_T3_T4_T6_(
	.param .u64 .ptr .align 1 _ZN3cub18CUB_300001_SM_10006detail6reduce28DeviceReduceSingleTileKernelINS2_10policy_hubIfyN4cuda3std3__44plusIfEEE10Policy1000EPfSC_iS9_ffNS7_10__identityEEEvT0_T1_T2_T3_T4_T6__param_0,
	.param .u64 .ptr .align 1 _ZN3cub18CUB_300001_SM_10006detail6reduce28DeviceReduceSingleTileKernelINS2_10policy_hubIfyN4cuda3std3__44plusIfEEE10Policy1000EPfSC_iS9_ffNS7_10__identityEEEvT0_T1_T2_T3_T4_T6__param_1,
	.param .u32 _ZN3cub18CUB_300001_SM_10006detail6reduce28DeviceReduceSingleTileKernelINS2_10policy_hubIfyN4cuda3std3__44plusIfEEE10Policy1000EPfSC_iS9_ffNS7_10__identityEEEvT0_T1_T2_T3_T4_T6__param_2,
	.param .align 1 .b8 _ZN3cub18CUB_300001_SM_10006detail6reduce28DeviceReduceSingleTileKernelINS2_10policy_hubIfyN4cuda3std3__44plusIfEEE10Policy1000EPfSC_iS9_ffNS7_10__identityEEEvT0_T1_T2_T3_T4_T6__param_3[1],
	.param .f32 _ZN3cub18CUB_300001_SM_10006detail6reduce28DeviceReduceSingleTileKernelINS2_10policy_hubIfyN4cuda3std3__44plusIfEEE10Policy1000EPfSC_iS9_ffNS7_10__identityEEEvT0_T1_T2_T3_T4_T6__param_4,
	.param .align 1 .b8 _ZN3cub18CUB_300001_SM_10006detail6reduce28DeviceReduceSingleTileKernelINS2_10policy_hubIfyN4cuda3std3__44plusIfEEE10Policy1000EPfSC_iS9_ffNS7_10__identityEEEvT0_T1_T2_T3_T4_T6__param_5[1]
)
.maxntid 256
.minnctapersm 1
{
	.reg .pred 	%p<97>;
	.reg .b32 	%r<407>;
	.reg .b32 	%f<419>;
	.reg .b64 	%rd<125>;
	// demoted variable
	.shared .align 4 .b8 _ZZN3cub18CUB_300001_SM_10006detail6reduce28DeviceReduceSingleTileKernelINS2_10policy_hubIfyN4cuda3std3__44plusIfEEE10Policy1000EPfSC_iS9_ffNS7_10__identityEEEvT0_T1_T2_T3_T4_T6_E12temp_storage[44];
	ld.param.u64 	%rd16, [_ZN3cub18CUB_300001_SM_10006detail6reduce28DeviceReduceSingleTileKernelINS2_10policy_hubIfyN4cuda3std3__44plusIfEEE10Policy1000EPfSC_iS9_ffNS7_10__identityEEEvT0_T1_T2_T3_T4_T6__param_0];
	ld.param.u64 	%rd17, [_ZN3cub18CUB_300001_SM_10006detail6reduce28DeviceReduceSingleTileKernelINS2_10policy_hubIfyN4cuda3std3__44plusIfEEE10Policy1000EPfSC_iS9_ffNS7_10__identityEEEvT0_T1_T2_T3_T4_T6__param_1];
	ld.param.u32 	%r67, [_ZN3cub18CUB_300001_SM_10006detail6reduce28DeviceReduceSingleTileKernelINS2_10policy_hubIfyN4cuda3std3__44plusIfEEE10Policy1000EPfSC_iS9_ffNS7_10__identityEEEvT0_T1_T2_T3_T4_T6__param_2];
	ld.param.f32 	%f58, [_ZN3cub18CUB_300001_SM_10006detail6reduce28DeviceReduceSingleTileKernelINS2_10policy_hubIfyN4cuda3std3__44plusIfEEE10Policy1000EPfSC_iS9_ffNS7_10__identityEEEvT0_T1_T2_T3_T4_T6__param_4];
	cvta.to.global.u64 	%rd1, %rd17;
	setp.ne.s32 	%p1, %r67, 0;
	@%p1 bra 	$L__BB10_3;
	mov.u32 	%r380, %tid.x;
	setp.ne.s32 	%p96, %r380, 0;
	@%p96 bra 	$L__BB10_74;
	st.global.f32 	[%rd1], %f58;
	bra.uni 	$L__BB10_74;
$L__BB10_3:
	and.b64  	%rd18, %rd16, 15;
	setp.ne.s64 	%p2, %rd18, 0;
	@%p2 bra 	$L__BB10_38;
	setp.gt.s32 	%p49, %r67, 4095;
	@%p49 bra 	$L__BB10_22;
	mov.u32 	%r1, %tid.x;
	setp.ge.s32 	%p66, %r1, %r67;
	mov.f32 	%f397, 0f00000000;
	mov.u32 	%r384, %r1;
	@%p66 bra 	$L__BB10_7;
	mul.wide.u32 	%rd113, %r1, 4;
	add.s64 	%rd112, %rd16, %rd113;
	// begin inline asm
	ld.global.nc.u32 %r300, [%rd112];
	// end inline asm
	mov.b32 	%f397, %r300;
	add.s32 	%r384, %r1, 256;
$L__BB10_7:
	setp.ge.s32 	%p67, %r384, %r67;
	@%p67 bra 	$L__BB10_13;
	not.b32 	%r301, %r384;
	add.s32 	%r4, %r67, %r301;
	and.b32  	%r302, %r4, 768;
	setp.eq.s32 	%p68, %r302, 768;
	@%p68 bra 	$L__BB10_11;
	mul.wide.u32 	%rd114, %r384, 4;
	add.s64 	%rd121, %rd16, %rd114;
	shr.u32 	%r303, %r4, 8;
	add.s32 	%r304, %r303, 1;
	and.b32  	%r305, %r304, 3;
	neg.s32 	%r382, %r305;
$L__BB10_10:
	.pragma "nounroll";
	// begin inline asm
	ld.global.nc.u32 %r306, [%rd121];
	// end inline asm
	mov.b32 	%f323, %r306;
	add.f32 	%f397, %f397, %f323;
	add.s32 	%r384, %r384, 256;
	add.s64 	%rd121, %rd121, 1024;
	add.s32 	%r382, %r382, 1;
	setp.ne.s32 	%p69, %r382, 0;
	@%p69 bra 	$L__BB10_10;
$L__BB10_11:
	setp.lt.u32 	%p70, %r4, 768;
	@%p70 bra 	$L__BB10_13;
$L__BB10_12:
	mul.wide.s32 	%rd120, %r384, 4;
	add.s64 	%rd116, %rd16, %rd120;
	// begin inline asm
	ld.global.nc.u32 %r307, [%rd116];
	// end inline asm
	mov.b32 	%f324, %r307;
	add.f32 	%f325, %f397, %f324;
	add.s64 	%rd117, %rd116, 1024;
	// begin inline asm
	ld.global.nc.u32 %r308, [%rd117];
	// end inline asm
	mov.b32 	%f326, %r308;
	add.f32 	%f327, %f325, %f326;
	add.s64 	%rd118, %rd116, 2048;
	// begin inline asm
	ld.global.nc.u32 %r309, [%rd118];
	// end inline asm
	mov.b32 	%f328, %r309;
	add.f32 	%f329, %f327, %f328;
	add.s64 	%rd119, %rd116, 3072;
	// begin inline asm
	ld.global.nc.u32 %r310, [%rd119];
	// end inline asm
	mov.b32 	%f330, %r310;
	add.f32 	%f397, %f329, %f330;
	add.s32 	%r384, %r384, 1024;
	setp.lt.s32 	%p71, %r384, %r67;
	@%p71 bra 	$L__BB10_12;
$L__BB10_13:
	setp.lt.s32 	%p72, %r67, 256;
	@%p72 bra 	$L__BB10_18;
	// begin inline asm
	mov.u32 %r349, %laneid;
	// end inline asm
	mov.b32 	%r351, %f397;
	mov.b32 	%r352, 1;
	mov.b32 	%r373, 31;
	mov.b32 	%r374, -1;
	// begin inline asm
	shfl.sync.down.b32 %r350, %r351, %r352, %r373, %r374;
	// end inline asm
	setp.gt.s32 	%p88, %r349, 30;
	mov.b32 	%f365, %r350;
	add.f32 	%f366, %f397, %f365;
	selp.f32 	%f367, %f397, %f366, %p88;
	mov.b32 	%r356, %f367;
	mov.b32 	%r357, 2;
	// begin inline asm
	shfl.sync.down.b32 %r355, %r356, %r357, %r373, %r374;
	// end inline asm
	setp.gt.s32 	%p89, %r349, 29;
	mov.b32 	%f368, %r355;
	add.f32 	%f369, %f367, %f368;
	selp.f32 	%f370, %f367, %f369, %p89;
	mov.b32 	%r361, %f370;
	mov.b32 	%r362, 4;
	// begin inline asm
	shfl.sync.down.b32 %r360, %r361, %r362, %r373, %r374;
	// end inline asm
	setp.gt.s32 	%p90, %r349, 27;
	mov.b32 	%f371, %r360;
	add.f32 	%f372, %f370, %f371;
	selp.f32 	%f373, %f370, %f372, %p90;
	mov.b32 	%r366, %f373;
	mov.b32 	%r367, 8;
	// begin inline asm
	shfl.sync.down.b32 %r365, %r366, %r367, %r373, %r374;
	// end inline asm
	setp.gt.s32 	%p91, %r349, 23;
	mov.b32 	%f374, %r365;
	add.f32 	%f375, %f373, %f374;
	selp.f32 	%f376, %f373, %f375, %p91;
	mov.b32 	%r371, %f376;
	mov.b32 	%r372, 16;
	// begin inline asm
	shfl.sync.down.b32 %r370, %r371, %r372, %r373, %r374;
	// end inline asm
	setp.gt.s32 	%p92, %r349, 15;
	mov.b32 	%f377, %r370;
	add.f32 	%f10, %f376, %f377;
	selp.f32 	%f418, %f376, %f10, %p92;
	setp.ne.s32 	%p93, %r349, 0;
	@%p93 bra 	$L__BB10_16;
	shr.u32 	%r375, %r1, 3;
	and.b32  	%r376, %r375, 124;
	mov.u32 	%r377, _ZZN3cub18CUB_300001_SM_10006detail6reduce28DeviceReduceSingleTileKernelINS2_10policy_hubIfyN4cuda3std3__44plusIfEEE10Policy1000EPfSC_iS9_ffNS7_10__identityEEEvT0_T1_T2_T3_T4_T6_E12temp_storage;
	add.s32 	%r378, %r377, %r376;
	st.shared.f32 	[%r378+8], %f10;
$L__BB10_16:
	bar.sync 	0;
	setp.ne.s32 	%p94, %r1, 0;
	@%p94 bra 	$L__BB10_72;
	ld.shared.f32 	%f378, [_ZZN3cub18CUB_300001_SM_10006detail6reduce28DeviceReduceSingleTileKernelINS2_10policy_hubIfyN4cuda3std3__44plusIfEEE10Policy1000EPfSC_iS9_ffNS7_10__identityEEEvT0_T1_T2_T3_T4_T6_E12temp_storage+12];
	add.f32 	%f379, %f418, %f378;
	ld.shared.f32 	%f380, [_ZZN3cub18CUB_300001_SM_10006detail6reduce28DeviceReduceSingleTileKernelINS2_10policy_hubIfyN4cuda3std3__44plusIfEEE10Policy1000EPfSC_iS9_ffNS7_10__identityEEEvT0_T1_T2_T3_T4_T6_E12temp_storage+16];
	add.f32 	%f381, %f379, %f380;
	ld.shared.f32 	%f382, [_ZZN3cub18CUB_300001_SM_10006detail6reduce28DeviceReduceSingleTileKernelINS2_10policy_hubIfyN4cuda3std3__44plusIfEEE10Policy1000EPfSC_iS9_ffNS7_10__identityEEEvT0_T1_T2_T3_T4_T6_E12temp_storage+20];
	add.f32 	%f383, %f381, %f382;
	ld.shared.f32 	%f384, [_ZZN3cub18CUB_300001_SM_10006detail6reduce28DeviceReduceSingleTileKernelINS2_10policy_hubIfyN4cuda3std3__44plusIfEEE10Policy1000EPfSC_iS9_ffNS7_10__identityEEEvT0_T1_T2_T3_T4_T6_E12temp_storage+24];
	add.f32 	%f385, %f383, %f384;
	ld.shared.f32 	%f386, [_ZZN3cub18CUB_300001_SM_10006detail6reduce28DeviceReduceSingleTileKernelINS2_10policy_hubIfyN4cuda3std3__44plusIfEEE10Policy1000EPfSC_iS9_ffNS7_10__identityEEEvT0_T1_T2_T3_T4_T6_E12temp_storage+28];
	add.f32 	%f387, %f385, %f386;
	ld.shared.f32 	%f388, [_ZZN3cub18CUB_300001_SM_10006detail6reduce28DeviceReduceSingleTileKernelINS2_10policy_hubIfyN4cuda3std3__44plusIfEEE10Policy1000EPfSC_iS9_ffNS7_10__identityEEEvT0_T1_T2_T3_T4_T6_E12temp_storage+32];
	add.f32 	%f389, %f387, %f388;
	ld.shared.f32 	%f390, [_ZZN3cub18CUB_300001_SM_10006detail6reduce28DeviceReduceSingleTileKernelINS2_10policy_hubIfyN4cuda3std3__44plusIfEEE10Policy1000EPfSC_iS9_ffNS7_10__identityEEEvT0_T1_T2_T3_T4_T6_E12temp_storage+36];
	add.f32 	%f418, %f389, %f390;
	bra.uni 	$L__BB10_72;
$L__BB10_18:
	// begin inline asm
	mov.u32 %r311, %laneid;
	// end inline asm
	and.b32  	%r337, %r1, 992;
	add.s32 	%r338, %r337, 32;
	setp.gt.s32 	%p73, %r338, %r67;
	not.b32 	%r339, %r337;
	add.s32 	%r340, %r67, %r339;
	selp.b32 	%r335, %r340, 31, %p73;
	mov.b32 	%r313, %f397;
	mov.b32 	%r314, 1;
	mov.b32 	%r336, -1;
	// begin inline asm
	shfl.sync.down.b32 %r312, %r313, %r314, %r335, %r336;
	// end inline asm
	setp.lt.s32 	%p74, %r311, %r335;
	mov.b32 	%f331, %r312;
	add.f32 	%f332, %f397, %f331;
	selp.f32 	%f333, %f332, %f397, %p74;
	mov.b32 	%r318, %f333;
	mov.b32 	%r319, 2;
	// begin inline asm
	shfl.sync.down.b32 %r317, %r318, %r319, %r335, %r336;
	// end inline asm
	add.s32 	%r341, %r311, 2;
	setp.gt.s32 	%p75, %r341, %r335;
	mov.b32 	%f334, %r317;
	add.f32 	%f335, %f333, %f334;
	selp.f32 	%f336, %f333, %f335, %p75;
	mov.b32 	%r323, %f336;
	mov.b32 	%r324, 4;
	// begin inline asm
	shfl.sync.down.b32 %r322, %r323, %r324, %r335, %r336;
	// end inline asm
	add.s32 	%r342, %r311, 4;
	setp.gt.s32 	%p76, %r342, %r335;
	mov.b32 	%f337, %r322;
	add.f32 	%f338, %f336, %f337;
	selp.f32 	%f339, %f336, %f338, %p76;
	mov.b32 	%r328, %f339;
	mov.b32 	%r329, 8;
	// begin inline asm
	shfl.sync.down.b32 %r327, %r328, %r329, %r335, %r336;
	// end inline asm
	add.s32 	%r343, %r311, 8;
	setp.gt.s32 	%p77, %r343, %r335;
	mov.b32 	%f340, %r327;
	add.f32 	%f341, %f339, %f340;
	selp.f32 	%f342, %f339, %f341, %p77;
	mov.b32 	%r333, %f342;
	mov.b32 	%r334, 16;
	// begin inline asm
	shfl.sync.down.b32 %r332, %r333, %r334, %r335, %r336;
	// end inline asm
	add.s32 	%r344, %r311, 16;
	setp.gt.s32 	%p78, %r344, %r335;
	mov.b32 	%f343, %r332;
	add.f32 	%f344, %f342, %f343;
	selp.f32 	%f418, %f342, %f344, %p78;
	setp.ne.s32 	%p79, %r311, 0;
	@%p79 bra 	$L__BB10_20;
	shr.u32 	%r345, %r1, 3;
	and.b32  	%r346, %r345, 124;
	mov.u32 	%r347, _ZZN3cub18CUB_300001_SM_10006detail6reduce28DeviceReduceSingleTileKernelINS2_10policy_hubIfyN4cuda3std3__44plusIfEEE10Policy1000EPfSC_iS9_ffNS7_10__identityEEEvT0_T1_T2_T3_T4_T6_E12temp_storage;
	add.s32 	%r348, %r347, %r346;
	st.shared.f32 	[%r348+8], %f418;
$L__BB10_20:
	bar.sync 	0;
	setp.ne.s32 	%p80, %r1, 0;
	@%p80 bra 	$L__BB10_72;
	setp.gt.s32 	%p81, %r67, 32;
	ld.shared.f32 	%f345, [_ZZN3cub18CUB_300001_SM_10006detail6reduce28DeviceReduceSingleTileKernelINS2_10policy_hubIfyN4cuda3std3__44plusIfEEE10Policy1000EPfSC_iS9_ffNS7_10__identityEEEvT0_T1_T2_T3_T4_T6_E12temp_storage+12];
	add.f32 	%f346, %f418, %f345;
	selp.f32 	%f347, %f346, %f418, %p81;
	setp.gt.s32 	%p82, %r67, 64;
	ld.shared.f32 	%f348, [_ZZN3cub18CUB_300001_SM_10006detail6reduce28DeviceReduceSingleTileKernelINS2_10policy_hubIfyN4cuda3std3__44plusIfEEE10Policy1000EPfSC_iS9_ffNS7_10__identityEEEvT0_T1_T2_T3_T4_T6_E12temp_storage+16];
	add.f32 	%f349, %f348, %f347;
	selp.f32 	%f350, %f349, %f347, %p82;
	setp.gt.s32 	%p83, %r67, 96;
	ld.shared.f32 	%f351, [_ZZN3cub18CUB_300001_SM_10006detail6reduce28DeviceReduceSingleTileKernelINS2_10policy_hubIfyN4cuda3std3__44plusIfEEE10Policy1000EPfSC_iS9_ffNS7_10__identityEEEvT0_T1_T2_T3_T4_T6_E12temp_storage+20];
	add.f32 	%f352, %f351, %f350;
	selp.f32 	%f353, %f352, %f350, %p83;
	setp.gt.s32 	%p84, %r67, 128;
	ld.shared.f32 	%f354, [_ZZN3cub18CUB_300001_SM_10006detail6reduce28DeviceReduceSingleTileKernelINS2_10policy_hubIfyN4cuda3std3__44plusIfEEE10Policy1000EPfSC_iS9_ffNS7_10__identityEEEvT0_T1_T2_T3_T4_T6_E12temp_storage+24];
	add.f32 	%f355, %f354, %f353;
	selp.f32 	%f356, %f355, %f353, %p84;
	setp.gt.s32 	%p85, %r67, 160;
	ld.shared.f32 	%f357, [_ZZN3cub18CUB_300001_SM_10006detail6reduce28DeviceReduceSingleTileKernelINS2_10policy_hubIfyN4cuda3std3__44plusIfEEE10Policy1000EPfSC_iS9_ffNS7_10__identityEEEvT0_T1_T2_T3_T4_T6_E12temp_storage+28];
	add.f32 	%f358, %f357, %f356;
	selp.f32 	%f359, %f358, %f356, %p85;
	setp.gt.s32 	%p86, %r67, 192;
	ld.shared.f32 	%f360, [_ZZN3cub18CUB_300001_SM_10006detail6reduce28DeviceReduceSingleTileKernelINS2_10policy_hubIfyN4cuda3std3__44plusIfEEE10Policy1000EPfSC_iS9_ffNS7_10__identityEEEvT0_T1_T2_T3_T4_T6_E12temp_storage+32];
	add.f32 	%f361, %f360, %f359;
	selp.f32 	%f362, %f361, %f359, %p86;
	setp.gt.s32 	%p87, %r67, 224;
	ld.shared.f32 	%f363, [_ZZN3cub18CUB_300001_SM_10006detail6reduce28DeviceReduceSingleTileKernelINS2_10policy_hubIfyN4cuda3std3__44plusIfEEE10Policy1000EPfSC_iS9_ffNS7_10__identityEEEvT0_T1_T2_T3_T4_T6_E12temp_storage+36];
	add.f32 	%f364, %f363, %f362;
	selp.f32 	%f418, %f364, %f362, %p87;
	bra.uni 	$L__BB10_72;
$L__BB10_22:
	mov.u32 	%r13, %tid.x;
	shl.b32 	%r224, %r13, 2;
	mul.wide.u32 	%rd86, %r224, 4;
	add.s64 	%rd76, %rd16, %rd86;
	// begin inline asm
	ld.global.nc.v2.u64 {%rd74, %rd75}, [%rd76];
	// end inline asm
	mov.b64 	{%r225, %r226}, %rd75;
	mov.b64 	{%r227, %r228}, %rd74;
	mov.b32 	%f225, %r228;
	mov.b32 	%f226, %r227;
	mov.b32 	%f227, %r226;
	mov.b32 	%f228, %r225;
	add.s64 	%rd79, %rd76, 4096;
	// begin inline asm
	ld.global.nc.v2.u64 {%rd77, %rd78}, [%rd79];
	// end inline asm
	mov.b64 	{%r229, %r230}, %rd78;
	mov.b64 	{%r231, %r232}, %rd77;
	mov.b32 	%f229, %r232;
	mov.b32 	%f230, %r231;
	mov.b32 	%f231, %r230;
	mov.b32 	%f232, %r229;
	add.s64 	%rd82, %rd76, 8192;
	// begin inline asm
	ld.global.nc.v2.u64 {%rd80, %rd81}, [%rd82];
	// end inline asm
	mov.b64 	{%r233, %r234}, %rd81;
	mov.b64 	{%r235, %r236}, %rd80;
	mov.b32 	%f233, %r236;
	mov.b32 	%f234, %r235;
	mov.b32 	%f235, %r234;
	mov.b32 	%f236, %r233;
	add.s64 	%rd85, %rd76, 12288;
	// begin inline asm
	ld.global.nc.v2.u64 {%rd83, %rd84}, [%rd85];
	// end inline asm
	mov.b64 	{%r237, %r238}, %rd84;
	mov.b64 	{%r239, %r240}, %rd83;
	mov.b32 	%f237, %r240;
	mov.b32 	%f238, %r239;
	mov.b32 	%f239, %r238;
	mov.b32 	%f240, %r237;
	add.f32 	%f241, %f226, %f225;
	add.f32 	%f242, %f228, %f227;
	add.f32 	%f243, %f230, %f229;
	add.f32 	%f244, %f232, %f231;
	add.f32 	%f245, %f234, %f233;
	add.f32 	%f246, %f236, %f235;
	add.f32 	%f247, %f238, %f237;
	add.f32 	%f248, %f240, %f239;
	add.f32 	%f249, %f241, %f242;
	add.f32 	%f250, %f243, %f244;
	add.f32 	%f251, %f245, %f246;
	add.f32 	%f252, %f247, %f248;
	add.f32 	%f253, %f249, %f250;
	add.f32 	%f254, %f251, %f252;
	add.f32 	%f404, %f253, %f254;
	setp.lt.u32 	%p50, %r67, 8192;
	mov.b32 	%r387, 4096;
	@%p50 bra 	$L__BB10_26;
	add.s32 	%r14, %r67, -4096;
	mov.b32 	%r387, 4096;
$L__BB10_24:
	mul.wide.s32 	%rd99, %r387, 4;
	add.s64 	%rd89, %rd76, %rd99;
	// begin inline asm
	ld.global.nc.v2.u64 {%rd87, %rd88}, [%rd89];
	// end inline asm
	mov.b64 	{%r242, %r243}, %rd88;
	mov.b64 	{%r244, %r245}, %rd87;
	mov.b32 	%f255, %r245;
	mov.b32 	%f256, %r244;
	mov.b32 	%f257, %r243;
	mov.b32 	%f258, %r242;
	add.s64 	%rd92, %rd89, 4096;
	// begin inline asm
	ld.global.nc.v2.u64 {%rd90, %rd91}, [%rd92];
	// end inline asm
	mov.b64 	{%r246, %r247}, %rd91;
	mov.b64 	{%r248, %r249}, %rd90;
	mov.b32 	%f259, %r249;
	mov.b32 	%f260, %r248;
	mov.b32 	%f261, %r247;
	mov.b32 	%f262, %r246;
	add.s64 	%rd95, %rd89, 8192;
	// begin inline asm
	ld.global.nc.v2.u64 {%rd93, %rd94}, [%rd95];
	// end inline asm
	mov.b64 	{%r250, %r251}, %rd94;
	mov.b64 	{%r252, %r253}, %rd93;
	mov.b32 	%f263, %r253;
	mov.b32 	%f264, %r252;
	mov.b32 	%f265, %r251;
	mov.b32 	%f266, %r250;
	add.s64 	%rd98, %rd89, 12288;
	// begin inline asm
	ld.global.nc.v2.u64 {%rd96, %rd97}, [%rd98];
	// end inline asm
	mov.b64 	{%r254, %r255}, %rd97;
	mov.b64 	{%r256, %r257}, %rd96;
	mov.b32 	%f267, %r257;
	mov.b32 	%f268, %r256;
	mov.b32 	%f269, %r255;
	mov.b32 	%f270, %r254;
	add.f32 	%f271, %f404, %f256;
	add.f32 	%f272, %f255, %f258;
	add.f32 	%f273, %f257, %f260;
	add.f32 	%f274, %f259, %f262;
	add.f32 	%f275, %f261, %f264;
	add.f32 	%f276, %f263, %f266;
	add.f32 	%f277, %f265, %f268;
	add.f32 	%f278, %f267, %f270;
	add.f32 	%f279, %f271, %f272;
	add.f32 	%f280, %f273, %f274;
	add.f32 	%f281, %f275, %f276;
	add.f32 	%f282, %f277, %f278;
	add.f32 	%f283, %f279, %f280;
	add.f32 	%f284, %f281, %f282;
	add.f32 	%f285, %f283, %f284;
	add.f32 	%f404, %f285, %f269;
	sub.s32 	%r258, %r67, %r387;
	setp.lt.s32 	%p51, %r258, 4096;
	@%p51 bra 	$L__BB10_34;
	add.s32 	%r387, %r387, 4096;
	setp.le.s32 	%p52, %r387, %r14;
	@%p52 bra 	$L__BB10_24;
$L__BB10_26:
	setp.le.s32 	%p53, %r67, %r387;
	@%p53 bra 	$L__BB10_34;
	sub.s32 	%r18, %r67, %r387;
	setp.ge.s32 	%p54, %r13, %r18;
	@%p54 bra 	$L__BB10_34;
	not.b32 	%r259, %r13;
	add.s32 	%r260, %r67, %r259;
	sub.s32 	%r19, %r260, %r387;
	and.b32  	%r261, %r19, 768;
	setp.eq.s32 	%p55, %r261, 768;
	mov.u32 	%r391, %r13;
	@%p55 bra 	$L__BB10_31;
	add.s32 	%r389, %r13, %r387;
	shr.u32 	%r262, %r19, 8;
	add.s32 	%r263, %r262, 1;
	and.b32  	%r264, %r263, 3;
	neg.s32 	%r388, %r264;
	mov.u32 	%r391, %r13;
$L__BB10_30:
	.pragma "nounroll";
	mul.wide.u32 	%rd101, %r389, 4;
	add.s64 	%rd100, %rd16, %rd101;
	// begin inline asm
	ld.global.nc.u32 %r265, [%rd100];
	// end inline asm
	mov.b32 	%f287, %r265;
	add.f32 	%f404, %f404, %f287;
	add.s32 	%r391, %r391, 256;
	add.s32 	%r389, %r389, 256;
	add.s32 	%r388, %r388, 1;
	setp.ne.s32 	%p56, %r388, 0;
	@%p56 bra 	$L__BB10_30;
$L__BB10_31:
	setp.lt.u32 	%p57, %r19, 768;
	@%p57 bra 	$L__BB10_34;
	cvt.u64.u32 	%rd102, %r391;
	cvt.u64.u32 	%rd103, %r387;
	add.s64 	%rd104, %rd102, %rd103;
	shl.b64 	%rd105, %rd104, 2;
	add.s64 	%rd106, %rd105, %rd16;
	add.s64 	%rd122, %rd106, 2048;
	add.s32 	%r392, %r391, %r387;
$L__BB10_33:
	mul.wide.u32 	%rd111, %r392, 4;
	add.s64 	%rd107, %rd16, %rd111;
	// begin inline asm
	ld.global.nc.u32 %r266, [%rd107];
	// end inline asm
	mov.b32 	%f288, %r266;
	add.f32 	%f289, %f404, %f288;
	add.s64 	%rd108, %rd122, -1024;
	// begin inline asm
	ld.global.nc.u32 %r267, [%rd108];
	// end inline asm
	mov.b32 	%f290, %r267;
	add.f32 	%f291, %f289, %f290;
	// begin inline asm
	ld.global.nc.u32 %r268, [%rd122];
	// end inline asm
	mov.b32 	%f292, %r268;
	add.f32 	%f293, %f291, %f292;
	add.s64 	%rd110, %rd122, 1024;
	// begin inline asm
	ld.global.nc.u32 %r269, [%rd110];
	// end inline asm
	mov.b32 	%f294, %r269;
	add.f32 	%f404, %f293, %f294;
	add.s32 	%r391, %r391, 1024;
	add.s64 	%rd122, %rd122, 4096;
	add.s32 	%r392, %r392, 1024;
	setp.lt.s32 	%p58, %r391, %r18;
	@%p58 bra 	$L__BB10_33;
$L__BB10_34:
	// begin inline asm
	mov.u32 %r270, %laneid;
	// end inline asm
	mov.b32 	%r272, %f404;
	mov.b32 	%r273, 1;
	mov.b32 	%r294, 31;
	mov.b32 	%r295, -1;
	// begin inline asm
	shfl.sync.down.b32 %r271, %r272, %r273, %r294, %r295;
	// end inline asm
	setp.gt.s32 	%p59, %r270, 30;
	mov.b32 	%f295, %r271;
	add.f32 	%f296, %f404, %f295;
	selp.f32 	%f297, %f404, %f296, %p59;
	mov.b32 	%r277, %f297;
	mov.b32 	%r278, 2;
	// begin inline asm
	shfl.sync.down.b32 %r276, %r277, %r278, %r294, %r295;
	// end inline asm
	setp.gt.s32 	%p60, %r270, 29;
	mov.b32 	%f298, %r276;
	add.f32 	%f299, %f297, %f298;
	selp.f32 	%f300, %f297, %f299, %p60;
	mov.b32 	%r282, %f300;
	mov.b32 	%r283, 4;
	// begin inline asm
	shfl.sync.down.b32 %r281, %r282, %r283, %r294, %r295;
	// end inline asm
	setp.gt.s32 	%p61, %r270, 27;
	mov.b32 	%f301, %r281;
	add.f32 	%f302, %f300, %f301;
	selp.f32 	%f303, %f300, %f302, %p61;
	mov.b32 	%r287, %f303;
	mov.b32 	%r288, 8;
	// begin inline asm
	shfl.sync.down.b32 %r286, %r287, %r288, %r294, %r295;
	// end inline asm
	setp.gt.s32 	%p62, %r270, 23;
	mov.b32 	%f304, %r286;
	add.f32 	%f305, %f303, %f304;
	selp.f32 	%f306, %f303, %f305, %p62;
	mov.b32 	%r292, %f306;
	mov.b32 	%r293, 16;
	// begin inline asm
	shfl.sync.down.b32 %r291, %r292, %r293, %r294, %r295;
	// end inline asm
	setp.gt.s32 	%p63, %r270, 15;
	mov.b32 	%f307, %r291;
	add.f32 	%f26, %f306, %f307;
	selp.f32 	%f418, %f306, %f26, %p63;
	setp.ne.s32 	%p64, %r270, 0;
	@%p64 bra 	$L__BB10_36;
	shr.u32 	%r296, %r13, 3;
	and.b32  	%r297, %r296, 124;
	mov.u32 	%r298, _ZZN3cub18CUB_300001_SM_10006detail6reduce28DeviceReduceSingleTileKernelINS2_10policy_hubIfyN4cuda3std3__44plusIfEEE10Policy1000EPfSC_iS9_ffNS7_10__identityEEEvT0_T1_T2_T3_T4_T6_E12temp_storage;
	add.s32 	%r299, %r298, %r297;
	st.shared.f32 	[%r299+8], %f26;
$L__BB10_36:
	bar.sync 	0;
	setp.ne.s32 	%p65, %r13, 0;
	@%p65 bra 	$L__BB10_72;
	ld.shared.f32 	%f308, [_ZZN3cub18CUB_300001_SM_10006detail6reduce28DeviceReduceSingleTileKernelINS2_10policy_hubIfyN4cuda3std3__44plusIfEEE10Policy1000EPfSC_iS9_ffNS7_10__identityEEEvT0_T1_T2_T3_T4_T6_E12temp_storage+12];
	add.f32 	%f309, %f418, %f308;
	ld.shared.f32 	%f310, [_ZZN3cub18CUB_300001_SM_10006detail6reduce28DeviceReduceSingleTileKernelINS2_10policy_hubIfyN4cuda3std3__44plusIfEEE10Policy1000EPfSC_iS9_ffNS7_10__identityEEEvT0_T1_T2_T3_T4_T6_E12temp_storage+16];
	add.f32 	%f311, %f309, %f310;
	ld.shared.f32 	%f312, [_ZZN3cub18CUB_300001_SM_10006detail6reduce28DeviceReduceSingleTileKernelINS2_10policy_hubIfyN4cuda3std3__44plusIfEEE10Policy1000EPfSC_iS9_ffNS7_10__identityEEEvT0_T1_T2_T3_T4_T6_E12temp_storage+20];
	add.f32 	%f313, %f311, %f312;
	ld.shared.f32 	%f314, [_ZZN3cub18CUB_300001_SM_10006detail6reduce28DeviceReduceSingleTileKernelINS2_10policy_hubIfyN4cuda3std3__44plusIfEEE10Policy1000EPfSC_iS9_ffNS7_10__identityEEEvT0_T1_T2_T3_T4_T6_E12temp_storage+24];
	add.f32 	%f315, %f313, %f314;
	ld.shared.f32 	%f316, [_ZZN3cub18CUB_300001_SM_10006detail6reduce28DeviceReduceSingleTileKernelINS2_10policy_hubIfyN4cuda3std3__44plusIfEEE10Policy1000EPfSC_iS9_ffNS7_10__identityEEEvT0_T1_T2_T3_T4_T6_E12temp_storage+28];
	add.f32 	%f317, %f315, %f316;
	ld.shared.f32 	%f318, [_ZZN3cub18CUB_300001_SM_10006detail6reduce28DeviceReduceSingleTileKernelINS2_10policy_hubIfyN4cuda3std3__44plusIfEEE10Policy1000EPfSC_iS9_ffNS7_10__identityEEEvT0_T1_T2_T3_T4_T6_E12temp_storage+32];
	add.f32 	%f319, %f317, %f318;
	ld.shared.f32 	%f320, [_ZZN3cub18CUB_300001_SM_10006detail6reduce28DeviceReduceSingleTileKernelINS2_10policy_hubIfyN4cuda3std3__44plusIfEEE10Policy1000EPfSC_iS9_ffNS7_10__identityEEEvT0_T1_T2_T3_T4_T6_E12temp_storage+36];
	add.f32 	%f418, %f319, %f320;
	bra.uni 	$L__BB10_72;
$L__BB10_38:
	setp.gt.s32 	%p3, %r67, 4095;
	@%p3 bra 	$L__BB10_56;
	mov.u32 	%r34, %tid.x;
	setp.ge.s32 	%p20, %r34, %r67;
	mov.f32 	%f410, 0f00000000;
	mov.u32 	%r397, %r34;
	@%p20 bra 	$L__BB10_41;
	mul.wide.u32 	%rd66, %r34, 4;
	add.s64 	%rd65, %rd16, %rd66;
	// begin inline asm
	ld.global.nc.u32 %r144, [%rd65];
	// end inline asm
	mov.b32 	%f410, %r144;
	add.s32 	%r397, %r34, 256;
$L__BB10_41:
	setp.ge.s32 	%p21, %r397, %r67;
	@%p21 bra 	$L__BB10_47;
	not.b32 	%r145, %r397;
	add.s32 	%r37, %r67, %r145;
	and.b32  	%r146, %r37, 768;
	setp.eq.s32 	%p22, %r146, 768;
	@%p22 bra 	$L__BB10_45;
	mul.wide.u32 	%rd67, %r397, 4;
	add.s64 	%rd123, %rd16, %rd67;
	shr.u32 	%r147, %r37, 8;
	add.s32 	%r148, %r147, 1;
	and.b32  	%r149, %r148, 3;
	neg.s32 	%r395, %r149;
$L__BB10_44:
	.pragma "nounroll";
	// begin inline asm
	ld.global.nc.u32 %r150, [%rd123];
	// end inline asm
	mov.b32 	%f157, %r150;
	add.f32 	%f410, %f410, %f157;
	add.s32 	%r397, %r397, 256;
	add.s64 	%rd123, %rd123, 1024;
	add.s32 	%r395, %r395, 1;
	setp.ne.s32 	%p23, %r395, 0;
	@%p23 bra 	$L__BB10_44;
$L__BB10_45:
	setp.lt.u32 	%p24, %r37, 768;
	@%p24 bra 	$L__BB10_47;
$L__BB10_46:
	mul.wide.s32 	%rd73, %r397, 4;
	add.s64 	%rd69, %rd16, %rd73;
	// begin inline asm
	ld.global.nc.u32 %r151, [%rd69];
	// end inline asm
	mov.b32 	%f158, %r151;
	add.f32 	%f159, %f410, %f158;
	add.s64 	%rd70, %rd69, 1024;
	// begin inline asm
	ld.global.nc.u32 %r152, [%rd70];
	// end inline asm
	mov.b32 	%f160, %r152;
	add.f32 	%f161, %f159, %f160;
	add.s64 	%rd71, %rd69, 2048;
	// begin inline asm
	ld.global.nc.u32 %r153, [%rd71];
	// end inline asm
	mov.b32 	%f162, %r153;
	add.f32 	%f163, %f161, %f162;
	add.s64 	%rd72, %rd69, 3072;
	// begin inline asm
	ld.global.nc.u32 %r154, [%rd72];
	// end inline asm
	mov.b32 	%f164, %r154;
	add.f32 	%f410, %f163, %f164;
	add.s32 	%r397, %r397, 1024;
	setp.lt.s32 	%p25, %r397, %r67;
	@%p25 bra 	$L__BB10_46;
$L__BB10_47:
	setp.lt.s32 	%p26, %r67, 256;
	@%p26 bra 	$L__BB10_52;
	// begin inline asm
	mov.u32 %r193, %laneid;
	// end inline asm
	mov.b32 	%r195, %f410;
	mov.b32 	%r196, 1;
	mov.b32 	%r217, 31;
	mov.b32 	%r218, -1;
	// begin inline asm
	shfl.sync.down.b32 %r194, %r195, %r196, %r217, %r218;
	// end inline asm
	setp.gt.s32 	%p42, %r193, 30;
	mov.b32 	%f199, %r194;
	add.f32 	%f200, %f410, %f199;
	selp.f32 	%f201, %f410, %f200, %p42;
	mov.b32 	%r200, %f201;
	mov.b32 	%r201, 2;
	// begin inline asm
	shfl.sync.down.b32 %r199, %r200, %r201, %r217, %r218;
	// end inline asm
	setp.gt.s32 	%p43, %r193, 29;
	mov.b32 	%f202, %r199;
	add.f32 	%f203, %f201, %f202;
	selp.f32 	%f204, %f201, %f203, %p43;
	mov.b32 	%r205, %f204;
	mov.b32 	%r206, 4;
	// begin inline asm
	shfl.sync.down.b32 %r204, %r205, %r206, %r217, %r218;
	// end inline asm
	setp.gt.s32 	%p44, %r193, 27;
	mov.b32 	%f205, %r204;
	add.f32 	%f206, %f204, %f205;
	selp.f32 	%f207, %f204, %f206, %p44;
	mov.b32 	%r210, %f207;
	mov.b32 	%r211, 8;
	// begin inline asm
	shfl.sync.down.b32 %r209, %r210, %r211, %r217, %r218;
	// end inline asm
	setp.gt.s32 	%p45, %r193, 23;
	mov.b32 	%f208, %r209;
	add.f32 	%f209, %f207, %f208;
	selp.f32 	%f210, %f207, %f209, %p45;
	mov.b32 	%r215, %f210;
	mov.b32 	%r216, 16;
	// begin inline asm
	shfl.sync.down.b32 %r214, %r215, %r216, %r217, %r218;
	// end inline asm
	setp.gt.s32 	%p46, %r193, 15;
	mov.b32 	%f211, %r214;
	add.f32 	%f38, %f210, %f211;
	selp.f32 	%f418, %f210, %f38, %p46;
	setp.ne.s32 	%p47, %r193, 0;
	@%p47 bra 	$L__BB10_50;
	shr.u32 	%r219, %r34, 3;
	and.b32  	%r220, %r219, 124;
	mov.u32 	%r221, _ZZN3cub18CUB_300001_SM_10006detail6reduce28DeviceReduceSingleTileKernelINS2_10policy_hubIfyN4cuda3std3__44plusIfEEE10Policy1000EPfSC_iS9_ffNS7_10__identityEEEvT0_T1_T2_T3_T4_T6_E12temp_storage;
	add.s32 	%r222, %r221, %r220;
	st.shared.f32 	[%r222+8], %f38;
$L__BB10_50:
	bar.sync 	0;
	setp.ne.s32 	%p48, %r34, 0;
	@%p48 bra 	$L__BB10_72;
	ld.shared.f32 	%f212, [_ZZN3cub18CUB_300001_SM_10006detail6reduce28DeviceReduceSingleTileKernelINS2_10policy_hubIfyN4cuda3std3__44plusIfEEE10Policy1000EPfSC_iS9_ffNS7_10__identityEEEvT0_T1_T2_T3_T4_T6_E12temp_storage+12];
	add.f32 	%f213, %f418, %f212;
	ld.shared.f32 	%f214, [_ZZN3cub18CUB_300001_SM_10006detail6reduce28DeviceReduceSingleTileKernelINS2_10policy_hubIfyN4cuda3std3__44plusIfEEE10Policy1000EPfSC_iS9_ffNS7_10__identityEEEvT0_T1_T2_T3_T4_T6_E12temp_storage+16];
	add.f32 	%f215, %f213, %f214;
	ld.shared.f32 	%f216, [_ZZN3cub18CUB_300001_SM_10006detail6reduce28DeviceReduceSingleTileKernelINS2_10policy_hubIfyN4cuda3std3__44plusIfEEE10Policy1000EPfSC_iS9_ffNS7_10__identityEEEvT0_T1_T2_T3_T4_T6_E12temp_storage+20];
	add.f32 	%f217, %f215, %f216;
	ld.shared.f32 	%f218, [_ZZN3cub18CUB_300001_SM_10006detail6reduce28DeviceReduceSingleTileKernelINS2_10policy_hubIfyN4cuda3std3__44plusIfEEE10Policy1000EPfSC_iS9_ffNS7_10__identityEEEvT0_T1_T2_T3_T4_T6_E12temp_storage+24];
	add.f32 	%f219, %f217, %f218;
	ld.shared.f32 	%f220, [_ZZN3cub18CUB_300001_SM_10006detail6reduce28DeviceReduceSingleTileKernelINS2_10policy_hubIfyN4cuda3std3__44plusIfEEE10Policy1000EPfSC_iS9_ffNS7_10__identityEEEvT0_T1_T2_T3_T4_T6_E12temp_storage+28];
	add.f32 	%f221, %f219, %f220;
	ld.shared.f32 	%f222, [_ZZN3cub18CUB_300001_SM_10006detail6reduce28DeviceReduceSingleTileKernelINS2_10policy_hubIfyN4cuda3std3__44plusIfEEE10Policy1000EPfSC_iS9_ffNS7_10__identityEEEvT0_T1_T2_T3_T4_T6_E12temp_storage+32];
	add.f32 	%f223, %f221, %f222;
	ld.shared.f32 	%f224, [_ZZN3cub18CUB_300001_SM_10006detail6reduce28DeviceReduceSingleTileKernelINS2_10policy_hubIfyN4cuda3std3__44plusIfEEE10Policy1000EPfSC_iS9_ffNS7_10__identityEEEvT0_T1_T2_T3_T4_T6_E12temp_storage+36];
	add.f32 	%f418, %f223, %f224;
	bra.uni 	$L__BB10_72;
$L__BB10_52:
	// begin inline asm
	mov.u32 %r155, %laneid;
	// end inline asm
	and.b32  	%r181, %r34, 992;
	add.s32 	%r182, %r181, 32;
	setp.gt.s32 	%p27, %r182, %r67;
	not.b32 	%r183, %r181;
	add.s32 	%r184, %r67, %r183;
	selp.b32 	%r179, %r184, 31, %p27;
	mov.b32 	%r157, %f410;
	mov.b32 	%r158, 1;
	mov.b32 	%r180, -1;
	// begin inline asm
	shfl.sync.down.b32 %r156, %r157, %r158, %r179, %r180;
	// end inline asm
	setp.lt.s32 	%p28, %r155, %r179;
	mov.b32 	%f165, %r156;
	add.f32 	%f166, %f410, %f165;
	selp.f32 	%f167, %f166, %f410, %p28;
	mov.b32 	%r162, %f167;
	mov.b32 	%r163, 2;
	// begin inline asm
	shfl.sync.down.b32 %r161, %r162, %r163, %r179, %r180;
	// end inline asm
	add.s32 	%r185, %r155, 2;
	setp.gt.s32 	%p29, %r185, %r179;
	mov.b32 	%f168, %r161;
	add.f32 	%f169, %f167, %f168;
	selp.f32 	%f170, %f167, %f169, %p29;
	mov.b32 	%r167, %f170;
	mov.b32 	%r168, 4;
	// begin inline asm
	shfl.sync.down.b32 %r166, %r167, %r168, %r179, %r180;
	// end inline asm
	add.s32 	%r186, %r155, 4;
	setp.gt.s32 	%p30, %r186, %r179;
	mov.b32 	%f171, %r166;
	add.f32 	%f172, %f170, %f171;
	selp.f32 	%f173, %f170, %f172, %p30;
	mov.b32 	%r172, %f173;
	mov.b32 	%r173, 8;
	// begin inline asm
	shfl.sync.down.b32 %r171, %r172, %r173, %r179, %r180;
	// end inline asm
	add.s32 	%r187, %r155, 8;
	setp.gt.s32 	%p31, %r187, %r179;
	mov.b32 	%f174, %r171;
	add.f32 	%f175, %f173, %f174;
	selp.f32 	%f176, %f173, %f175, %p31;
	mov.b32 	%r177, %f176;
	mov.b32 	%r178, 16;
	// begin inline asm
	shfl.sync.down.b32 %r176, %r177, %r178, %r179, %r180;
	// end inline asm
	add.s32 	%r188, %r155, 16;
	setp.gt.s32 	%p32, %r188, %r179;
	mov.b32 	%f177, %r176;
	add.f32 	%f178, %f176, %f177;
	selp.f32 	%f418, %f176, %f178, %p32;
	setp.ne.s32 	%p33, %r155, 0;
	@%p33 bra 	$L__BB10_54;
	shr.u32 	%r189, %r34, 3;
	and.b32  	%r190, %r189, 124;
	mov.u32 	%r191, _ZZN3cub18CUB_300001_SM_10006detail6reduce28DeviceReduceSingleTileKernelINS2_10policy_hubIfyN4cuda3std3__44plusIfEEE10Policy1000EPfSC_iS9_ffNS7_10__identityEEEvT0_T1_T2_T3_T4_T6_E12temp_storage;
	add.s32 	%r192, %r191, %r190;
	st.shared.f32 	[%r192+8], %f418;
$L__BB10_54:
	bar.sync 	0;
	setp.ne.s32 	%p34, %r34, 0;
	@%p34 bra 	$L__BB10_72;
	setp.gt.s32 	%p35, %r67, 32;
	ld.shared.f32 	%f179, [_ZZN3cub18CUB_300001_SM_10006detail6reduce28DeviceReduceSingleTileKernelINS2_10policy_hubIfyN4cuda3std3__44plusIfEEE10Policy1000EPfSC_iS9_ffNS7_10__identityEEEvT0_T1_T2_T3_T4_T6_E12temp_storage+12];
	add.f32 	%f180, %f418, %f179;
	selp.f32 	%f181, %f180, %f418, %p35;
	setp.gt.s32 	%p36, %r67, 64;
	ld.shared.f32 	%f182, [_ZZN3cub18CUB_300001_SM_10006detail6reduce28DeviceReduceSingleTileKernelINS2_10policy_hubIfyN4cuda3std3__44plusIfEEE10Policy1000EPfSC_iS9_ffNS7_10__identityEEEvT0_T1_T2_T3_T4_T6_E12temp_storage+16];
	add.f32 	%f183, %f182, %f181;
	selp.f32 	%f184, %f183, %f181, %p36;
	setp.gt.s32 	%p37, %r67, 96;
	ld.shared.f32 	%f185, [_ZZN3cub18CUB_300001_SM_10006detail6reduce28DeviceReduceSingleTileKernelINS2_10policy_hubIfyN4cuda3std3__44plusIfEEE10Policy1000EPfSC_iS9_ffNS7_10__identityEEEvT0_T1_T2_T3_T4_T6_E12temp_storage+20];
	add.f32 	%f186, %f185, %f184;
	selp.f32 	%f187, %f186, %f184, %p37;
	setp.gt.s32 	%p38, %r67, 128;
	ld.shared.f32 	%f188, [_ZZN3cub18CUB_300001_SM_10006detail6reduce28DeviceReduceSingleTileKernelINS2_10policy_hubIfyN4cuda3std3__44plusIfEEE10Policy1000EPfSC_iS9_ffNS7_10__identityEEEvT0_T1_T2_T3_T4_T6_E12temp_storage+24];
	add.f32 	%f189, %f188, %f187;
	selp.f32 	%f190, %f189, %f187, %p38;
	setp.gt.s32 	%p39, %r67, 160;
	ld.shared.f32 	%f191, [_ZZN3cub18CUB_300001_SM_10006detail6reduce28DeviceReduceSingleTileKernelINS2_10policy_hubIfyN4cuda3std3__44plusIfEEE10Policy1000EPfSC_iS9_ffNS7_10__identityEEEvT0_T1_T2_T3_T4_T6_E12temp_storage+28];
	add.f32 	%f192, %f191, %f190;
	selp.f32 	%f193, %f192, %f190, %p39;
	setp.gt.s32 	%p40, %r67, 192;
	ld.shared.f32 	%f194, [_ZZN3cub18CUB_300001_SM_10006detail6reduce28DeviceReduceSingleTileKernelINS2_10policy_hubIfyN4cuda3std3__44plusIfEEE10Policy1000EPfSC_iS9_ffNS7_10__identityEEEvT0_T1_T2_T3_T4_T6_E12temp_storage+32];
	add.f32 	%f195, %f194, %f193;
	selp.f32 	%f196, %f195, %f193, %p40;
	setp.gt.s32 	%p41, %r67, 224;
	ld.shared.f32 	%f197, [_ZZN3cub18CUB_300001_SM_10006detail6reduce28DeviceReduceSingleTileKernelINS2_10policy_hubIfyN4cuda3std3__44plusIfEEE10Policy1000EPfSC_iS9_ffNS7_10__identityEEEvT0_T1_T2_T3_T4_T6_E12temp_storage+36];
	add.f32 	%f198, %f197, %f196;
	selp.f32 	%f418, %f198, %f196, %p41;
	bra.uni 	$L__BB10_72;
$L__BB10_56:
	mov.u32 	%r46, %tid.x;
	mul.wide.u32 	%rd35, %r46, 4;
	add.s64 	%rd19, %rd16, %rd35;
	// begin inline asm
	ld.global.nc.u32 %r68, [%rd19];
	// end inline asm
	mov.b32 	%f59, %r68;
	add.s64 	%rd20, %rd19, 1024;
	// begin inline asm
	ld.global.nc.u32 %r69, [%rd20];
	// end inline asm
	mov.b32 	%f60, %r69;
	add.s64 	%rd21, %rd19, 2048;
	// begin inline asm
	ld.global.nc.u32 %r70, [%rd21];
	// end inline asm
	mov.b32 	%f61, %r70;
	add.s64 	%rd22, %rd19, 3072;
	// begin inline asm
	ld.global.nc.u32 %r71, [%rd22];
	// end inline asm
	mov.b32 	%f62, %r71;
	add.s64 	%rd23, %rd19, 4096;
	// begin inline asm
	ld.global.nc.u32 %r72, [%rd23];
	// end inline asm
	mov.b32 	%f63, %r72;
	add.s64 	%rd24, %rd19, 5120;
	// begin inline asm
	ld.global.nc.u32 %r73, [%rd24];
	// end inline asm
	mov.b32 	%f64, %r73;
	add.s64 	%rd25, %rd19, 6144;
	// begin inline asm
	ld.global.nc.u32 %r74, [%rd25];
	// end inline asm
	mov.b32 	%f65, %r74;
	add.s64 	%rd26, %rd19, 7168;
	// begin inline asm
	ld.global.nc.u32 %r75, [%rd26];
	// end inline asm
	mov.b32 	%f66, %r75;
	add.s64 	%rd27, %rd19, 8192;
	// begin inline asm
	ld.global.nc.u32 %r76, [%rd27];
	// end inline asm
	mov.b32 	%f67, %r76;
	add.s64 	%rd28, %rd19, 9216;
	// begin inline asm
	ld.global.nc.u32 %r77, [%rd28];
	// end inline asm
	mov.b32 	%f68, %r77;
	add.s64 	%rd29, %rd19, 10240;
	// begin inline asm
	ld.global.nc.u32 %r78, [%rd29];
	// end inline asm
	mov.b32 	%f69, %r78;
	add.s64 	%rd30, %rd19, 11264;
	// begin inline asm
	ld.global.nc.u32 %r79, [%rd30];
	// end inline asm
	mov.b32 	%f70, %r79;
	add.s64 	%rd31, %rd19, 12288;
	// begin inline asm
	ld.global.nc.u32 %r80, [%rd31];
	// end inline asm
	mov.b32 	%f71, %r80;
	add.s64 	%rd32, %rd19, 13312;
	// begin inline asm
	ld.global.nc.u32 %r81, [%rd32];
	// end inline asm
	mov.b32 	%f72, %r81;
	add.s64 	%rd33, %rd19, 14336;
	// begin inline asm
	ld.global.nc.u32 %r82, [%rd33];
	// end inline asm
	mov.b32 	%f73, %r82;
	add.s64 	%rd34, %rd19, 15360;
	// begin inline asm
	ld.global.nc.u32 %r83, [%rd34];
	// end inline asm
	mov.b32 	%f74, %r83;
	add.f32 	%f75, %f59, %f60;
	add.f32 	%f76, %f61, %f62;
	add.f32 	%f77, %f63, %f64;
	add.f32 	%f78, %f65, %f66;
	add.f32 	%f79, %f67, %f68;
	add.f32 	%f80, %f69, %f70;
	add.f32 	%f81, %f71, %f72;
	add.f32 	%f82, %f73, %f74;
	add.f32 	%f83, %f75, %f76;
	add.f32 	%f84, %f77, %f78;
	add.f32 	%f85, %f79, %f80;
	add.f32 	%f86, %f81, %f82;
	add.f32 	%f87, %f83, %f84;
	add.f32 	%f88, %f85, %f86;
	add.f32 	%f417, %f87, %f88;
	setp.lt.u32 	%p4, %r67, 8192;
	mov.b32 	%r400, 4096;
	@%p4 bra 	$L__BB10_60;
	add.s32 	%r47, %r67, -4096;
	mov.b32 	%r400, 4096;
$L__BB10_58:
	mul.wide.s32 	%rd52, %r400, 4;
	add.s64 	%rd36, %rd19, %rd52;
	// begin inline asm
	ld.global.nc.u32 %r86, [%rd36];
	// end inline asm
	mov.b32 	%f89, %r86;
	add.s64 	%rd37, %rd36, 1024;
	// begin inline asm
	ld.global.nc.u32 %r87, [%rd37];
	// end inline asm
	mov.b32 	%f90, %r87;
	add.s64 	%rd38, %rd36, 2048;
	// begin inline asm
	ld.global.nc.u32 %r88, [%rd38];
	// end inline asm
	mov.b32 	%f91, %r88;
	add.s64 	%rd39, %rd36, 3072;
	// begin inline asm
	ld.global.nc.u32 %r89, [%rd39];
	// end inline asm
	mov.b32 	%f92, %r89;
	add.s64 	%rd40, %rd36, 4096;
	// begin inline asm
	ld.global.nc.u32 %r90, [%rd40];
	// end inline asm
	mov.b32 	%f93, %r90;
	add.s64 	%rd41, %rd36, 5120;
	// begin inline asm
	ld.global.nc.u32 %r91, [%rd41];
	// end inline asm
	mov.b32 	%f94, %r91;
	add.s64 	%rd42, %rd36, 6144;
	// begin inline asm
	ld.global.nc.u32 %r92, [%rd42];
	// end inline asm
	mov.b32 	%f95, %r92;
	add.s64 	%rd43, %rd36, 7168;
	// begin inline asm
	ld.global.nc.u32 %r93, [%rd43];
	// end inline asm
	mov.b32 	%f96, %r93;
	add.s64 	%rd44, %rd36, 8192;
	// begin inline asm
	ld.global.nc.u32 %r94, [%rd44];
	// end inline asm
	mov.b32 	%f97, %r94;
	add.s64 	%rd45, %rd36, 9216;
	// begin inline asm
	ld.global.nc.u32 %r95, [%rd45];
	// end inline asm
	mov.b32 	%f98, %r95;
	add.s64 	%rd46, %rd36, 10240;
	// begin inline asm
	ld.global.nc.u32 %r96, [%rd46];
	// end inline asm
	mov.b32 	%f99, %r96;
	add.s64 	%rd47, %rd36, 11264;
	// begin inline asm
	ld.global.nc.u32 %r97, [%rd47];
	// end inline asm
	mov.b32 	%f100, %r97;
	add.s64 	%rd48, %rd36, 12288;
	// begin inline asm
	ld.global.nc.u32 %r98, [%rd48];
	// end inline asm
	mov.b32 	%f101, %r98;
	add.s64 	%rd49, %rd36, 13312;
	// begin inline asm
	ld.global.nc.u32 %r99, [%rd49];
	// end inline asm
	mov.b32 	%f102, %r99;
	add.s64 	%rd50, %rd36, 14336;
	// begin inline asm
	ld.global.nc.u32 %r100, [%rd50];
	// end inline asm
	mov.b32 	%f103, %r100;
	add.s64 	%rd51, %rd36, 15360;
	// begin inline asm
	ld.global.nc.u32 %r101, [%rd51];
	// end inline asm
	mov.b32 	%f104, %r101;
	add.f32 	%f105, %f417, %f89;
	add.f32 	%f106, %f90, %f91;
	add.f32 	%f107, %f92, %f93;
	add.f32 	%f108, %f94, %f95;
	add.f32 	%f109, %f96, %f97;
	add.f32 	%f110, %f98, %f99;
	add.f32 	%f111, %f100, %f101;
	add.f32 	%f112, %f102, %f103;
	add.f32 	%f113, %f105, %f106;
	add.f32 	%f114, %f107, %f108;
	add.f32 	%f115, %f109, %f110;
	add.f32 	%f116, %f111, %f112;
	add.f32 	%f117, %f113, %f114;
	add.f32 	%f118, %f115, %f116;
	add.f32 	%f119, %f117, %f118;
	add.f32 	%f417, %f119, %f104;
	sub.s32 	%r102, %r67, %r400;
	setp.lt.s32 	%p5, %r102, 4096;
	@%p5 bra 	$L__BB10_68;
	add.s32 	%r400, %r400, 4096;
	setp.le.s32 	%p6, %r400, %r47;
	@%p6 bra 	$L__BB10_58;
$L__BB10_60:
	setp.le.s32 	%p7, %r67, %r400;
	@%p7 bra 	$L__BB10_68;
	sub.s32 	%r51, %r67, %r400;
	setp.ge.s32 	%p8, %r46, %r51;
	@%p8 bra 	$L__BB10_68;
	not.b32 	%r103, %r46;
	add.s32 	%r104, %r67, %r103;
	sub.s32 	%r52, %r104, %r400;
	and.b32  	%r105, %r52, 768;
	setp.eq.s32 	%p9, %r105, 768;
	mov.u32 	%r404, %r46;
	@%p9 bra 	$L__BB10_65;
	add.s32 	%r402, %r46, %r400;
	shr.u32 	%r106, %r52, 8;
	add.s32 	%r107, %r106, 1;
	and.b32  	%r108, %r107, 3;
	neg.s32 	%r401, %r108;
	mov.u32 	%r404, %r46;
$L__BB10_64:
	.pragma "nounroll";
	mul.wide.u32 	%rd54, %r402, 4;
	add.s64 	%rd53, %rd16, %rd54;
	// begin inline asm
	ld.global.nc.u32 %r109, [%rd53];
	// end inline asm
	mov.b32 	%f121, %r109;
	add.f32 	%f417, %f417, %f121;
	add.s32 	%r404, %r404, 256;
	add.s32 	%r402, %r402, 256;
	add.s32 	%r401, %r401, 1;
	setp.ne.s32 	%p10, %r401, 0;
	@%p10 bra 	$L__BB10_64;
$L__BB10_65:
	setp.lt.u32 	%p11, %r52, 768;
	@%p11 bra 	$L__BB10_68;
	cvt.u64.u32 	%rd55, %r404;
	cvt.u64.u32 	%rd56, %r400;
	add.s64 	%rd57, %rd55, %rd56;
	shl.b64 	%rd58, %rd57, 2;
	add.s64 	%rd59, %rd58, %rd16;
	add.s64 	%rd124, %rd59, 2048;
	add.s32 	%r405, %r404, %r400;
$L__BB10_67:
	mul.wide.u32 	%rd64, %r405, 4;
	add.s64 	%rd60, %rd16, %rd64;
	// begin inline asm
	ld.global.nc.u32 %r110, [%rd60];
	// end inline asm
	mov.b32 	%f122, %r110;
	add.f32 	%f123, %f417, %f122;
	add.s64 	%rd61, %rd124, -1024;
	// begin inline asm
	ld.global.nc.u32 %r111, [%rd61];
	// end inline asm
	mov.b32 	%f124, %r111;
	add.f32 	%f125, %f123, %f124;
	// begin inline asm
	ld.global.nc.u32 %r112, [%rd124];
	// end inline asm
	mov.b32 	%f126, %r112;
	add.f32 	%f127, %f125, %f126;
	add.s64 	%rd63, %rd124, 1024;
	// begin inline asm
	ld.global.nc.u32 %r113, [%rd63];
	// end inline asm
	mov.b32 	%f128, %r113;
	add.f32 	%f417, %f127, %f128;
	add.s32 	%r404, %r404, 1024;
	add.s64 	%rd124, %rd124, 4096;
	add.s32 	%r405, %r405, 1024;
	setp.lt.s32 	%p12, %r404, %r51;
	@%p12 bra 	$L__BB10_67;
$L__BB10_68:
	// begin inline asm
	mov.u32 %r114, %laneid;
	// end inline asm
	mov.b32 	%r116, %f417;
	mov.b32 	%r117, 1;
	mov.b32 	%r138, 31;
	mov.b32 	%r139, -1;
	// begin inline asm
	shfl.sync.down.b32 %r115, %r116, %r117, %r138, %r139;
	// end inline asm
	setp.gt.s32 	%p13, %r114, 30;
	mov.b32 	%f129, %r115;
	add.f32 	%f130, %f417, %f129;
	selp.f32 	%f131, %f417, %f130, %p13;
	mov.b32 	%r121, %f131;
	mov.b32 	%r122, 2;
	// begin inline asm
	shfl.sync.down.b32 %r120, %r121, %r122, %r138, %r139;
	// end inline asm
	setp.gt.s32 	%p14, %r114, 29;
	mov.b32 	%f132, %r120;
	add.f32 	%f133, %f131, %f132;
	selp.f32 	%f134, %f131, %f133, %p14;
	mov.b32 	%r126, %f134;
	mov.b32 	%r127, 4;
	// begin inline asm
	shfl.sync.down.b32 %r125, %r126, %r127, %r138, %r139;
	// end inline asm
	setp.gt.s32 	%p15, %r114, 27;
	mov.b32 	%f135, %r125;
	add.f32 	%f136, %f134, %f135;
	selp.f32 	%f137, %f134, %f136, %p15;
	mov.b32 	%r131, %f137;
	mov.b32 	%r132, 8;
	// begin inline asm
	shfl.sync.down.b32 %r130, %r131, %r132, %r138, %r139;
	// end inline asm
	setp.gt.s32 	%p16, %r114, 23;
	mov.b32 	%f138, %r130;
	add.f32 	%f139, %f137, %f138;
	selp.f32 	%f140, %f137, %f139, %p16;
	mov.b32 	%r136, %f140;
	mov.b32 	%r137, 16;
	// begin inline asm
	shfl.sync.down.b32 %r135, %r136, %r137, %r138, %r139;
	// end inline asm
	setp.gt.s32 	%p17, %r114, 15;
	mov.b32 	%f141, %r135;
	add.f32 	%f54, %f140, %f141;
	selp.f32 	%f418, %f140, %f54, %p17;
	setp.ne.s32 	%p18, %r114, 0;
	@%p18 bra 	$L__BB10_70;
	shr.u32 	%r140, %r46, 3;
	and.b32  	%r141, %r140, 124;
	mov.u32 	%r142, _ZZN3cub18CUB_300001_SM_10006detail6reduce28DeviceReduceSingleTileKernelINS2_10policy_hubIfyN4cuda3std3__44plusIfEEE10Policy1000EPfSC_iS9_ffNS7_10__identityEEEvT0_T1_T2_T3_T4_T6_E12temp_storage;
	add.s32 	%r143, %r142, %r141;
	st.shared.f32 	[%r143+8], %f54;
$L__BB10_70:
	bar.sync 	0;
	setp.ne.s32 	%p19, %r46, 0;
	@%p19 bra 	$L__BB10_72;
	ld.shared.f32 	%f142, [_ZZN3cub18CUB_300001_SM_10006detail6reduce28DeviceReduceSingleTileKernelINS2_10policy_hubIfyN4cuda3std3__44plusIfEEE10Policy1000EPfSC_iS9_ffNS7_10__identityEEEvT0_T1_T2_T3_T4_T6_E12temp_storage+12];
	add.f32 	%f143, %f418, %f142;
	ld.shared.f32 	%f144, [_ZZN3cub18CUB_300001_SM_10006detail6reduce28DeviceReduceSingleTileKernelINS2_10policy_hubIfyN4cuda3std3__44plusIfEEE10Policy1000EPfSC_iS9_ffNS7_10__identityEEEvT0_T1_T2_T3_T4_T6_E12temp_storage+16];
	add.f32 	%f145, %f143, %f144;
	ld.shared.f32 	%f146, [_ZZN3cub18CUB_300001_SM_10006detail6reduce28DeviceReduceSingleTileKernelINS2_10policy_hubIfyN4cuda3std3__44plusIfEEE10Policy1000EPfSC_iS9_ffNS7_10__identityEEEvT0_T1_T2_T3_T4_T6_E12temp_storage+20];
	add.f32 	%f147, %f145, %f146;
	ld.shared.f32 	%f148, [_ZZN3cub18CUB_300001_SM_10006detail6reduce28DeviceReduceSingleTileKernelINS2_10policy_hubIfyN4cuda3std3__44plusIfEEE10Policy1000EPfSC_iS9_ffNS7_10__identityEEEvT0_T1_T2_T3_T4_T6_E12temp_storage+24];
	add.f32 	%f149, %f147, %f148;
	ld.shared.f32 	%f150, [_ZZN3cub18CUB_300001_SM_10006detail6reduce28DeviceReduceSingleTileKernelINS2_10policy_hubIfyN4cuda3std3__44plusIfEEE10Policy1000EPfSC_iS9_ffNS7_10__identityEEEvT0_T1_T2_T3_T4_T6_E12temp_storage+28];
	add.f32 	%f151, %f149, %f150;
	ld.shared.f32 	%f152, [_ZZN3cub18CUB_300001_SM_10006detail6reduce28DeviceReduceSingleTileKernelINS2_10policy_hubIfyN4cuda3std3__44plusIfEEE10Policy1000EPfSC_iS9_ffNS7_10__identityEEEvT0_T1_T2_T3_T4_T6_E12temp_storage+32];
	add.f32 	%f153, %f151, %f152;
	ld.shared.f32 	%f154, [_ZZN3cub18CUB_300001_SM_10006detail6reduce28DeviceReduceSingleTileKernelINS2_10policy_hubIfyN4cuda3std3__44plusIfEEE10Policy1000EPfSC_iS9_ffNS7_10__identityEEEvT0_T1_T2_T3_T4_T6_E12temp_storage+36];
	add.f32 	%f418, %f153, %f154;
$L__BB10_72:
	mov.u32 	%r379, %tid.x;
	setp.ne.s32 	%p95, %r379, 0;
	@%p95 bra 	$L__BB10_74;
	add.f32 	%f391, %f58, %f418;
	st.global.f32 	[%rd1], %f391;
$L__BB10_74:
	ret;

}


// ===== COMPILED SASS (sm_100) =====

	.target	sm_100

	.elftype	@"ET_EXEC"


//--------------------- .note.nv.tkinfo           --------------------------
	.section	.note.nv.tkinfo,"",@"SHT_NOTE"
	.sectionflags	@"SHF_NOTE_NV_TKINFO"
	.tkinfo
        /*0018*/ 	.word	0x00000002
        /*0030*/ 	.string	""
        /*0030*/ 	.string	"ptxas"
        /*0030*/ 	.string	"Cuda compilation tools, release 13.0, V13.0.88"
        /*0030*/ 	.string	"Build cuda_13.0.r13.0/compiler.36424714_0"
        /*0030*/ 	.string	"-arch sm_100 -m 64 "



//--------------------- .note.nv.cuinfo           --------------------------
	.section	.note.nv.cuinfo,"",@"SHT_NOTE"
	.sectionflags	@"SHF_NOTE_NV_CUINFO"
        /*0018*/ 	.short	0x0002
        /*001a*/ 	.short	0x0064
        /*001c*/ 	.short	0x0082
	.zero		2


//--------------------- .nv.info                  --------------------------
	.section	.nv.info,"",@"SHT_CUDA_INFO"
	.align	4


	//----- nvinfo : EIATTR_REGCOUNT
	.align		4
        /*0000*/ 	.byte	0x04, 0x2f
        /*0002*/ 	.short	(.L_44 - .L_43)
	.align		4
.L_43:
        /*0004*/ 	.word	index@(_ZN3cub18CUB_300001_SM_10006detail11EmptyKernelIvEEvv)
        /*0008*/ 	.word	0x00000004


	//----- nvinfo : EIATTR_FRAME_SIZE
	.align		4
.L_44:
        /*000c*/ 	.byte	0x04, 0x11
        /*000e*/ 	.short	(.L_46 - .L_45)
	.align		4
.L_45:
        /*0010*/ 	.word	index@(_ZN3cub18CUB_300001_SM_10006detail11EmptyKernelIvEEvv)
        /*0014*/ 	.word	0x00000000


	//----- nvinfo : EIATTR_REGCOUNT
	.align		4
.L_46:
        /*0018*/ 	.byte	0x04, 0x2f
        /*001a*/ 	.short	(.L_48 - .L_47)
	.align		4
.L_47:
        /*001c*/ 	.word	index@(_ZN3cub18CUB_300001_SM_10006detail8for_each13static_kernelINS2_12policy_hub_t12policy_500_tEmN6thrust24THRUST_300001_SM_1000_NS8cuda_cub20__uninitialized_fill7functorINS7_10device_ptrIfEEfEEEEvT0_T1_)
        /*0020*/ 	.word	0x00000008


	//----- nvinfo : EIATTR_FRAME_SIZE
	.align		4
.L_48:
        /*0024*/ 	.byte	0x04, 0x11
        /*0026*/ 	.short	(.L_50 - .L_49)
	.align		4
.L_49:
        /*0028*/ 	.word	index@(_ZN3cub18CUB_300001_SM_10006detail8for_each13static_kernelINS2_12policy_hub_t12policy_500_tEmN6thrust24THRUST_300001_SM_1000_NS8cuda_cub20__uninitialized_fill7functorINS7_10device_ptrIfEEfEEEEvT0_T1_)
        /*002c*/ 	.word	0x00000000


	//----- nvinfo : EIATTR_REGCOUNT
	.align		4
.L_50:
        /*0030*/ 	.byte	0x04, 0x2f
        /*0032*/ 	.short	(.L_52 - .L_51)
	.align		4
.L_51:
        /*0034*/ 	.word	index@(_ZN3cub18CUB_300001_SM_10006detail8for_each13static_kernelINS2_12policy_hub_t12policy_500_tElN6thrust24THRUST_300001_SM_1000_NS8cuda_cub10__tabulate7functorINS7_6detail15normal_iteratorINS7_10device_ptrIfEEEENS7_6system6detail7generic6detail22compute_sequence_valueIfvEElEEEEvT0_T1_)
        /*0038*/ 	.word	0x0000000e


	//----- nvinfo : EIATTR_FRAME_SIZE
	.align		4
.L_52:
        /*003c*/ 	.byte	0x04, 0x11
        /*003e*/ 	.short	(.L_54 - .L_53)
	.align		4
.L_53:
        /*0040*/ 	.word	index@(_ZN3cub18CUB_300001_SM_10006detail8for_each13static_kernelINS2_12policy_hub_t12policy_500_tElN6thrust24THRUST_300001_SM_1000_NS8cuda_cub10__tabulate7functorINS7_6detail15normal_iteratorINS7_10device_ptrIfEEEENS7_6system6detail7generic6detail22compute_sequence_valueIfvEElEEEEvT0_T1_)
        /*0044*/ 	.word	0x00000000


	//----- nvinfo : EIATTR_REGCOUNT
	.align		4
.L_54:
        /*0048*/ 	.byte	0x04, 0x2f
        /*004a*/ 	.short	(.L_56 - .L_55)
	.align		4
.L_55:
        /*004c*/ 	.word	index@(_ZN3cub18CUB_300001_SM_10006detail9transform16transform_kernelINS2_10policy_hubILb1EN4cuda3std3__45tupleIJN6thrust24THRUST_300001_SM_1000_NS6detail15normal_iteratorINSA_10device_ptrIfEEEEEEEE10policy1000Ei8integralSF_JPfEEEvT0_iT1_T2_DpNS2_10kernel_argIT3_EE)
        /*0050*/ 	.word	0x0000001e


	//----- nvinfo : EIATTR_FRAME_SIZE
	.align		4
.L_56:
        /*0054*/ 	.byte	0x04, 0x11
        /*0056*/ 	.short	(.L_58 - .L_57)
	.align		4
.L_57:
        /*0058*/ 	.word	index@($__internal_1_$__cuda_sm3x_div_rn_noftz_f32_slowpath)
        /*005c*/ 	.word	0x00000000


	//----- nvinfo : EIATTR_FRAME_SIZE
	.align		4
.L_58:
        /*0060*/ 	.byte	0x04, 0x11
        /*0062*/ 	.short	(.L_60 - .L_59)
	.align		4
.L_59:
        /*0064*/ 	.word	index@(_ZN3cub18CUB_300001_SM_10006detail9transform16transform_kernelINS2_10policy_hubILb1EN4cuda3std3__45tupleIJN6thrust24THRUST_300001_SM_1000_NS6detail15normal_iteratorINSA_10device_ptrIfEEEEEEEE10policy1000Ei8integralSF_JPfEEEvT0_iT1_T2_DpNS2_10kernel_argIT3_EE)
        /*0068*/ 	.word	0x00000000


	//----- nvinfo : EIATTR_REGCOUNT
	.align		4
.L_60:
        /*006c*/ 	.byte	0x04, 0x2f
        /*006e*/ 	.short	(.L_62 - .L_61)
	.align		4
.L_61:
        /*0070*/ 	.word	index@(_ZN3cub18CUB_300001_SM_10006detail9transform16transform_kernelINS2_10policy_hubILb1EN4cuda3std3__45tupleIJN6thrust24THRUST_300001_SM_1000_NS6detail15normal_iteratorINSA_10device_ptrIfEEEEEEEE10policy1000El8integralSF_JPfEEEvT0_iT1_T2_DpNS2_10kernel_argIT3_EE)
        /*0074*/ 	.word	0x0000001e


	//----- nvinfo : EIATTR_FRAME_SIZE
	.align		4
.L_62:
        /*0078*/ 	.byte	0x04, 0x11
        /*007a*/ 	.short	(.L_64 - .L_63)
	.align		4
.L_63:
        /*007c*/ 	.word	index@($__internal_0_$__cuda_sm3x_div_rn_noftz_f32_slowpath)
        /*0080*/ 	.word	0x00000000


	//----- nvinfo : EIATTR_FRAME_SIZE
	.align		4
.L_64:
        /*0084*/ 	.byte	0x04, 0x11
        /*0086*/ 	.short	(.L_66 - .L_65)
	.align		4
.L_65:
        /*0088*/ 	.word	index@(_ZN3cub18CUB_300001_SM_10006detail9transform16transform_kernelINS2_10policy_hubILb1EN4cuda3std3__45tupleIJN6thrust24THRUST_300001_SM_1000_NS6detail15normal_iteratorINSA_10device_ptrIfEEEEEEEE10policy1000El8integralSF_JPfEEEvT0_iT1_T2_DpNS2_10kernel_argIT3_EE)
        /*008c*/ 	.word	0x00000000


	//----- nvinfo : EIATTR_REGCOUNT
	.align		4
.L_66:
        /*0090*/ 	.byte	0x04, 0x2f
        /*0092*/ 	.short	(.L_68 - .L_67)
	.align		4
.L_67:
        /*0094*/ 	.word	index@(_ZN3cub18CUB_300001_SM_10006detail6reduce28DeviceReduceSingleTileKernelINS2_10policy_hubIfjN4cuda3std3__44plusIfEEE10Policy1000EN6thrust24THRUST_300001_SM_1000_NS6detail15normal_iteratorINSD_10device_ptrIfEEEEPfjS9_ffNS7_10__identityEEEvT0_T1_T2_T3_T4_T6_)
        /*0098*/ 	.word	0x00000020


	//----- nvinfo : EIATTR_FRAME_SIZE
	.align		4
.L_68:
        /*009c*/ 	.byte	0x04, 0x11
        /*009e*/ 	.short	(.L_70 - .L_69)
	.align		4
.L_69:
        /*00a0*/ 	.word	index@(_ZN3cub18CUB_300001_SM_10006detail6reduce28DeviceReduceSingleTileKernelINS2_10policy_hubIfjN4cuda3std3__44plusIfEEE10Policy1000EN6thrust24THRUST_300001_SM_1000_NS6detail15normal_iteratorINSD_10device_ptrIfEEEEPfjS9_ffNS7_10__identityEEEvT0_T1_T2_T3_T4_T6_)
        /*00a4*/ 	.word	0x00000000


	//----- nvinfo : EIATTR_REGCOUNT
	.align		4
.L_70:
        /*00a8*/ 	.byte	0x04, 0x2f
        /*00aa*/ 	.short	(.L_72 - .L_71)
	.align		4
.L_71:
        /*00ac*/ 	.word	index@(_ZN3cub18CUB_300001_SM_10006detail6reduce18DeviceReduceKernelINS2_10policy_hubIfjN4cuda3std3__44plusIfEEE10Policy1000EN6thrust24THRUST_300001_SM_1000_NS6detail15normal_iteratorINSD_10device_ptrIfEEEEjS9_fNS7_10__identityEEEvT0_PT3_T1_NS0_13GridEvenShareISN_EET2_T4_)
        /*00b0*/ 	.word	0x00000020


	//----- nvinfo : EIATTR_FRAME_SIZE
	.align		4
.L_72:
        /*00b4*/ 	.byte	0x04, 0x11
        /*00b6*/ 	.short	(.L_74 - .L_73)
	.align		4
.L_73:
        /*00b8*/ 	.word	index@(_ZN3cub18CUB_300001_SM_10006detail6reduce18DeviceReduceKernelINS2_10policy_hubIfjN4cuda3std3__44plusIfEEE10Policy1000EN6thrust24THRUST_300001_SM_1000_NS6detail15normal_iteratorINSD_10device_ptrIfEEEEjS9_fNS7_10__identityEEEvT0_PT3_T1_NS0_13GridEvenShareISN_EET2_T4_)
        /*00bc*/ 	.word	0x00000000


	//----- nvinfo : EIATTR_REGCOUNT
	.align		4
.L_74:
        /*00c0*/ 	.byte	0x04, 0x2f
        /*00c2*/ 	.short	(.L_76 - .L_75)
	.align		4
.L_75:
        /*00c4*/ 	.word	index@(_ZN3cub18CUB_300001_SM_10006detail6reduce28DeviceReduceSingleTileKernelINS2_10policy_hubIfjN4cuda3std3__44plusIfEEE10Policy1000EPfSC_iS9_ffNS7_10__identityEEEvT0_T1_T2_T3_T4_T6_)
        /*00c8*/ 	.word	0x0000001e


	//----- nvinfo : EIATTR_FRAME_SIZE
	.align		4
.L_76:
        /*00cc*/ 	.byte	0x04, 0x11
        /*00ce*/ 	.short	(.L_78 - .L_77)
	.align		4
.L_77:
        /*00d0*/ 	.word	index@(_ZN3cub18CUB_300001_SM_10006detail6reduce28DeviceReduceSingleTileKernelINS2_10policy_hubIfjN4cuda3std3__44plusIfEEE10Policy1000EPfSC_iS9_ffNS7_10__identityEEEvT0_T1_T2_T3_T4_T6_)
        /*00d4*/ 	.word	0x00000000


	//----- nvinfo : EIATTR_REGCOUNT
	.align		4
.L_78:
        /*00d8*/ 	.byte	0x04, 0x2f
        /*00da*/ 	.short	(.L_80 - .L_79)
	.align		4
.L_79:
        /*00dc*/ 	.word	index@(_ZN3cub18CUB_300001_SM_10006detail6reduce28DeviceReduceSingleTileKernelINS2_10policy_hubIfyN4cuda3std3__44plusIfEEE10Policy1000EN6thrust24THRUST_300001_SM_1000_NS6detail15normal_iteratorINSD_10device_ptrIfEEEEPfyS9_ffNS7_10__identityEEEvT0_T1_T2_T3_T4_T6_)
        /*00e0*/ 	.word	0x00000020


	//----- nvinfo : EIATTR_FRAME_SIZE
	.align		4
.L_80:
        /*00e4*/ 	.byte	0x04, 0x11
        /*00e6*/ 	.short	(.L_82 - .L_81)
	.align		4
.L_81:
        /*00e8*/ 	.word	index@(_ZN3cub18CUB_300001_SM_10006detail6reduce28DeviceReduceSingleTileKernelINS2_10policy_hubIfyN4cuda3std3__44plusIfEEE10Policy1000EN6thrust24THRUST_300001_SM_1000_NS6detail15normal_iteratorINSD_10device_ptrIfEEEEPfyS9_ffNS7_10__identityEEEvT0_T1_T2_T3_T4_T6_)
        /*00ec*/ 	.word	0x00000000


	//----- nvinfo : EIATTR_REGCOUNT
	.align		4
.L_82:
        /*00f0*/ 	.byte	0x04, 0x2f
        /*00f2*/ 	.short	(.L_84 - .L_83)
	.align		4
.L_83:
        /*00f4*/ 	.word	index@(_ZN3cub18CUB_300001_SM_10006detail6reduce18DeviceReduceKernelINS2_10policy_hubIfyN4cuda3std3__44plusIfEEE10Policy1000EN6thrust24THRUST_300001_SM_1000_NS6detail15normal_iteratorINSD_10device_ptrIfEEEEyS9_fNS7_10__identityEEEvT0_PT3_T1_NS0_13GridEvenShareISN_EET2_T4_)
        /*00f8*/ 	.word	0x0000001e


	//----- nvinfo : EIATTR_FRAME_SIZE
	.align		4
.L_84:
        /*00fc*/ 	.byte	0x04, 0x11
        /*00fe*/ 	.short	(.L_86 - .L_85)
	.align		4
.L_85:
        /*0100*/ 	.word	index@(_ZN3cub18CUB_300001_SM_10006detail6reduce18DeviceReduceKernelINS2_10policy_hubIfyN4cuda3std3__44plusIfEEE10Policy1000EN6thrust24THRUST_300001_SM_1000_NS6detail15normal_iteratorINSD_10device_ptrIfEEEEyS9_fNS7_10__identityEEEvT0_PT3_T1_NS0_13GridEvenShareISN_EET2_T4_)
        /*0104*/ 	.word	0x00000000


	//----- nvinfo : EIATTR_REGCOUNT
	.align		4
.L_86:
        /*0108*/ 	.byte	0x04, 0x2f
        /*010a*/ 	.short	(.L_88 - .L_87)
	.align		4
.L_87:
        /*010c*/ 	.word	index@(_ZN3cub18CUB_300001_SM_10006detail6reduce28DeviceReduceSingleTileKernelINS2_10policy_hubIfyN4cuda3std3__44plusIfEEE10Policy1000EPfSC_iS9_ffNS7_10__identityEEEvT0_T1_T2_T3_T4_T6_)
        /*0110*/ 	.word	0x0000001e


	//----- nvinfo : EIATTR_FRAME_SIZE
	.align		4
.L_88:
        /*0114*/ 	.byte	0x04, 0x11
        /*0116*/ 	.short	(.L_90 - .L_89)
	.align		4
.L_89:
        /*0118*/ 	.word	index@(_ZN3cub18CUB_300001_SM_10006detail6reduce28DeviceReduceSingleTileKernelINS2_10policy_hubIfyN4cuda3std3__44plusIfEEE10Policy1000EPfSC_iS9_ffNS7_10__identityEEEvT0_T1_T2_T3_T4_T6_)
        /*011c*/ 	.word	0x00000000


	//----- nvinfo : EIATTR_MIN_STACK_SIZE
	.align		4
.L_90:
        /*0120*/ 	.byte	0x04, 0x12
        /*0122*/ 	.short	(.L_92 - .L_91)
	.align		4
.L_91:
        /*0124*/ 	.word	index@(_ZN3cub18CUB_300001_SM_10006detail6reduce28DeviceReduceSingleTileKernelINS2_10policy_hubIfyN4cuda3std3__44plusIfEEE10Policy1000EPfSC_iS9_ffNS7_10__identityEEEvT0_T1_T2_T3_T4_T6_)
        /*0128*/ 	.word	0x00000000


	//----- nvinfo : EIATTR_MIN_STACK_SIZE
	.align		4
.L_92:
        /*012c*/ 	.byte	0x04, 0x12
        /*012e*/ 	.short	(.L_94 - .L_93)
	.align		4
.L_93:
        /*0130*/ 	.word	index@(_ZN3cub18CUB_300001_SM_10006detail6reduce18DeviceReduceKernelINS2_10policy_hubIfyN4cuda3std3__44plusIfEEE10Policy1000EN6thrust24THRUST_300001_SM_1000_NS6detail15normal_iteratorINSD_10device_ptrIfEEEEyS9_fNS7_10__identityEEEvT0_PT3_T1_NS0_13GridEvenShareISN_EET2_T4_)
        /*0134*/ 	.word	0x00000000


	//----- nvinfo : EIATTR_MIN_STACK_SIZE
	.align		4
.L_94:
        /*0138*/ 	.byte	0x04, 0x12
        /*013a*/ 	.short	(.L_96 - .L_95)
	.align		4
.L_95:
        /*013c*/ 	.word	index@(_ZN3cub18CUB_300001_SM_10006detail6reduce28DeviceReduceSingleTileKernelINS2_10policy_hubIfyN4cuda3std3__44plusIfEEE10Policy1000EN6thrust24THRUST_300001_SM_1000_NS6detail15normal_iteratorINSD_10device_ptrIfEEEEPfyS9_ffNS7_10__identityEEEvT0_T1_T2_T3_T4_T6_)
        /*0140*/ 	.word	0x00000000


	//----- nvinfo : EIATTR_MIN_STACK_SIZE
	.align		4
.L_96:
        /*0144*/ 	.byte	0x04, 0x12
        /*0146*/ 	.short	(.L_98 - .L_97)
	.align		4
.L_97:
        /*0148*/ 	.word	index@(_ZN3cub18CUB_300001_SM_10006detail6reduce28DeviceReduceSingleTileKernelINS2_10policy_hubIfjN4cuda3std3__44plusIfEEE10Policy1000EPfSC_iS9_ffNS7_10__identityEEEvT0_T1_T2_T3_T4_T6_)
        /*014c*/ 	.word	0x00000000


	//----- nvinfo : EIATTR_MIN_STACK_SIZE
	.align		4
.L_98:
        /*0150*/ 	.byte	0x04, 0x12
        /*0152*/ 	.short	(.L_100 - .L_99)
	.align		4
.L_99:
        /*0154*/ 	.word	index@(_ZN3cub18CUB_300001_SM_10006detail6reduce18DeviceReduceKernelINS2_10policy_hubIfjN4cuda3std3__44plusIfEEE10Policy1000EN6thrust24THRUST_300001_SM_1000_NS6detail15normal_iteratorINSD_10device_ptrIfEEEEjS9_fNS7_10__identityEEEvT0_PT3_T1_NS0_13GridEvenShareISN_EET2_T4_)
        /*0158*/ 	.word	0x00000000


	//----- nvinfo : EIATTR_MIN_STACK_SIZE
	.align		4
.L_100:
        /*015c*/ 	.byte	0x04, 0x12
        /*015e*/ 	.short	(.L_102 - .L_101)
	.align		4
.L_101:
        /*0160*/ 	.word	index@(_ZN3cub18CUB_300001_SM_10006detail6reduce28DeviceReduceSingleTileKernelINS2_10policy_hubIfjN4cuda3std3__44plusIfEEE10Policy1000EN6thrust24THRUST_300001_SM_1000_NS6detail15normal_iteratorINSD_10device_ptrIfEEEEPfjS9_ffNS7_10__identityEEEvT0_T1_T2_T3_T4_T6_)
        /*0164*/ 	.word	0x00000000


	//----- nvinfo : EIATTR_MIN_STACK_SIZE
	.align		4
.L_102:
        /*0168*/ 	.byte	0x04, 0x12
        /*016a*/ 	.short	(.L_104 - .L_103)
	.align		4
.L_103:
        /*016c*/ 	.word	index@(_ZN3cub18CUB_300001_SM_10006detail9transform16transform_kernelINS2_10policy_hubILb1EN4cuda3std3__45tupleIJN6thrust24THRUST_300001_SM_1000_NS6detail15normal_iteratorINSA_10device_ptrIfEEEEEEEE10policy1000El8integralSF_JPfEEEvT0_iT1_T2_DpNS2_10kernel_argIT3_EE)
        /*0170*/ 	.word	0x00000000


	//----- nvinfo : EIATTR_MIN_STACK_SIZE
	.align		4
.L_104:
        /*0174*/ 	.byte	0x04, 0x12
        /*0176*/ 	.short	(.L_106 - .L_105)
	.align		4
.L_105:
        /*0178*/ 	.word	index@(_ZN3cub18CUB_300001_SM_10006detail9transform16transform_kernelINS2_10policy_hubILb1EN4cuda3std3__45tupleIJN6thrust24THRUST_300001_SM_1000_NS6detail15normal_iteratorINSA_10device_ptrIfEEEEEEEE10policy1000Ei8integralSF_JPfEEEvT0_iT1_T2_DpNS2_10kernel_argIT3_EE)
        /*017c*/ 	.word	0x00000000


	//----- nvinfo : EIATTR_MIN_STACK_SIZE
	.align		4
.L_106:
        /*0180*/ 	.byte	0x04, 0x12
        /*0182*/ 	.short	(.L_108 - .L_107)
	.align		4
.L_107:
        /*0184*/ 	.word	index@(_ZN3cub18CUB_300001_SM_10006detail8for_each13static_kernelINS2_12policy_hub_t12policy_500_tElN6thrust24THRUST_300001_SM_1000_NS8cuda_cub10__tabulate7functorINS7_6detail15normal_iteratorINS7_10device_ptrIfEEEENS7_6system6detail7generic6detail22compute_sequence_valueIfvEElEEEEvT0_T1_)
        /*0188*/ 	.word	0x00000000


	//----- nvinfo : EIATTR_MIN_STACK_SIZE
	.align		4
.L_108:
        /*018c*/ 	.byte	0x04, 0x12
        /*018e*/ 	.short	(.L_110 - .L_109)
	.align		4
.L_109:
        /*0190*/ 	.word	index@(_ZN3cub18CUB_300001_SM_10006detail8for_each13static_kernelINS2_12policy_hub_t12policy_500_tEmN6thrust24THRUST_300001_SM_1000_NS8cuda_cub20__uninitialized_fill7functorINS7_10device_ptrIfEEfEEEEvT0_T1_)
        /*0194*/ 	.word	0x00000000


	//----- nvinfo : EIATTR_MIN_STACK_SIZE
	.align		4
.L_110:
        /*0198*/ 	.byte	0x04, 0x12
        /*019a*/ 	.short	(.L_112 - .L_111)
	.align		4
.L_111:
        /*019c*/ 	.word	index@(_ZN3cub18CUB_300001_SM_10006detail11EmptyKernelIvEEvv)
        /*01a0*/ 	.word	0x00000000
.L_112:


//--------------------- .nv.compat                --------------------------
	.section	.nv.compat,"",@"SHT_CUDA_COMPAT_INFO"
	.align	4
        /*0000*/ 	.byte	0x02, 0x09, 0x00, 0x00, 0x02, 0x02, 0x01, 0x00, 0x02, 0x05, 0x05, 0x00, 0x03, 0x07, 0x01, 0x01
        /*0010*/ 	.byte	0x02, 0x03, 0x00, 0x00, 0x02, 0x06, 0x01, 0x00, 0x04, 0x0b, 0x08, 0x00, 0x01, 0x00, 0x00, 0x00
        /*0020*/ 	.byte	0x00, 0x00, 0x00, 0x00


//--------------------- .nv.info._ZN3cub18CUB_300001_SM_10006detail6reduce28DeviceReduceSingleTileKernelINS2_10policy_hubIfyN4cuda3std3__44plusIfEEE10Policy1000EPfSC_iS9_ffNS7_10__identityEEEvT0_T1_T2_T3_T4_T6_ --------------------------
	.section	.nv.info._ZN3cub18CUB_300001_SM_10006detail6reduce28DeviceReduceSingleTileKernelINS2_10policy_hubIfyN4cuda3std3__44plusIfEEE10Policy1000EPfSC_iS9_ffNS7_10__identityEEEvT0_T1_T2_T3_T4_T6_,"",@"SHT_CUDA_INFO"
	.sectionflags	@""
	.align	4


	//----- nvinfo : EIATTR_CUDA_API_VERSION
	.align		4
        /*0000*/ 	.byte	0x04, 0x37
        /*0002*/ 	.short	(.L_114 - .L_113)
.L_113:
        /*0004*/ 	.word	0x00000082


	//----- nvinfo : EIATTR_KPARAM_INFO
	.align		4
.L_114:
        /*0008*/ 	.byte	0x04, 0x17
        /*000a*/ 	.short	(.L_116 - .L_115)
.L_115:
        /*000c*/ 	.word	0x00000000
        /*0010*/ 	.short	0x0005
        /*0012*/ 	.short	0x001c
        /*0014*/ 	.byte	0x00, 0xf0, 0x05, 0x00


	//----- nvinfo : EIATTR_KPARAM_INFO
	.align		4
.L_116:
        /*0018*/ 	.byte	0x04, 0x17
        /*001a*/ 	.short	(.L_118 - .L_117)
.L_117:
        /*001c*/ 	.word	0x00000000
        /*0020*/ 	.short	0x0004
        /*0022*/ 	.short	0x0018
        /*0024*/ 	.byte	0x00, 0xf0, 0x11, 0x00


	//----- nvinfo : EIATTR_KPARAM_INFO
	.align		4
.L_118:
        /*0028*/ 	.byte	0x04, 0x17
        /*002a*/ 	.short	(.L_120 - .L_119)
.L_119:
        /*002c*/ 	.word	0x00000000
        /*0030*/ 	.short	0x0003
        /*0032*/ 	.short	0x0014
        /*0034*/ 	.byte	0x00, 0xf0, 0x05, 0x00


	//----- nvinfo : EIATTR_KPARAM_INFO
	.align		4
.L_120:
        /*0038*/ 	.byte	0x04, 0x17
        /*003a*/ 	.short	(.L_122 - .L_121)
.L_121:
        /*003c*/ 	.word	0x00000000
        /*0040*/ 	.short	0x0002
        /*0042*/ 	.short	0x0010
        /*0044*/ 	.byte	0x00, 0xf0, 0x11, 0x00


	//----- nvinfo : EIATTR_KPARAM_INFO
	.align		4
.L_122:
        /*0048*/ 	.byte	0x04, 0x17
        /*004a*/ 	.short	(.L_124 - .L_123)
.L_123:
        /*004c*/ 	.word	0x00000000
        /*0050*/ 	.short	0x0001
        /*0052*/ 	.short	0x0008
        /*0054*/ 	.byte	0x00, 0xf5, 0x21, 0x00


	//----- nvinfo : EIATTR_KPARAM_INFO
	.align		4
.L_124:
        /*0058*/ 	.byte	0x04, 0x17
        /*005a*/ 	.short	(.L_126 - .L_125)
.L_125:
        /*005c*/ 	.word	0x00000000
        /*0060*/ 	.short	0x0000
        /*0062*/ 	.short	0x0000
        /*0064*/ 	.byte	0x00, 0xf5, 0x21, 0x00


	//----- nvinfo : EIATTR_SPARSE_MMA_MASK
	.align		4
.L_126:
        /*0068*/ 	.byte	0x03, 0x50
        /*006a*/ 	.short	0x0000


	//----- nvinfo : EIATTR_MAXREG_COUNT
	.align		4
        /*006c*/ 	.byte	0x03, 0x1b
        /*006e*/ 	.short	0x00ff


	//----- nvinfo : EIATTR_NUM_BARRIERS
	.align		4
        /*0070*/ 	.byte	0x02, 0x4c
        /*0072*/ 	.byte	0x01
	.zero		1


	//----- nvinfo : EIATTR_MERCURY_ISA_VERSION
	.align		4
        /*0074*/ 	.byte	0x03, 0x5f
        /*0076*/ 	.short	0x0101


	//----- nvinfo : EIATTR_COOP_GROUP_MASK_REGIDS
	.align		4
        /*0078*/ 	.byte	0x04, 0x29
        /*007a*/ 	.short	(.L_128 - .L_127)


	//   ....[0]....
.L_127:
        /*007c*/ 	.word	0xffffffff


	//   ....[1]....
        /*0080*/ 	.word	0xffffffff


	//   ....[2]....
        /*0084*/ 	.word	0xffffffff


	//   ....[3]....
        /*0088*/ 	.word	0xffffffff


	//   ....[4]....
        /*008c*/ 	.word	0xffffffff


	//   ....[5]....
        /*0090*/ 	.word	0xffffffff


	//   ....[6]....
        /*0094*/ 	.word	0xffffffff


	//   ....[7]....
        /*0098*/ 	.word	0xffffffff


	//   ....[8]....
        /*009c*/ 	.word	0xffffffff


	//   ....[9]....
        /*00a0*/ 	.word	0xffffffff


	//   ....[10]....
        /*00a4*/ 	.word	0xffffffff


	//   ....[11]....
        /*00a8*/ 	.word	0xffffffff


	//   ....[12]....
        /*00ac*/ 	.word	0xffffffff


	//   ....[13]....
        /*00b0*/ 	.word	0xffffffff


	//   ....[14]....
        /*00b4*/ 	.word	0xffffffff


	//   ....[15]....
        /*00b8*/ 	.word	0xffffffff


	//   ....[16]....
        /*00bc*/ 	.word	0xffffffff


	//   ....[17]....
        /*00c0*/ 	.word	0xffffffff


	//   ....[18]....
        /*00c4*/ 	.word	0xffffffff


	//   ....[19]....
        /*00c8*/ 	.word	0xffffffff


	//   ....[20]....
        /*00cc*/ 	.word	0xffffffff


	//   ....[21]....
        /*00d0*/ 	.word	0xffffffff


	//   ....[22]....
        /*00d4*/ 	.word	0xffffffff


	//   ....[23]....
        /*00d8*/ 	.word	0xffffffff


	//   ....[24]....
        /*00dc*/ 	.word	0xffffffff


	//   ....[25]....
        /*00e0*/ 	.word	0xffffffff


	//   ....[26]....
        /*00e4*/ 	.word	0xffffffff


	//   ....[27]....
        /*00e8*/ 	.word	0xffffffff


	//   ....[28]....
        /*00ec*/ 	.word	0xffffffff


	//   ....[29]....
        /*00f0*/ 	.word	0xffffffff


	//----- nvinfo : EIATTR_COOP_GROUP_INSTR_OFFSETS
	.align		4
.L_128:
        /*00f4*/ 	.byte	0x04, 0x28
        /*00f6*/ 	.short	(.L_130 - .L_129)


	//   ....[0]....
.L_129:
        /*00f8*/ 	.word	0x00000980


	//   ....[1]....
        /*00fc*/ 	.word	0x000009e0


	//   ....[2]....
        /*0100*/ 	.word	0x00000a50


	//   ....[3]....
        /*0104*/ 	.word	0x00000aa0


	//   ....[4]....
        /*0108*/ 	.word	0x00000ad0


	//   ....[5]....
        /*010c*/ 	.word	0x00000c90


	//   ....[6]....
        /*0110*/ 	.word	0x00000d20


	//   ....[7]....
        /*0114*/ 	.word	0x00000d60


	//   ....[8]....
        /*0118*/ 	.word	0x00000db0


	//   ....[9]....
        /*011c*/ 	.word	0x00000df0


	//   ....[10]....
        /*0120*/ 	.word	0x00001c00


	//   ....[11]....
        /*0124*/ 	.word	0x00001c80


	//   ....[12]....
        /*0128*/ 	.word	0x00001cd0


	//   ....[13]....
        /*012c*/ 	.word	0x00001d10


	//   ....[14]....
        /*0130*/ 	.word	0x00001d40


	//   ....[15]....
        /*0134*/ 	.word	0x00002700


	//   ....[16]....
        /*0138*/ 	.word	0x00002760


	//   ....[17]....
        /*013c*/ 	.word	0x000027d0


	//   ....[18]....
        /*0140*/ 	.word	0x00002820


	//   ....[19]....
        /*0144*/ 	.word	0x00002850


	//   ....[20]....
        /*0148*/ 	.word	0x00002a10


	//   ....[21]....
        /*014c*/ 	.word	0x00002a90


	//   ....[22]....
        /*0150*/ 	.word	0x00002ad0


	//   ....[23]....
        /*0154*/ 	.word	0x00002b10


	//   ....[24]....
        /*0158*/ 	.word	0x00002b70


	//   ....[25]....
        /*015c*/ 	.word	0x00003b00


	//   ....[26]....
        /*0160*/ 	.word	0x00003b80


	//   ....[27]....
        /*0164*/ 	.word	0x00003bd0


	//   ....[28]....
        /*0168*/ 	.word	0x00003c10


	//   ....[29]....
        /*016c*/ 	.word	0x00003c40


	//----- nvinfo : EIATTR_VRC_CTA_INIT_COUNT
	.align		4
.L_130:
        /*0170*/ 	.byte	0x02, 0x4a
	.zero		1
	.zero		1


	//----- nvinfo : EIATTR_EXIT_INSTR_OFFSETS
	.align		4
        /*0174*/ 	.byte	0x04, 0x1c
        /*0176*/ 	.short	(.L_132 - .L_131)


	//   ....[0]....
.L_131:
        /*0178*/ 	.word	0x00000080


	//   ....[1]....
        /*017c*/ 	.word	0x000000c0


	//   ....[2]....
        /*0180*/ 	.word	0x00003d90


	//   ....[3]....
        /*0184*/ 	.word	0x00003de0


	//----- nvinfo : EIATTR_MAX_THREADS
	.align		4
.L_132:
        /*0188*/ 	.byte	0x04, 0x05
        /*018a*/ 	.short	(.L_134 - .L_133)
.L_133:
        /*018c*/ 	.word	0x00000100
        /*0190*/ 	.word	0x00000001
        /*0194*/ 	.word	0x00000001


	//----- nvinfo : EIATTR_CRS_STACK_SIZE
	.align		4
.L_134:
        /*0198*/ 	.byte	0x04, 0x1e
        /*019a*/ 	.short	(.L_136 - .L_135)
.L_135:
        /*019c*/ 	.word	0x00000000


	//----- nvinfo : EIATTR_CBANK_PARAM_SIZE
	.align		4
.L_136:
        /*01a0*/ 	.byte	0x03, 0x19
        /*01a2*/ 	.short	0x001d


	//----- nvinfo : EIATTR_PARAM_CBANK
	.align		4
        /*01a4*/ 	.byte	0x04, 0x0a
        /*01a6*/ 	.short	(.L_138 - .L_137)
	.align		4
.L_137:
        /*01a8*/ 	.word	index@(.nv.constant0._ZN3cub18CUB_300001_SM_10006detail6reduce28DeviceReduceSingleTileKernelINS2_10policy_hubIfyN4cuda3std3__44plusIfEEE10Policy1000EPfSC_iS9_ffNS7_10__identityEEEvT0_T1_T2_T3_T4_T6_)
        /*01ac*/ 	.short	0x0380
        /*01ae*/ 	.short	0x001d


	//----- nvinfo : EIATTR_SW_WAR
	.align		4
.L_138:
        /*01b0*/ 	.byte	0x04, 0x36
        /*01b2*/ 	.short	(.L_140 - .L_139)
.L_139:
        /*01b4*/ 	.word	0x00000008
.L_140:


//--------------------- .nv.info._ZN3cub18CUB_300001_SM_10006detail6reduce18DeviceReduceKernelINS2_10policy_hubIfyN4cuda3std3__44plusIfEEE10Policy1000EN6thrust24THRUST_300001_SM_1000_NS6detail15normal_iteratorINSD_10device_ptrIfEEEEyS9_fNS7_10__identityEEEvT0_PT3_T1_NS0_13GridEvenShareISN_EET2_T4_ --------------------------
	.section	.nv.info._ZN3cub18CUB_300001_SM_10006detail6reduce18DeviceReduceKernelINS2_10policy_hubIfyN4cuda3std3__44plusIfEEE10Policy1000EN6thrust24THRUST_300001_SM_1000_NS6detail15normal_iteratorINSD_10device_ptrIfEEEEyS9_fNS7_10__identityEEEvT0_PT3_T1_NS0_13GridEvenShareISN_EET2_T4_,"",@"SHT_CUDA_INFO"
	.sectionflags	@""
	.align	4


	//----- nvinfo : EIATTR_CUDA_API_VERSION
	.align		4
        /*0000*/ 	.byte	0x04, 0x37
        /*0002*/ 	.short	(.L_142 - .L_141)
.L_141:
        /*0004*/ 	.word	0x00000082


	//----- nvinfo : EIATTR_KPARAM_INFO
	.align		4
.L_142:
        /*0008*/ 	.byte	0x04, 0x17
        /*000a*/ 	.short	(.L_144 - .L_143)
.L_143:
        /*000c*/ 	.word	0x00000000
        /*0010*/ 	.short	0x0005
        /*0012*/ 	.short	0x0061
        /*0014*/ 	.byte	0x00, 0xf0, 0x05, 0x00


	//----- nvinfo : EIATTR_KPARAM_INFO
	.align		4
.L_144:
        /*0018*/ 	.byte	0x04, 0x17
        /*001a*/ 	.short	(.L_146 - .L_145)
.L_145:
        /*001c*/ 	.word	0x00000000
        /*0020*/ 	.short	0x0004
        /*0022*/ 	.short	0x0060
        /*0024*/ 	.byte	0x00, 0xf0, 0x05, 0x00


	//----- nvinfo : EIATTR_KPARAM_INFO
	.align		4
.L_146:
        /*0028*/ 	.byte	0x04, 0x17
        /*002a*/ 	.short	(.L_148 - .L_147)
.L_147:
        /*002c*/ 	.word	0x00000000
        /*0030*/ 	.short	0x0003
        /*0032*/ 	.short	0x0018
        /*0034*/ 	.byte	0x00, 0xf0, 0x21, 0x01


	//----- nvinfo : EIATTR_KPARAM_INFO
	.align		4
.L_148:
        /*0038*/ 	.byte	0x04, 0x17
        /*003a*/ 	.short	(.L_150 - .L_149)
.L_149:
        /*003c*/ 	.word	0x00000000
        /*0040*/ 	.short	0x0002
        /*0042*/ 	.short	0x0010
        /*0044*/ 	.byte	0x00, 0xf0, 0x21, 0x00


	//----- nvinfo : EIATTR_KPARAM_INFO
	.align		4
.L_150:
        /*0048*/ 	.byte	0x04, 0x17
        /*004a*/ 	.short	(.L_152 - .L_151)
.L_151:
        /*004c*/ 	.word	0x00000000
        /*0050*/ 	.short	0x0001
        /*0052*/ 	.short	0x0008
        /*0054*/ 	.byte	0x00, 0xf5, 0x21, 0x00


	//----- nvinfo : EIATTR_KPARAM_INFO
	.align		4
.L_152:
        /*0058*/ 	.byte	0x04, 0x17
        /*005a*/ 	.short	(.L_154 - .L_153)
.L_153:
        /*005c*/ 	.word	0x00000000
        /*0060*/ 	.short	0x0000
        /*0062*/ 	.short	0x0000
        /*0064*/ 	.byte	0x00, 0xf0, 0x21, 0x00


	//----- nvinfo : EIATTR_SPARSE_MMA_MASK
	.align		4
.L_154:
        /*0068*/ 	.byte	0x03, 0x50
        /*006a*/ 	.short	0x0000


	//----- nvinfo : EIATTR_MAXREG_COUNT
	.align		4
        /*006c*/ 	.byte	0x03, 0x1b
        /*006e*/ 	.short	0x00ff


	//----- nvinfo : EIATTR_NUM_BARRIERS
	.align		4
        /*0070*/ 	.byte	0x02, 0x4c
        /*0072*/ 	.byte	0x01
	.zero		1


	//----- nvinfo : EIATTR_MERCURY_ISA_VERSION
	.align		4
        /*0074*/ 	.byte	0x03, 0x5f
        /*0076*/ 	.short	0x0101


	//----- nvinfo : EIATTR_COOP_GROUP_MASK_REGIDS
	.align		4
        /*0078*/ 	.byte	0x04, 0x29
        /*007a*/ 	.short	(.L_156 - .L_155)


	//   ....[0]....
.L_155:
        /*007c*/ 	.word	0xffffffff


	//   ....[1]....
        /*0080*/ 	.word	0xffffffff


	//   ....[2]....
        /*0084*/ 	.word	0xffffffff


	//   ....[3]....
        /*0088*/ 	.word	0xffffffff


	//   ....[4]....
        /*008c*/ 	.word	0xffffffff


	//   ....[5]....
        /*0090*/ 	.word	0xffffffff


	//   ....[6]....
        /*0094*/ 	.word	0xffffffff


	//   ....[7]....
        /*0098*/ 	.word	0xffffffff


	//   ....[8]....
        /*009c*/ 	.word	0xffffffff


	//   ....[9]....
        /*00a0*/ 	.word	0xffffffff


	//   ....[10]....
        /*00a4*/ 	.word	0xffffffff


	//   ....[11]....
        /*00a8*/ 	.word	0xffffffff


	//   ....[12]....
        /*00ac*/ 	.word	0xffffffff


	//   ....[13]....
        /*00b0*/ 	.word	0xffffffff


	//   ....[14]....
        /*00b4*/ 	.word	0xffffffff


	//----- nvinfo : EIATTR_COOP_GROUP_INSTR_OFFSETS
	.align		4
.L_156:
        /*00b8*/ 	.byte	0x04, 0x28
        /*00ba*/ 	.short	(.L_158 - .L_157)


	//   ....[0]....
.L_157:
        /*00bc*/ 	.word	0x000009c0


	//   ....[1]....
        /*00c0*/ 	.word	0x00000a20


	//   ....[2]....
        /*00c4*/ 	.word	0x00000a90


	//   ....[3]....
        /*00c8*/ 	.word	0x00000ae0


	//   ....[4]....
        /*00cc*/ 	.word	0x00000b10


	//   ....[5]....
        /*00d0*/ 	.word	0x00000cd0


	//   ....[6]....
        /*00d4*/ 	.word	0x00000d60


	//   ....[7]....
        /*00d8*/ 	.word	0x00000dd0


	//   ....[8]....
        /*00dc*/ 	.word	0x00000e20


	//   ....[9]....
        /*00e0*/ 	.word	0x00000e50


	//   ....[10]....
        /*00e4*/ 	.word	0x00002030


	//   ....[11]....
        /*00e8*/ 	.word	0x000020c0


	//   ....[12]....
        /*00ec*/ 	.word	0x00002110


	//   ....[13]....
        /*00f0*/ 	.word	0x00002150


	//   ....[14]....
        /*00f4*/ 	.word	0x00002180


	//----- nvinfo : EIATTR_VRC_CTA_INIT_COUNT
	.align		4
.L_158:
        /*00f8*/ 	.byte	0x02, 0x4a
	.zero		1
	.zero		1


	//----- nvinfo : EIATTR_EXIT_INSTR_OFFSETS
	.align		4
        /*00fc*/ 	.byte	0x04, 0x1c
        /*00fe*/ 	.short	(.L_160 - .L_159)


	//   ....[0]....
.L_159:
        /*0100*/ 	.word	0x000022d0


	//   ....[1]....
        /*0104*/ 	.word	0x00002330


	//----- nvinfo : EIATTR_MAX_THREADS
	.align		4
.L_160:
        /*0108*/ 	.byte	0x04, 0x05
        /*010a*/ 	.short	(.L_162 - .L_161)
.L_161:
        /*010c*/ 	.word	0x00000100
        /*0110*/ 	.word	0x00000001
        /*0114*/ 	.word	0x00000001


	//----- nvinfo : EIATTR_CRS_STACK_SIZE
	.align		4
.L_162:
        /*0118*/ 	.byte	0x04, 0x1e
        /*011a*/ 	.short	(.L_164 - .L_163)
.L_163:
        /*011c*/ 	.word	0x00000000


	//----- nvinfo : EIATTR_CBANK_PARAM_SIZE
	.align		4
.L_164:
        /*0120*/ 	.byte	0x03, 0x19
        /*0122*/ 	.short	0x0062


	//----- nvinfo : EIATTR_PARAM_CBANK
	.align		4
        /*0124*/ 	.byte	0x04, 0x0a
        /*0126*/ 	.short	(.L_166 - .L_165)
	.align		4
.L_165:
        /*0128*/ 	.word	index@(.nv.constant0._ZN3cub18CUB_300001_SM_10006detail6reduce18DeviceReduceKernelINS2_10policy_hubIfyN4cuda3std3__44plusIfEEE10Policy1000EN6thrust24THRUST_300001_SM_1000_NS6detail15normal_iteratorINSD_10device_ptrIfEEEEyS9_fNS7_10__identityEEEvT0_PT3_T1_NS0_13GridEvenShareISN_EET2_T4_)
        /*012c*/ 	.short	0x0380
        /*012e*/ 	.short	0x0062


	//----- nvinfo : EIATTR_SW_WAR
	.align		4
.L_166:
        /*0130*/ 	.byte	0x04, 0x36
        /*0132*/ 	.short	(.L_168 - .L_167)
.L_167:
        /*0134*/ 	.word	0x00000008
.L_168:


//--------------------- .nv.info._ZN3cub18CUB_300001_SM_10006detail6reduce28DeviceReduceSingleTileKernelINS2_10policy_hubIfyN4cuda3std3__44plusIfEEE10Policy1000EN6thrust24THRUST_300001_SM_1000_NS6detail15normal_iteratorINSD_10device_ptrIfEEEEPfyS9_ffNS7_10__identityEEEvT0_T1_T2_T3_T4_T6_ --------------------------
	.section	.nv.info._ZN3cub18CUB_300001_SM_10006detail6reduce28DeviceReduceSingleTileKernelINS2_10policy_hubIfyN4cuda3std3__44plusIfEEE10Policy1000EN6thrust24THRUST_300001_SM_1000_NS6detail15normal_iteratorINSD_10device_ptrIfEEEEPfyS9_ffNS7_10__identityEEEvT0_T1_T2_T3_T4_T6_,"",@"SHT_CUDA_INFO"
	.sectionflags	@""
	.align	4


	//----- nvinfo : EIATTR_CUDA_API_VERSION
	.align		4
        /*0000*/ 	.byte	0x04, 0x37
        /*0002*/ 	.short	(.L_170 - .L_169)
.L_169:
        /*0004*/ 	.word	0x00000082


	//----- nvinfo : EIATTR_KPARAM_INFO
	.align		4
.L_170:
        /*0008*/ 	.byte	0x04, 0x17
        /*000a*/ 	.short	(.L_172 - .L_171)
.L_171:
        /*000c*/ 	.word	0x00000000
        /*0010*/ 	.short	0x0005
        /*0012*/ 	.short	0x0020
        /*0014*/ 	.byte	0x00, 0xf0, 0x05, 0x00


	//----- nvinfo : EIATTR_KPARAM_INFO
	.align		4
.L_172:
        /*0018*/ 	.byte	0x04, 0x17
        /*001a*/ 	.short	(.L_174 - .L_173)
.L_173:
        /*001c*/ 	.word	0x00000000
        /*0020*/ 	.short	0x0004
        /*0022*/ 	.short	0x001c
        /*0024*/ 	.byte	0x00, 0xf0, 0x11, 0x00


	//----- nvinfo : EIATTR_KPARAM_INFO
	.align		4
.L_174:
        /*0028*/ 	.byte	0x04, 0x17
        /*002a*/ 	.short	(.L_176 - .L_175)
.L_175:
        /*002c*/ 	.word	0x00000000
        /*0030*/ 	.short	0x0003
        /*0032*/ 	.short	0x0018
        /*0034*/ 	.byte	0x00, 0xf0, 0x05, 0x00


	//----- nvinfo : EIATTR_KPARAM_INFO
	.align		4
.L_176:
        /*0038*/ 	.byte	0x04, 0x17
        /*003a*/ 	.short	(.L_178 - .L_177)
.L_177:
        /*003c*/ 	.word	0x00000000
        /*0040*/ 	.short	0x0002
        /*0042*/ 	.short	0x0010
        /*0044*/ 	.byte	0x00, 0xf0, 0x21, 0x00


	//----- nvinfo : EIATTR_KPARAM_INFO
	.align		4
.L_178:
        /*0048*/ 	.byte	0x04, 0x17
        /*004a*/ 	.short	(.L_180 - .L_179)
.L_179:
        /*004c*/ 	.word	0x00000000
        /*0050*/ 	.short	0x0001
        /*0052*/ 	.short	0x0008
        /*0054*/ 	.byte	0x00, 0xf5, 0x21, 0x00


	//----- nvinfo : EIATTR_KPARAM_INFO
	.align		4
.L_180:
        /*0058*/ 	.byte	0x04, 0x17
        /*005a*/ 	.short	(.L_182 - .L_181)
.L_181:
        /*005c*/ 	.word	0x00000000
        /*0060*/ 	.short	0x0000
        /*0062*/ 	.short	0x0000
        /*0064*/ 	.byte	0x00, 0xf0, 0x21, 0x00


	//----- nvinfo : EIATTR_SPARSE_MMA_MASK
	.align		4
.L_182:
        /*0068*/ 	.byte	0x03, 0x50
        /*006a*/ 	.short	0x0000


	//----- nvinfo : EIATTR_MAXREG_COUNT
	.align		4
        /*006c*/ 	.byte	0x03, 0x1b
        /*006e*/ 	.short	0x00ff


	//----- nvinfo : EIATTR_NUM_BARRIERS
	.align		4
        /*0070*/ 	.byte	0x02, 0x4c
        /*0072*/ 	.byte	0x01
	.zero		1


	//----- nvinfo : EIATTR_MERCURY_ISA_VERSION
	.align		4
        /*0074*/ 	.byte	0x03, 0x5f
        /*0076*/ 	.short	0x0101


	//----- nvinfo : EIATTR_COOP_GROUP_MASK_REGIDS
	.align		4
        /*0078*/ 	.byte	0x04, 0x29
        /*007a*/ 	.short	(.L_184 - .L_183)


	//   ....[0]....
.L_183:
        /*007c*/ 	.word	0xffffffff


	//   ....[1]....
        /*0080*/ 	.word	0xffffffff


	//   ....[2]....
        /*0084*/ 	.word	0xffffffff


	//   ....[3]....
        /*0088*/ 	.word	0xffffffff


	//   ....[4]....
        /*008c*/ 	.word	0xffffffff


	//   ....[5]....
        /*0090*/ 	.word	0xffffffff


	//   ....[6]....
        /*0094*/ 	.word	0xffffffff


	//   ....[7]....
        /*0098*/ 	.word	0xffffffff


	//   ....[8]....
        /*009c*/ 	.word	0xffffffff


	//   ....[9]....
        /*00a0*/ 	.word	0xffffffff


	//   ....[10]....
        /*00a4*/ 	.word	0xffffffff


	//   ....[11]....
        /*00a8*/ 	.word	0xffffffff


	//   ....[12]....
        /*00ac*/ 	.word	0xffffffff


	//   ....[13]....
        /*00b0*/ 	.word	0xffffffff


	//   ....[14]....
        /*00b4*/ 	.word	0xffffffff


	//----- nvinfo : EIATTR_COOP_GROUP_INSTR_OFFSETS
	.align		4
.L_184:
        /*00b8*/ 	.byte	0x04, 0x28
        /*00ba*/ 	.short	(.L_186 - .L_185)


	//   ....[0]....
.L_185:
        /*00bc*/ 	.word	0x00000930


	//   ....[1]....
        /*00c0*/ 	.word	0x00000990


	//   ....[2]....
        /*00c4*/ 	.word	0x00000a00


	//   ....[3]....
        /*00c8*/ 	.word	0x00000a50


	//   ....[4]....
        /*00cc*/ 	.word	0x00000a80


	//   ....[5]....
        /*00d0*/ 	.word	0x00000c40


	//   ....[6]....
        /*00d4*/ 	.word	0x00000cd0


	//   ....[7]....
        /*00d8*/ 	.word	0x00000d20


	//   ....[8]....
        /*00dc*/ 	.word	0x00000d60


	//   ....[9]....
        /*00e0*/ 	.word	0x00000da0


	//   ....[10]....
        /*00e4*/ 	.word	0x00001dc0


	//   ....[11]....
        /*00e8*/ 	.word	0x00001e40


	//   ....[12]....
        /*00ec*/ 	.word	0x00001e90


	//   ....[13]....
        /*00f0*/ 	.word	0x00001ed0


	//   ....[14]....
        /*00f4*/ 	.word	0x00001f00


	//----- nvinfo : EIATTR_VRC_CTA_INIT_COUNT
	.align		4
.L_186:
        /*00f8*/ 	.byte	0x02, 0x4a
	.zero		1
	.zero		1


	//----- nvinfo : EIATTR_EXIT_INSTR_OFFSETS
	.align		4
        /*00fc*/ 	.byte	0x04, 0x1c
        /*00fe*/ 	.short	(.L_188 - .L_187)


	//   ....[0]....
.L_187:
        /*0100*/ 	.word	0x000000a0


	//   ....[1]....
        /*0104*/ 	.word	0x000000e0


	//   ....[2]....
        /*0108*/ 	.word	0x00002040


	//   ....[3]....
        /*010c*/ 	.word	0x00002090


	//----- nvinfo : EIATTR_MAX_THREADS
	.align		4
.L_188:
        /*0110*/ 	.byte	0x04, 0x05
        /*0112*/ 	.short	(.L_190 - .L_189)
.L_189:
        /*0114*/ 	.word	0x00000100
        /*0118*/ 	.word	0x00000001
        /*011c*/ 	.word	0x00000001


	//----- nvinfo : EIATTR_CRS_STACK_SIZE
	.align		4
.L_190:
        /*0120*/ 	.byte	0x04, 0x1e
        /*0122*/ 	.short	(.L_192 - .L_191)
.L_191:
        /*0124*/ 	.word	0x00000000


	//----- nvinfo : EIATTR_CBANK_PARAM_SIZE
	.align		4
.L_192:
        /*0128*/ 	.byte	0x03, 0x19
        /*012a*/ 	.short	0x0021


	//----- nvinfo : EIATTR_PARAM_CBANK
	.align		4
        /*012c*/ 	.byte	0x04, 0x0a
        /*012e*/ 	.short	(.L_194 - .L_193)
	.align		4
.L_193:
        /*0130*/ 	.word	index@(.nv.constant0._ZN3cub18CUB_300001_SM_10006detail6reduce28DeviceReduceSingleTileKernelINS2_10policy_hubIfyN4cuda3std3__44plusIfEEE10Policy1000EN6thrust24THRUST_300001_SM_1000_NS6detail15normal_iteratorINSD_10device_ptrIfEEEEPfyS9_ffNS7_10__identityEEEvT0_T1_T2_T3_T4_T6_)
        /*0134*/ 	.short	0x0380
        /*0136*/ 	.short	0x0021


	//----- nvinfo : EIATTR_SW_WAR
	.align		4
.L_194:
        /*0138*/ 	.byte	0x04, 0x36
        /*013a*/ 	.short	(.L_196 - .L_195)
.L_195:
        /*013c*/ 	.word	0x00000008
.L_196:


//--------------------- .nv.info._ZN3cub18CUB_300001_SM_10006detail6reduce28DeviceReduceSingleTileKernelINS2_10policy_hubIfjN4cuda3std3__44plusIfEEE10Policy1000EPfSC_iS9_ffNS7_10__identityEEEvT0_T1_T2_T3_T4_T6_ --------------------------
	.section	.nv.info._ZN3cub18CUB_300001_SM_10006detail6reduce28DeviceReduceSingleTileKernelINS2_10policy_hubIfjN4cuda3std3__44plusIfEEE10Policy1000EPfSC_iS9_ffNS7_10__identityEEEvT0_T1_T2_T3_T4_T6_,"",@"SHT_CUDA_INFO"
	.sectionflags	@""
	.align	4


	//----- nvinfo : EIATTR_CUDA_API_VERSION
	.align		4
        /*0000*/ 	.byte	0x04, 0x37
        /*0002*/ 	.short	(.L_198 - .L_197)
.L_197:
        /*0004*/ 	.word	0x00000082


	//----- nvinfo : EIATTR_KPARAM_INFO
	.align		4
.L_198:
        /*0008*/ 	.byte	0x04, 0x17
        /*000a*/ 	.short	(.L_200 - .L_199)
.L_199:
        /*000c*/ 	.word	0x00000000
        /*0010*/ 	.short	0x0005
        /*0012*/ 	.short	0x001c
        /*0014*/ 	.byte	0x00, 0xf0, 0x05, 0x00


	//----- nvinfo : EIATTR_KPARAM_INFO
	.align		4
.L_200:
        /*0018*/ 	.byte	0x04, 0x17
        /*001a*/ 	.short	(.L_202 - .L_201)
.L_201:
        /*001c*/ 	.word	0x00000000
        /*0020*/ 	.short	0x0004
        /*0022*/ 	.short	0x0018
        /*0024*/ 	.byte	0x00, 0xf0, 0x11, 0x00


	//----- nvinfo : EIATTR_KPARAM_INFO
	.align		4
.L_202:
        /*0028*/ 	.byte	0x04, 0x17
        /*002a*/ 	.short	(.L_204 - .L_203)
.L_203:
        /*002c*/ 	.word	0x00000000
        /*0030*/ 	.short	0x0003
        /*0032*/ 	.short	0x0014
        /*0034*/ 	.byte	0x00, 0xf0, 0x05, 0x00


	//----- nvinfo : EIATTR_KPARAM_INFO
	.align		4
.L_204:
        /*0038*/ 	.byte	0x04, 0x17
        /*003a*/ 	.short	(.L_206 - .L_205)
.L_205:
        /*003c*/ 	.word	0x00000000
        /*0040*/ 	.short	0x0002
        /*0042*/ 	.short	0x0010
        /*0044*/ 	.byte	0x00, 0xf0, 0x11, 0x00


	//----- nvinfo : EIATTR_KPARAM_INFO
	.align		4
.L_206:
        /*0048*/ 	.byte	0x04, 0x17
        /*004a*/ 	.short	(.L_208 - .L_207)
.L_207:
        /*004c*/ 	.word	0x00000000
        /*0050*/ 	.short	0x0001
        /*0052*/ 	.short	0x0008
        /*0054*/ 	.byte	0x00, 0xf5, 0x21, 0x00


	//----- nvinfo : EIATTR_KPARAM_INFO
	.align		4
.L_208:
        /*0058*/ 	.byte	0x04, 0x17
        /*005a*/ 	.short	(.L_210 - .L_209)
.L_209:
        /*005c*/ 	.word	0x00000000
        /*0060*/ 	.short	0x0000
        /*0062*/ 	.short	0x0000
        /*0064*/ 	.byte	0x00, 0xf5, 0x21, 0x00


	//----- nvinfo : EIATTR_SPARSE_MMA_MASK
	.align		4
.L_210:
        /*0068*/ 	.byte	0x03, 0x50
        /*006a*/ 	.short	0x0000


	//----- nvinfo : EIATTR_MAXREG_COUNT
	.align		4
        /*006c*/ 	.byte	0x03, 0x1b
        /*006e*/ 	.short	0x0080


	//----- nvinfo : EIATTR_NUM_BARRIERS
	.align		4
        /*0070*/ 	.byte	0x02, 0x4c
        /*0072*/ 	.byte	0x01
	.zero		1


	//----- nvinfo : EIATTR_MERCURY_ISA_VERSION
	.align		4
        /*0074*/ 	.byte	0x03, 0x5f
        /*0076*/ 	.short	0x0101


	//----- nvinfo : EIATTR_UNUSED_LOAD_BYTE_OFFSET
	.align		4
        /*0078*/ 	.byte	0x04, 0x44
        /*007a*/ 	.short	(.L_212 - .L_211)


	//   ....[0]....
.L_211:
        /*007c*/ 	.word	0x00000b70
        /*0080*/ 	.word	0x0000fff0


	//   ....[1]....
        /*0084*/ 	.word	0x00000f80
        /*0088*/ 	.word	0x0000fff0


	//   ....[2]....
        /*008c*/ 	.word	0x00002010
        /*0090*/ 	.word	0x0000fff0


	//   ....[3]....
        /*0094*/ 	.word	0x00002bb0
        /*0098*/ 	.word	0x0000fff0


	//   ....[4]....
        /*009c*/ 	.word	0x00002fc0
        /*00a0*/ 	.word	0x0000fff0


	//   ....[5]....
        /*00a4*/ 	.word	0x00004140
        /*00a8*/ 	.word	0x0000fff0


	//----- nvinfo : EIATTR_COOP_GROUP_MASK_REGIDS
	.align		4
.L_212:
        /*00ac*/ 	.byte	0x04, 0x29
        /*00ae*/ 	.short	(.L_214 - .L_213)


	//   ....[0]....
.L_213:
        /*00b0*/ 	.word	0xffffffff


	//   ....[1]....
        /*00b4*/ 	.word	0xffffffff


	//   ....[2]....
        /*00b8*/ 	.word	0xffffffff


	//   ....[3]....
        /*00bc*/ 	.word	0xffffffff


	//   ....[4]....
        /*00c0*/ 	.word	0xffffffff


	//   ....[5]....
        /*00c4*/ 	.word	0xffffffff


	//   ....[6]....
        /*00c8*/ 	.word	0xffffffff


	//   ....[7]....
        /*00cc*/ 	.word	0xffffffff


	//   ....[8]....
        /*00d0*/ 	.word	0xffffffff


	//   ....[9]....
        /*00d4*/ 	.word	0xffffffff


	//   ....[10]....
        /*00d8*/ 	.word	0xffffffff


	//   ....[11]....
        /*00dc*/ 	.word	0xffffffff


	//   ....[12]....
        /*00e0*/ 	.word	0xffffffff


	//   ....[13]....
        /*00e4*/ 	.word	0xffffffff


	//   ....[14]....
        /*00e8*/ 	.word	0xffffffff


	//   ....[15]....
        /*00ec*/ 	.word	0xffffffff


	//   ....[16]....
        /*00f0*/ 	.word	0xffffffff


	//   ....[17]....
        /*00f4*/ 	.word	0xffffffff


	//   ....[18]....
        /*00f8*/ 	.word	0xffffffff


	//   ....[19]....
        /*00fc*/ 	.word	0xffffffff


	//   ....[20]....
        /*0100*/ 	.word	0xffffffff


	//   ....[21]....
        /*0104*/ 	.word	0xffffffff


	//   ....[22]....
        /*0108*/ 	.word	0xffffffff


	//   ....[23]....
        /*010c*/ 	.word	0xffffffff


	//   ....[24]....
        /*0110*/ 	.word	0xffffffff


	//   ....[25]....
        /*0114*/ 	.word	0xffffffff


	//   ....[26]....
        /*0118*/ 	.word	0xffffffff


	//   ....[27]....
        /*011c*/ 	.word	0xffffffff


	//   ....[28]....
        /*0120*/ 	.word	0xffffffff


	//   ....[29]....
        /*0124*/ 	.word	0xffffffff


	//----- nvinfo : EIATTR_COOP_GROUP_INSTR_OFFSETS
	.align		4
.L_214:
        /*0128*/ 	.byte	0x04, 0x28
        /*012a*/ 	.short	(.L_216 - .L_215)


	//   ....[0]....
.L_215:
        /*012c*/ 	.word	0x00000980


	//   ....[1]....
        /*0130*/ 	.word	0x000009e0


	//   ....[2]....
        /*0134*/ 	.word	0x00000a50


	//   ....[3]....
        /*0138*/ 	.word	0x00000aa0


	//   ....[4]....
        /*013c*/ 	.word	0x00000ad0


	//   ....[5]....
        /*0140*/ 	.word	0x00000d20


	//   ....[6]....
        /*0144*/ 	.word	0x00000db0


	//   ....[7]....
        /*0148*/ 	.word	0x00000df0


	//   ....[8]....
        /*014c*/ 	.word	0x00000e40


	//   ....[9]....
        /*0150*/ 	.word	0x00000e80


	//   ....[10]....
        /*0154*/ 	.word	0x00001e30


	//   ....[11]....
        /*0158*/ 	.word	0x00001eb0


	//   ....[12]....
        /*015c*/ 	.word	0x00001f00


	//   ....[13]....
        /*0160*/ 	.word	0x00001f40


	//   ....[14]....
        /*0164*/ 	.word	0x00001f70


	//   ....[15]....
        /*0168*/ 	.word	0x000029c0


	//   ....[16]....
        /*016c*/ 	.word	0x00002a20


	//   ....[17]....
        /*0170*/ 	.word	0x00002a90


	//   ....[18]....
        /*0174*/ 	.word	0x00002ae0


	//   ....[19]....
        /*0178*/ 	.word	0x00002b10


	//   ....[20]....
        /*017c*/ 	.word	0x00002d60


	//   ....[21]....
        /*0180*/ 	.word	0x00002de0


	//   ....[22]....
        /*0184*/ 	.word	0x00002e20


	//   ....[23]....
        /*0188*/ 	.word	0x00002e60


	//   ....[24]....
        /*018c*/ 	.word	0x00002ec0


	//   ....[25]....
        /*0190*/ 	.word	0x00003f60


	//   ....[26]....
        /*0194*/ 	.word	0x00003fe0


	//   ....[27]....
        /*0198*/ 	.word	0x00004030


	//   ....[28]....
        /*019c*/ 	.word	0x00004070


	//   ....[29]....
        /*01a0*/ 	.word	0x000040a0


	//----- nvinfo : EIATTR_VRC_CTA_INIT_COUNT
	.align		4
.L_216:
        /*01a4*/ 	.byte	0x02, 0x4a
	.zero		1
	.zero		1


	//----- nvinfo : EIATTR_EXIT_INSTR_OFFSETS
	.align		4
        /*01a8*/ 	.byte	0x04, 0x1c
        /*01aa*/ 	.short	(.L_218 - .L_217)


	//   ....[0]....
.L_217:
        /*01ac*/ 	.word	0x00000080


	//   ....[1]....
        /*01b0*/ 	.word	0x000000c0


	//   ....[2]....
        /*01b4*/ 	.word	0x00004280


	//   ....[3]....
        /*01b8*/ 	.word	0x000042d0


	//----- nvinfo : EIATTR_MAX_THREADS
	.align		4
.L_218:
        /*01bc*/ 	.byte	0x04, 0x05
        /*01be*/ 	.short	(.L_220 - .L_219)
.L_219:
        /*01c0*/ 	.word	0x00000200
        /*01c4*/ 	.word	0x00000001
        /*01c8*/ 	.word	0x00000001


	//----- nvinfo : EIATTR_CRS_STACK_SIZE
	.align		4
.L_220:
        /*01cc*/ 	.byte	0x04, 0x1e
        /*01ce*/ 	.short	(.L_222 - .L_221)
.L_221:
        /*01d0*/ 	.word	0x00000000


	//----- nvinfo : EIATTR_CBANK_PARAM_SIZE
	.align		4
.L_222:
        /*01d4*/ 	.byte	0x03, 0x19
        /*01d6*/ 	.short	0x001d


	//----- nvinfo : EIATTR_PARAM_CBANK
	.align		4
        /*01d8*/ 	.byte	0x04, 0x0a
        /*01da*/ 	.short	(.L_224 - .L_223)
	.align		4
.L_223:
        /*01dc*/ 	.word	index@(.nv.constant0._ZN3cub18CUB_300001_SM_10006detail6reduce28DeviceReduceSingleTileKernelINS2_10policy_hubIfjN4cuda3std3__44plusIfEEE10Policy1000EPfSC_iS9_ffNS7_10__identityEEEvT0_T1_T2_T3_T4_T6_)
        /*01e0*/ 	.short	0x0380
        /*01e2*/ 	.short	0x001d


	//----- nvinfo : EIATTR_SW_WAR
	.align		4
.L_224:
        /*01e4*/ 	.byte	0x04, 0x36
        /*01e6*/ 	.short	(.L_226 - .L_225)
.L_225:
        /*01e8*/ 	.word	0x00000008
.L_226:


//--------------------- .nv.info._ZN3cub18CUB_300001_SM_10006detail6reduce18DeviceReduceKernelINS2_10policy_hubIfjN4cuda3std3__44plusIfEEE10Policy1000EN6thrust24THRUST_300001_SM_1000_NS6detail15normal_iteratorINSD_10device_ptrIfEEEEjS9_fNS7_10__identityEEEvT0_PT3_T1_NS0_13GridEvenShareISN_EET2_T4_ --------------------------
	.section	.nv.info._ZN3cub18CUB_300001_SM_10006detail6reduce18DeviceReduceKernelINS2_10policy_hubIfjN4cuda3std3__44plusIfEEE10Policy1000EN6thrust24THRUST_300001_SM_1000_NS6detail15normal_iteratorINSD_10device_ptrIfEEEEjS9_fNS7_10__identityEEEvT0_PT3_T1_NS0_13GridEvenShareISN_EET2_T4_,"",@"SHT_CUDA_INFO"
	.sectionflags	@""
	.align	4


	//----- nvinfo : EIATTR_CUDA_API_VERSION
	.align		4
        /*0000*/ 	.byte	0x04, 0x37
        /*0002*/ 	.short	(.L_228 - .L_227)
.L_227:
        /*0004*/ 	.word	0x00000082


	//----- nvinfo : EIATTR_KPARAM_INFO
	.align		4
.L_228:
        /*0008*/ 	.byte	0x04, 0x17
        /*000a*/ 	.short	(.L_230 - .L_229)
.L_229:
        /*000c*/ 	.word	0x00000000
        /*0010*/ 	.short	0x0005
        /*0012*/ 	.short	0x003d
        /*0014*/ 	.byte	0x00, 0xf0, 0x05, 0x00


	//----- nvinfo : EIATTR_KPARAM_INFO
	.align		4
.L_230:
        /*0018*/ 	.byte	0x04, 0x17
        /*001a*/ 	.short	(.L_232 - .L_231)
.L_231:
        /*001c*/ 	.word	0x00000000
        /*0020*/ 	.short	0x0004
        /*0022*/ 	.short	0x003c
        /*0024*/ 	.byte	0x00, 0xf0, 0x05, 0x00


	//----- nvinfo : EIATTR_KPARAM_INFO
	.align		4
.L_232:
        /*0028*/ 	.byte	0x04, 0x17
        /*002a*/ 	.short	(.L_234 - .L_233)
.L_233:
        /*002c*/ 	.word	0x00000000
        /*0030*/ 	.short	0x0003
        /*0032*/ 	.short	0x0014
        /*0034*/ 	.byte	0x00, 0xf0, 0xa1, 0x00


	//----- nvinfo : EIATTR_KPARAM_INFO
	.align		4
.L_234:
        /*0038*/ 	.byte	0x04, 0x17
        /*003a*/ 	.short	(.L_236 - .L_235)
.L_235:
        /*003c*/ 	.word	0x00000000
        /*0040*/ 	.short	0x0002
        /*0042*/ 	.short	0x0010
        /*0044*/ 	.byte	0x00, 0xf0, 0x11, 0x00


	//----- nvinfo : EIATTR_KPARAM_INFO
	.align		4
.L_236:
        /*0048*/ 	.byte	0x04, 0x17
        /*004a*/ 	.short	(.L_238 - .L_237)
.L_237:
        /*004c*/ 	.word	0x00000000
        /*0050*/ 	.short	0x0001
        /*0052*/ 	.short	0x0008
        /*0054*/ 	.byte	0x00, 0xf5, 0x21, 0x00


	//----- nvinfo : EIATTR_KPARAM_INFO
	.align		4
.L_238:
        /*0058*/ 	.byte	0x04, 0x17
        /*005a*/ 	.short	(.L_240 - .L_239)
.L_239:
        /*005c*/ 	.word	0x00000000
        /*0060*/ 	.short	0x0000
        /*0062*/ 	.short	0x0000
        /*0064*/ 	.byte	0x00, 0xf0, 0x21, 0x00


	//----- nvinfo : EIATTR_SPARSE_MMA_MASK
	.align		4
.L_240:
        /*0068*/ 	.byte	0x03, 0x50
        /*006a*/ 	.short	0x0000


	//----- nvinfo : EIATTR_MAXREG_COUNT
	.align		4
        /*006c*/ 	.byte	0x03, 0x1b
        /*006e*/ 	.short	0x0080


	//----- nvinfo : EIATTR_NUM_BARRIERS
	.align		4
        /*0070*/ 	.byte	0x02, 0x4c
        /*0072*/ 	.byte	0x01
	.zero		1


	//----- nvinfo : EIATTR_MERCURY_ISA_VERSION
	.align		4
        /*0074*/ 	.byte	0x03, 0x5f
        /*0076*/ 	.short	0x0101


	//----- nvinfo : EIATTR_UNUSED_LOAD_BYTE_OFFSET
	.align		4
        /*0078*/ 	.byte	0x04, 0x44
        /*007a*/ 	.short	(.L_242 - .L_241)


	//   ....[0]....
.L_241:
        /*007c*/ 	.word	0x00000de0
        /*0080*/ 	.word	0x0000fff0


	//   ....[1]....
        /*0084*/ 	.word	0x000011f0
        /*0088*/ 	.word	0x0000fff0


	//   ....[2]....
        /*008c*/ 	.word	0x000026b0
        /*0090*/ 	.word	0x0000fff0


	//----- nvinfo : EIATTR_COOP_GROUP_MASK_REGIDS
	.align		4
.L_242:
        /*0094*/ 	.byte	0x04, 0x29
        /*0096*/ 	.short	(.L_244 - .L_243)


	//   ....[0]....
.L_243:
        /*0098*/ 	.word	0xffffffff


	//   ....[1]....
        /*009c*/ 	.word	0xffffffff


	//   ....[2]....
        /*00a0*/ 	.word	0xffffffff


	//   ....[3]....
        /*00a4*/ 	.word	0xffffffff


	//   ....[4]....
        /*00a8*/ 	.word	0xffffffff


	//   ....[5]....
        /*00ac*/ 	.word	0xffffffff


	//   ....[6]....
        /*00b0*/ 	.word	0xffffffff


	//   ....[7]....
        /*00b4*/ 	.word	0xffffffff


	//   ....[8]....
        /*00b8*/ 	.word	0xffffffff


	//   ....[9]....
        /*00bc*/ 	.word	0xffffffff


	//   ....[10]....
        /*00c0*/ 	.word	0xffffffff


	//   ....[11]....
        /*00c4*/ 	.word	0xffffffff


	//   ....[12]....
        /*00c8*/ 	.word	0xffffffff


	//   ....[13]....
        /*00cc*/ 	.word	0xffffffff


	//   ....[14]....
        /*00d0*/ 	.word	0xffffffff


	//----- nvinfo : EIATTR_COOP_GROUP_INSTR_OFFSETS
	.align		4
.L_244:
        /*00d4*/ 	.byte	0x04, 0x28
        /*00d6*/ 	.short	(.L_246 - .L_245)


	//   ....[0]....
.L_245:
        /*00d8*/ 	.word	0x00000bf0


	//   ....[1]....
        /*00dc*/ 	.word	0x00000c50


	//   ....[2]....
        /*00e0*/ 	.word	0x00000cc0


	//   ....[3]....
        /*00e4*/ 	.word	0x00000d10


	//   ....[4]....
        /*00e8*/ 	.word	0x00000d40


	//   ....[5]....
        /*00ec*/ 	.word	0x00000f90


	//   ....[6]....
        /*00f0*/ 	.word	0x00001020


	//   ....[7]....
        /*00f4*/ 	.word	0x00001070


	//   ....[8]....
        /*00f8*/ 	.word	0x000010b0


	//   ....[9]....
        /*00fc*/ 	.word	0x000010f0


	//   ....[10]....
        /*0100*/ 	.word	0x000024c0


	//   ....[11]....
        /*0104*/ 	.word	0x00002550


	//   ....[12]....
        /*0108*/ 	.word	0x000025a0


	//   ....[13]....
        /*010c*/ 	.word	0x000025e0


	//   ....[14]....
        /*0110*/ 	.word	0x00002610


	//----- nvinfo : EIATTR_VRC_CTA_INIT_COUNT
	.align		4
.L_246:
        /*0114*/ 	.byte	0x02, 0x4a
	.zero		1
	.zero		1


	//----- nvinfo : EIATTR_EXIT_INSTR_OFFSETS
	.align		4
        /*0118*/ 	.byte	0x04, 0x1c
        /*011a*/ 	.short	(.L_248 - .L_247)


	//   ....[0]....
.L_247:
        /*011c*/ 	.word	0x000027f0


	//   ....[1]....
        /*0120*/ 	.word	0x00002830


	//----- nvinfo : EIATTR_MAX_THREADS
	.align		4
.L_248:
        /*0124*/ 	.byte	0x04, 0x05
        /*0126*/ 	.short	(.L_250 - .L_249)
.L_249:
        /*0128*/ 	.word	0x00000200
        /*012c*/ 	.word	0x00000001
        /*0130*/ 	.word	0x00000001


	//----- nvinfo : EIATTR_CRS_STACK_SIZE
	.align		4
.L_250:
        /*0134*/ 	.byte	0x04, 0x1e
        /*0136*/ 	.short	(.L_252 - .L_251)
.L_251:
        /*0138*/ 	.word	0x00000000


	//----- nvinfo : EIATTR_CBANK_PARAM_SIZE
	.align		4
.L_252:
        /*013c*/ 	.byte	0x03, 0x19
        /*013e*/ 	.short	0x003e


	//----- nvinfo : EIATTR_PARAM_CBANK
	.align		4
        /*0140*/ 	.byte	0x04, 0x0a
        /*0142*/ 	.short	(.L_254 - .L_253)
	.align		4
.L_253:
        /*0144*/ 	.word	index@(.nv.constant0._ZN3cub18CUB_300001_SM_10006detail6reduce18DeviceReduceKernelINS2_10policy_hubIfjN4cuda3std3__44plusIfEEE10Policy1000EN6thrust24THRUST_300001_SM_1000_NS6detail15normal_iteratorINSD_10device_ptrIfEEEEjS9_fNS7_10__identityEEEvT0_PT3_T1_NS0_13GridEvenShareISN_EET2_T4_)
        /*0148*/ 	.short	0x0380
        /*014a*/ 	.short	0x003e


	//----- nvinfo : EIATTR_SW_WAR
	.align		4
.L_254:
        /*014c*/ 	.byte	0x04, 0x36
        /*014e*/ 	.short	(.L_256 - .L_255)
.L_255:
        /*0150*/ 	.word	0x00000008
.L_256:


//--------------------- .nv.info._ZN3cub18CUB_300001_SM_10006detail6reduce28DeviceReduceSingleTileKernelINS2_10policy_hubIfjN4cuda3std3__44plusIfEEE10Policy1000EN6thrust24THRUST_300001_SM_1000_NS6detail15normal_iteratorINSD_10device_ptrIfEEEEPfjS9_ffNS7_10__identityEEEvT0_T1_T2_T3_T4_T6_ --------------------------
	.section	.nv.info._ZN3cub18CUB_300001_SM_10006detail6reduce28DeviceReduceSingleTileKernelINS2_10policy_hubIfjN4cuda3std3__44plusIfEEE10Policy1000EN6thrust24THRUST_300001_SM_1000_NS6detail15normal_iteratorINSD_10device_ptrIfEEEEPfjS9_ffNS7_10__identityEEEvT0_T1_T2_T3_T4_T6_,"",@"SHT_CUDA_INFO"
	.sectionflags	@""
	.align	4


	//----- nvinfo : EIATTR_CUDA_API_VERSION
	.align		4
        /*0000*/ 	.byte	0x04, 0x37
        /*0002*/ 	.short	(.L_258 - .L_257)
.L_257:
        /*0004*/ 	.word	0x00000082


	//----- nvinfo : EIATTR_KPARAM_INFO
	.align		4
.L_258:
        /*0008*/ 	.byte	0x04, 0x17
        /*000a*/ 	.short	(.L_260 - .L_259)
.L_259:
        /*000c*/ 	.word	0x00000000
        /*0010*/ 	.short	0x0005
        /*0012*/ 	.short	0x001c
        /*0014*/ 	.byte	0x00, 0xf0, 0x05, 0x00


	//----- nvinfo : EIATTR_KPARAM_INFO
	.align		4
.L_260:
        /*0018*/ 	.byte	0x04, 0x17
        /*001a*/ 	.short	(.L_262 - .L_261)
.L_261:
        /*001c*/ 	.word	0x00000000
        /*0020*/ 	.short	0x0004
        /*0022*/ 	.short	0x0018
        /*0024*/ 	.byte	0x00, 0xf0, 0x11, 0x00


	//----- nvinfo : EIATTR_KPARAM_INFO
	.align		4
.L_262:
        /*0028*/ 	.byte	0x04, 0x17
        /*002a*/ 	.short	(.L_264 - .L_263)
.L_263:
        /*002c*/ 	.word	0x00000000
        /*0030*/ 	.short	0x0003
        /*0032*/ 	.short	0x0014
        /*0034*/ 	.byte	0x00, 0xf0, 0x05, 0x00


	//----- nvinfo : EIATTR_KPARAM_INFO
	.align		4
.L_264:
        /*0038*/ 	.byte	0x04, 0x17
        /*003a*/ 	.short	(.L_266 - .L_265)
.L_265:
        /*003c*/ 	.word	0x00000000
        /*0040*/ 	.short	0x0002
        /*0042*/ 	.short	0x0010
        /*0044*/ 	.byte	0x00, 0xf0, 0x11, 0x00


	//----- nvinfo : EIATTR_KPARAM_INFO
	.align		4
.L_266:
        /*0048*/ 	.byte	0x04, 0x17
        /*004a*/ 	.short	(.L_268 - .L_267)
.L_267:
        /*004c*/ 	.word	0x00000000
        /*0050*/ 	.short	0x0001
        /*0052*/ 	.short	0x0008
        /*0054*/ 	.byte	0x00, 0xf5, 0x21, 0x00


	//----- nvinfo : EIATTR_KPARAM_INFO
	.align		4
.L_268:
        /*0058*/ 	.byte	0x04, 0x17
        /*005a*/ 	.short	(.L_270 - .L_269)
.L_269:
        /*005c*/ 	.word	0x00000000
        /*0060*/ 	.short	0x0000
        /*0062*/ 	.short	0x0000
        /*0064*/ 	.byte	0x00, 0xf0, 0x21, 0x00


	//----- nvinfo : EIATTR_SPARSE_MMA_MASK
	.align		4
.L_270:
        /*0068*/ 	.byte	0x03, 0x50
        /*006a*/ 	.short	0x0000


	//----- nvinfo : EIATTR_MAXREG_COUNT
	.align		4
        /*006c*/ 	.byte	0x03, 0x1b
        /*006e*/ 	.short	0x0080


	//----- nvinfo : EIATTR_NUM_BARRIERS
	.align		4
        /*0070*/ 	.byte	0x02, 0x4c
        /*0072*/ 	.byte	0x01
	.zero		1


	//----- nvinfo : EIATTR_MERCURY_ISA_VERSION
	.align		4
        /*0074*/ 	.byte	0x03, 0x5f
        /*0076*/ 	.short	0x0101


	//----- nvinfo : EIATTR_UNUSED_LOAD_BYTE_OFFSET
	.align		4
        /*0078*/ 	.byte	0x04, 0x44
        /*007a*/ 	.short	(.L_272 - .L_271)


	//   ....[0]....
.L_271:
        /*007c*/ 	.word	0x00000b00
        /*0080*/ 	.word	0x0000fff0


	//   ....[1]....
        /*0084*/ 	.word	0x00000f10
        /*0088*/ 	.word	0x0000fff0


	//   ....[2]....
        /*008c*/ 	.word	0x00002270
        /*0090*/ 	.word	0x0000fff0


	//----- nvinfo : EIATTR_COOP_GROUP_MASK_REGIDS
	.align		4
.L_272:
        /*0094*/ 	.byte	0x04, 0x29
        /*0096*/ 	.short	(.L_274 - .L_273)


	//   ....[0]....
.L_273:
        /*0098*/ 	.word	0xffffffff


	//   ....[1]....
        /*009c*/ 	.word	0xffffffff


	//   ....[2]....
        /*00a0*/ 	.word	0xffffffff


	//   ....[3]....
        /*00a4*/ 	.word	0xffffffff


	//   ....[4]....
        /*00a8*/ 	.word	0xffffffff


	//   ....[5]....
        /*00ac*/ 	.word	0xffffffff


	//   ....[6]....
        /*00b0*/ 	.word	0xffffffff


	//   ....[7]....
        /*00b4*/ 	.word	0xffffffff


	//   ....[8]....
        /*00b8*/ 	.word	0xffffffff


	//   ....[9]....
        /*00bc*/ 	.word	0xffffffff


	//   ....[10]....
        /*00c0*/ 	.word	0xffffffff


	//   ....[11]....
        /*00c4*/ 	.word	0xffffffff


	//   ....[12]....
        /*00c8*/ 	.word	0xffffffff


	//   ....[13]....
        /*00cc*/ 	.word	0xffffffff


	//   ....[14]....
        /*00d0*/ 	.word	0xffffffff


	//----- nvinfo : EIATTR_COOP_GROUP_INSTR_OFFSETS
	.align		4
.L_274:
        /*00d4*/ 	.byte	0x04, 0x28
        /*00d6*/ 	.short	(.L_276 - .L_275)


	//   ....[0]....
.L_275:
        /*00d8*/ 	.word	0x00000910


	//   ....[1]....
        /*00dc*/ 	.word	0x00000970


	//   ....[2]....
        /*00e0*/ 	.word	0x000009e0


	//   ....[3]....
        /*00e4*/ 	.word	0x00000a30


	//   ....[4]....
        /*00e8*/ 	.word	0x00000a60


	//   ....[5]....
        /*00ec*/ 	.word	0x00000cb0


	//   ....[6]....
        /*00f0*/ 	.word	0x00000d40


	//   ....[7]....
        /*00f4*/ 	.word	0x00000d80


	//   ....[8]....
        /*00f8*/ 	.word	0x00000dd0


	//   ....[9]....
        /*00fc*/ 	.word	0x00000e10


	//   ....[10]....
        /*0100*/ 	.word	0x00002090


	//   ....[11]....
        /*0104*/ 	.word	0x00002110


	//   ....[12]....
        /*0108*/ 	.word	0x00002160


	//   ....[13]....
        /*010c*/ 	.word	0x000021a0


	//   ....[14]....
        /*0110*/ 	.word	0x000021d0


	//----- nvinfo : EIATTR_VRC_CTA_INIT_COUNT
	.align		4
.L_276:
        /*0114*/ 	.byte	0x02, 0x4a
	.zero		1
	.zero		1


	//----- nvinfo : EIATTR_EXIT_INSTR_OFFSETS
	.align		4
        /*0118*/ 	.byte	0x04, 0x1c
        /*011a*/ 	.short	(.L_278 - .L_277)


	//   ....[0]....
.L_277:
        /*011c*/ 	.word	0x00000080


	//   ....[1]....
        /*0120*/ 	.word	0x000000c0


	//   ....[2]....
        /*0124*/ 	.word	0x000023b0


	//   ....[3]....
        /*0128*/ 	.word	0x00002400


	//----- nvinfo : EIATTR_MAX_THREADS
	.align		4
.L_278:
        /*012c*/ 	.byte	0x04, 0x05
        /*012e*/ 	.short	(.L_280 - .L_279)
.L_279:
        /*0130*/ 	.word	0x00000200
        /*0134*/ 	.word	0x00000001
        /*0138*/ 	.word	0x00000001


	//----- nvinfo : EIATTR_CRS_STACK_SIZE
	.align		4
.L_280:
        /*013c*/ 	.byte	0x04, 0x1e
        /*013e*/ 	.short	(.L_282 - .L_281)
.L_281:
        /*0140*/ 	.word	0x00000000


	//----- nvinfo : EIATTR_CBANK_PARAM_SIZE
	.align		4
.L_282:
        /*0144*/ 	.byte	0x03, 0x19
        /*0146*/ 	.short	0x001d


	//----- nvinfo : EIATTR_PARAM_CBANK
	.align		4
        /*0148*/ 	.byte	0x04, 0x0a
        /*014a*/ 	.short	(.L_284 - .L_283)
	.align		4
.L_283:
        /*014c*/ 	.word	index@(.nv.constant0._ZN3cub18CUB_300001_SM_10006detail6reduce28DeviceReduceSingleTileKernelINS2_10policy_hubIfjN4cuda3std3__44plusIfEEE10Policy1000EN6thrust24THRUST_300001_SM_1000_NS6detail15normal_iteratorINSD_10device_ptrIfEEEEPfjS9_ffNS7_10__identityEEEvT0_T1_T2_T3_T4_T6_)
        /*0150*/ 	.short	0x0380
        /*0152*/ 	.short	0x001d


	//----- nvinfo : EIATTR_SW_WAR
	.align		4
.L_284:
        /*0154*/ 	.byte	0x04, 0x36
        /*0156*/ 	.short	(.L_286 - .L_285)
.L_285:
        /*0158*/ 	.word	0x00000008
.L_286:


//--------------------- .nv.info._ZN3cub18CUB_300001_SM_10006detail9transform16transform_kernelINS2_10policy_hubILb1EN4cuda3std3__45tupleIJN6thrust24THRUST_300001_SM_1000_NS6detail15normal_iteratorINSA_10device_ptrIfEEEEEEEE10policy1000El8integralSF_JPfEEEvT0_iT1_T2_DpNS2_10kernel_argIT3_EE --------------------------
	.section	.nv.info._ZN3cub18CUB_300001_SM_10006detail9transform16transform_kernelINS2_10policy_hubILb1EN4cuda3std3__45tupleIJN6thrust24THRUST_300001_SM_1000_NS6detail15normal_iteratorINSA_10device_ptrIfEEEEEEEE10policy1000El8integralSF_JPfEEEvT0_iT1_T2_DpNS2_10kernel_argIT3_EE,"",@"SHT_CUDA_INFO"
	.sectionflags	@""
	.align	4


	//----- nvinfo : EIATTR_CUDA_API_VERSION
	.align		4
        /*0000*/ 	.byte	0x04, 0x37
        /*0002*/ 	.short	(.L_288 - .L_287)
.L_287:
        /*0004*/ 	.word	0x00000082


	//----- nvinfo : EIATTR_KPARAM_INFO
	.align		4
.L_288:
        /*0008*/ 	.byte	0x04, 0x17
        /*000a*/ 	.short	(.L_290 - .L_289)
.L_289:
        /*000c*/ 	.word	0x00000000
        /*0010*/ 	.short	0x0004
        /*0012*/ 	.short	0x0018
        /*0014*/ 	.byte	0x00, 0xf0, 0x41, 0x00


	//----- nvinfo : EIATTR_KPARAM_INFO
	.align		4
.L_290:
        /*0018*/ 	.byte	0x04, 0x17
        /*001a*/ 	.short	(.L_292 - .L_291)
.L_291:
        /*001c*/ 	.word	0x00000000
        /*0020*/ 	.short	0x0003
        /*0022*/ 	.short	0x0010
        /*0024*/ 	.byte	0x00, 0xf0, 0x21, 0x00


	//----- nvinfo : EIATTR_KPARAM_INFO
	.align		4
.L_292:
        /*0028*/ 	.byte	0x04, 0x17
        /*002a*/ 	.short	(.L_294 - .L_293)
.L_293:
        /*002c*/ 	.word	0x00000000
        /*0030*/ 	.short	0x0002
        /*0032*/ 	.short	0x000c
        /*0034*/ 	.byte	0x00, 0xf0, 0x05, 0x00


	//----- nvinfo : EIATTR_KPARAM_INFO
	.align		4
.L_294:
        /*0038*/ 	.byte	0x04, 0x17
        /*003a*/ 	.short	(.L_296 - .L_295)
.L_295:
        /*003c*/ 	.word	0x00000000
        /*0040*/ 	.short	0x0001
        /*0042*/ 	.short	0x0008
        /*0044*/ 	.byte	0x00, 0xf0, 0x11, 0x00


	//----- nvinfo : EIATTR_KPARAM_INFO
	.align		4
.L_296:
        /*0048*/ 	.byte	0x04, 0x17
        /*004a*/ 	.short	(.L_298 - .L_297)
.L_297:
        /*004c*/ 	.word	0x00000000
        /*0050*/ 	.short	0x0000
        /*0052*/ 	.short	0x0000
        /*0054*/ 	.byte	0x00, 0xf0, 0x21, 0x00


	//----- nvinfo : EIATTR_SPARSE_MMA_MASK
	.align		4
.L_298:
        /*0058*/ 	.byte	0x03, 0x50
        /*005a*/ 	.short	0x0000


	//----- nvinfo : EIATTR_MAXREG_COUNT
	.align		4
        /*005c*/ 	.byte	0x03, 0x1b
        /*005e*/ 	.short	0x00ff


	//----- nvinfo : EIATTR_MERCURY_ISA_VERSION
	.align		4
        /*0060*/ 	.byte	0x03, 0x5f
        /*0062*/ 	.short	0x0101


	//----- nvinfo : EIATTR_VRC_CTA_INIT_COUNT
	.align		4
        /*0064*/ 	.byte	0x02, 0x4a
	.zero		1
	.zero		1


	//----- nvinfo : EIATTR_EXIT_INSTR_OFFSETS
	.align		4
        /*0068*/ 	.byte	0x04, 0x1c
        /*006a*/ 	.short	(.L_300 - .L_299)


	//   ....[0]....
.L_299:
        /*006c*/ 	.word	0x000002a0


	//   ....[1]....
        /*0070*/ 	.word	0x00001890


	//   ....[2]....
        /*0074*/ 	.word	0x00002400


	//   ....[3]....
        /*0078*/ 	.word	0x000029f0


	//   ....[4]....
        /*007c*/ 	.word	0x00002a20


	//   ....[5]....
        /*0080*/ 	.word	0x00002ca0


	//   ....[6]....
        /*0084*/ 	.word	0x00002cc0


	//   ....[7]....
        /*0088*/ 	.word	0x00004120


	//   ....[8]....
        /*008c*/ 	.word	0x00004b00


	//   ....[9]....
        /*0090*/ 	.word	0x00005040


	//   ....[10]....
        /*0094*/ 	.word	0x000052d0


	//----- nvinfo : EIATTR_MAX_THREADS
	.align		4
.L_300:
        /*0098*/ 	.byte	0x04, 0x05
        /*009a*/ 	.short	(.L_302 - .L_301)
.L_301:
        /*009c*/ 	.word	0x00000080
        /*00a0*/ 	.word	0x00000001
        /*00a4*/ 	.word	0x00000001


	//----- nvinfo : EIATTR_CRS_STACK_SIZE
	.align		4
.L_302:
        /*00a8*/ 	.byte	0x04, 0x1e
        /*00aa*/ 	.short	(.L_304 - .L_303)
.L_303:
        /*00ac*/ 	.word	0x00000000


	//----- nvinfo : EIATTR_CBANK_PARAM_SIZE
	.align		4
.L_304:
        /*00b0*/ 	.byte	0x03, 0x19
        /*00b2*/ 	.short	0x0028


	//----- nvinfo : EIATTR_PARAM_CBANK
	.align		4
        /*00b4*/ 	.byte	0x04, 0x0a
        /*00b6*/ 	.short	(.L_306 - .L_305)
	.align		4
.L_305:
        /*00b8*/ 	.word	index@(.nv.constant0._ZN3cub18CUB_300001_SM_10006detail9transform16transform_kernelINS2_10policy_hubILb1EN4cuda3std3__45tupleIJN6thrust24THRUST_300001_SM_1000_NS6detail15normal_iteratorINSA_10device_ptrIfEEEEEEEE10policy1000El8integralSF_JPfEEEvT0_iT1_T2_DpNS2_10kernel_argIT3_EE)
        /*00bc*/ 	.short	0x0380
        /*00be*/ 	.short	0x0028


	//----- nvinfo : EIATTR_SW_WAR
	.align		4
.L_306:
        /*00c0*/ 	.byte	0x04, 0x36
        /*00c2*/ 	.short	(.L_308 - .L_307)
.L_307:
        /*00c4*/ 	.word	0x00000008
.L_308:


//--------------------- .nv.info._ZN3cub18CUB_300001_SM_10006detail9transform16transform_kernelINS2_10policy_hubILb1EN4cuda3std3__45tupleIJN6thrust24THRUST_300001_SM_1000_NS6detail15normal_iteratorINSA_10device_ptrIfEEEEEEEE10policy1000Ei8integralSF_JPfEEEvT0_iT1_T2_DpNS2_10kernel_argIT3_EE --------------------------
	.section	.nv.info._ZN3cub18CUB_300001_SM_10006detail9transform16transform_kernelINS2_10policy_hubILb1EN4cuda3std3__45tupleIJN6thrust24THRUST_300001_SM_1000_NS6detail15normal_iteratorINSA_10device_ptrIfEEEEEEEE10policy1000Ei8integralSF_JPfEEEvT0_iT1_T2_DpNS2_10kernel_argIT3_EE,"",@"SHT_CUDA_INFO"
	.sectionflags	@""
	.align	4


	//----- nvinfo : EIATTR_CUDA_API_VERSION
	.align		4
        /*0000*/ 	.byte	0x04, 0x37
        /*0002*/ 	.short	(.L_310 - .L_309)
.L_309:
        /*0004*/ 	.word	0x00000082


	//----- nvinfo : EIATTR_KPARAM_INFO
	.align		4
.L_310:
        /*0008*/ 	.byte	0x04, 0x17
        /*000a*/ 	.short	(.L_312 - .L_311)
.L_311:
        /*000c*/ 	.word	0x00000000
        /*0010*/ 	.short	0x0004
        /*0012*/ 	.short	0x0018
        /*0014*/ 	.byte	0x00, 0xf0, 0x41, 0x00


	//----- nvinfo : EIATTR_KPARAM_INFO
	.align		4
.L_312:
        /*0018*/ 	.byte	0x04, 0x17
        /*001a*/ 	.short	(.L_314 - .L_313)
.L_313:
        /*001c*/ 	.word	0x00000000
        /*0020*/ 	.short	0x0003
        /*0022*/ 	.short	0x0010
        /*0024*/ 	.byte	0x00, 0xf0, 0x21, 0x00


	//----- nvinfo : EIATTR_KPARAM_INFO
	.align		4
.L_314:
        /*0028*/ 	.byte	0x04, 0x17
        /*002a*/ 	.short	(.L_316 - .L_315)
.L_315:
        /*002c*/ 	.word	0x00000000
        /*0030*/ 	.short	0x0002
        /*0032*/ 	.short	0x0008
        /*0034*/ 	.byte	0x00, 0xf0, 0x05, 0x00


	//----- nvinfo : EIATTR_KPARAM_INFO
	.align		4
.L_316:
        /*0038*/ 	.byte	0x04, 0x17
        /*003a*/ 	.short	(.L_318 - .L_317)
.L_317:
        /*003c*/ 	.word	0x00000000
        /*0040*/ 	.short	0x0001
        /*0042*/ 	.short	0x0004
        /*0044*/ 	.byte	0x00, 0xf0, 0x11, 0x00


	//----- nvinfo : EIATTR_KPARAM_INFO
	.align		4
.L_318:
        /*0048*/ 	.byte	0x04, 0x17
        /*004a*/ 	.short	(.L_320 - .L_319)
.L_319:
        /*004c*/ 	.word	0x00000000
        /*0050*/ 	.short	0x0000
        /*0052*/ 	.short	0x0000
        /*0054*/ 	.byte	0x00, 0xf0, 0x11, 0x00


	//----- nvinfo : EIATTR_SPARSE_MMA_MASK
	.align		4
.L_320:
        /*0058*/ 	.byte	0x03, 0x50
        /*005a*/ 	.short	0x0000


	//----- nvinfo : EIATTR_MAXREG_COUNT
	.align		4
        /*005c*/ 	.byte	0x03, 0x1b
        /*005e*/ 	.short	0x00ff


	//----- nvinfo : EIATTR_MERCURY_ISA_VERSION
	.align		4
        /*0060*/ 	.byte	0x03, 0x5f
        /*0062*/ 	.short	0x0101


	//----- nvinfo : EIATTR_VRC_CTA_INIT_COUNT
	.align		4
        /*0064*/ 	.byte	0x02, 0x4a
	.zero		1
	.zero		1


	//----- nvinfo : EIATTR_EXIT_INSTR_OFFSETS
	.align		4
        /*0068*/ 	.byte	0x04, 0x1c
        /*006a*/ 	.short	(.L_322 - .L_321)


	//   ....[0]....
.L_321:
        /*006c*/ 	.word	0x00000210


	//   ....[1]....
        /*0070*/ 	.word	0x00001640


	//   ....[2]....
        /*0074*/ 	.word	0x00002020


	//   ....[3]....
        /*0078*/ 	.word	0x00002560


	//   ....[4]....
        /*007c*/ 	.word	0x000027f0


	//   ....[5]....
        /*0080*/ 	.word	0x00002810


	//   ....[6]....
        /*0084*/ 	.word	0x00003e00


	//   ....[7]....
        /*0088*/ 	.word	0x00004970


	//   ....[8]....
        /*008c*/ 	.word	0x00004f60


	//   ....[9]....
        /*0090*/ 	.word	0x00004f90


	//   ....[10]....
        /*0094*/ 	.word	0x00005210


	//----- nvinfo : EIATTR_MAX_THREADS
	.align		4
.L_322:
        /*0098*/ 	.byte	0x04, 0x05
        /*009a*/ 	.short	(.L_324 - .L_323)
.L_323:
        /*009c*/ 	.word	0x00000080
        /*00a0*/ 	.word	0x00000001
        /*00a4*/ 	.word	0x00000001


	//----- nvinfo : EIATTR_CRS_STACK_SIZE
	.align		4
.L_324:
        /*00a8*/ 	.byte	0x04, 0x1e
        /*00aa*/ 	.short	(.L_326 - .L_325)
.L_325:
        /*00ac*/ 	.word	0x00000000


	//----- nvinfo : EIATTR_CBANK_PARAM_SIZE
	.align		4
.L_326:
        /*00b0*/ 	.byte	0x03, 0x19
        /*00b2*/ 	.short	0x0028


	//----- nvinfo : EIATTR_PARAM_CBANK
	.align		4
        /*00b4*/ 	.byte	0x04, 0x0a
        /*00b6*/ 	.short	(.L_328 - .L_327)
	.align		4
.L_327:
        /*00b8*/ 	.word	index@(.nv.constant0._ZN3cub18CUB_300001_SM_10006detail9transform16transform_kernelINS2_10policy_hubILb1EN4cuda3std3__45tupleIJN6thrust24THRUST_300001_SM_1000_NS6detail15normal_iteratorINSA_10device_ptrIfEEEEEEEE10policy1000Ei8integralSF_JPfEEEvT0_iT1_T2_DpNS2_10kernel_argIT3_EE)
        /*00bc*/ 	.short	0x0380
        /*00be*/ 	.short	0x0028


	//----- nvinfo : EIATTR_SW_WAR
	.align		4
.L_328:
        /*00c0*/ 	.byte	0x04, 0x36
        /*00c2*/ 	.short	(.L_330 - .L_329)
.L_329:
        /*00c4*/ 	.word	0x00000008
.L_330:


//--------------------- .nv.info._ZN3cub18CUB_300001_SM_10006detail8for_each13static_kernelINS2_12policy_hub_t12policy_500_tElN6thrust24THRUST_300001_SM_1000_NS8cuda_cub10__tabulate7functorINS7_6detail15normal_iteratorINS7_10device_ptrIfEEEENS7_6system6detail7generic6detail22compute_sequence_valueIfvEElEEEEvT0_T1_ --------------------------
	.section	.nv.info._ZN3cub18CUB_300001_SM_10006detail8for_each13static_kernelINS2_12policy_hub_t12policy_500_tElN6thrust24THRUST_300001_SM_1000_NS8cuda_cub10__tabulate7functorINS7_6detail15normal_iteratorINS7_10device_ptrIfEEEENS7_6system6detail7generic6detail22compute_sequence_valueIfvEElEEEEvT0_T1_,"",@"SHT_CUDA_INFO"
	.sectionflags	@""
	.align	4


	//----- nvinfo : EIATTR_CUDA_API_VERSION
	.align		4
        /*0000*/ 	.byte	0x04, 0x37
        /*0002*/ 	.short	(.L_332 - .L_331)
.L_331:
        /*0004*/ 	.word	0x00000082


	//----- nvinfo : EIATTR_KPARAM_INFO
	.align		4
.L_332:
        /*0008*/ 	.byte	0x04, 0x17
        /*000a*/ 	.short	(.L_334 - .L_333)
.L_333:
        /*000c*/ 	.word	0x00000000
        /*0010*/ 	.short	0x0001
        /*0012*/ 	.short	0x0008
        /*0014*/ 	.byte	0x00, 0xf0, 0x41, 0x00


	//----- nvinfo : EIATTR_KPARAM_INFO
	.align		4
.L_334:
        /*0018*/ 	.byte	0x04, 0x17
        /*001a*/ 	.short	(.L_336 - .L_335)
.L_335:
        /*001c*/ 	.word	0x00000000
        /*0020*/ 	.short	0x0000
        /*0022*/ 	.short	0x0000
        /*0024*/ 	.byte	0x00, 0xf0, 0x21, 0x00


	//----- nvinfo : EIATTR_SPARSE_MMA_MASK
	.align		4
.L_336:
        /*0028*/ 	.byte	0x03, 0x50
        /*002a*/ 	.short	0x0000


	//----- nvinfo : EIATTR_MAXREG_COUNT
	.align		4
        /*002c*/ 	.byte	0x03, 0x1b
        /*002e*/ 	.short	0x00ff


	//----- nvinfo : EIATTR_MERCURY_ISA_VERSION
	.align		4
        /*0030*/ 	.byte	0x03, 0x5f
        /*0032*/ 	.short	0x0101


	//----- nvinfo : EIATTR_VRC_CTA_INIT_COUNT
	.align		4
        /*0034*/ 	.byte	0x02, 0x4a
	.zero		1
	.zero		1


	//----- nvinfo : EIATTR_EXIT_INSTR_OFFSETS
	.align		4
        /*0038*/ 	.byte	0x04, 0x1c
        /*003a*/ 	.short	(.L_338 - .L_337)


	//   ....[0]....
.L_337:
        /*003c*/ 	.word	0x00000190


	//   ....[1]....
        /*0040*/ 	.word	0x000002f0


	//   ....[2]....
        /*0044*/ 	.word	0x00000390


	//----- nvinfo : EIATTR_MAX_THREADS
	.align		4
.L_338:
        /*0048*/ 	.byte	0x04, 0x05
        /*004a*/ 	.short	(.L_340 - .L_339)
.L_339:
        /*004c*/ 	.word	0x00000100
        /*0050*/ 	.word	0x00000001
        /*0054*/ 	.word	0x00000001


	//----- nvinfo : EIATTR_CRS_STACK_SIZE
	.align		4
.L_340:
        /*0058*/ 	.byte	0x04, 0x1e
        /*005a*/ 	.short	(.L_342 - .L_341)
.L_341:
        /*005c*/ 	.word	0x00000000


	//----- nvinfo : EIATTR_CBANK_PARAM_SIZE
	.align		4
.L_342:
        /*0060*/ 	.byte	0x03, 0x19
        /*0062*/ 	.short	0x0018


	//----- nvinfo : EIATTR_PARAM_CBANK
	.align		4
        /*0064*/ 	.byte	0x04, 0x0a
        /*0066*/ 	.short	(.L_344 - .L_343)
	.align		4
.L_343:
        /*0068*/ 	.word	index@(.nv.constant0._ZN3cub18CUB_300001_SM_10006detail8for_each13static_kernelINS2_12policy_hub_t12policy_500_tElN6thrust24THRUST_300001_SM_1000_NS8cuda_cub10__tabulate7functorINS7_6detail15normal_iteratorINS7_10device_ptrIfEEEENS7_6system6detail7generic6detail22compute_sequence_valueIfvEElEEEEvT0_T1_)
        /*006c*/ 	.short	0x0380
        /*006e*/ 	.short	0x0018


	//----- nvinfo : EIATTR_SW_WAR
	.align		4
.L_344:
        /*0070*/ 	.byte	0x04, 0x36
        /*0072*/ 	.short	(.L_346 - .L_345)
.L_345:
        /*0074*/ 	.word	0x00000008
.L_346:


//--------------------- .nv.info._ZN3cub18CUB_300001_SM_10006detail8for_each13static_kernelINS2_12policy_hub_t12policy_500_tEmN6thrust24THRUST_300001_SM_1000_NS8cuda_cub20__uninitialized_fill7functorINS7_10device_ptrIfEEfEEEEvT0_T1_ --------------------------
	.section	.nv.info._ZN3cub18CUB_300001_SM_10006detail8for_each13static_kernelINS2_12policy_hub_t12policy_500_tEmN6thrust24THRUST_300001_SM_1000_NS8cuda_cub20__uninitialized_fill7functorINS7_10device_ptrIfEEfEEEEvT0_T1_,"",@"SHT_CUDA_INFO"
	.sectionflags	@""
	.align	4


	//----- nvinfo : EIATTR_CUDA_API_VERSION
	.align		4
        /*0000*/ 	.byte	0x04, 0x37
        /*0002*/ 	.short	(.L_348 - .L_347)
.L_347:
        /*0004*/ 	.word	0x00000082


	//----- nvinfo : EIATTR_KPARAM_INFO
	.align		4
.L_348:
        /*0008*/ 	.byte	0x04, 0x17
        /*000a*/ 	.short	(.L_350 - .L_349)
.L_349:
        /*000c*/ 	.word	0x00000000
        /*0010*/ 	.short	0x0001
        /*0012*/ 	.short	0x0008
        /*0014*/ 	.byte	0x00, 0xf0, 0x41, 0x00


	//----- nvinfo : EIATTR_KPARAM_INFO
	.align		4
.L_350:
        /*0018*/ 	.byte	0x04, 0x17
        /*001a*/ 	.short	(.L_352 - .L_351)
.L_351:
        /*001c*/ 	.word	0x00000000
        /*0020*/ 	.short	0x0000
        /*0022*/ 	.short	0x0000
        /*0024*/ 	.byte	0x00, 0xf0, 0x21, 0x00


	//----- nvinfo : EIATTR_SPARSE_MMA_MASK
	.align		4
.L_352:
        /*0028*/ 	.byte	0x03, 0x50
        /*002a*/ 	.short	0x0000


	//----- nvinfo : EIATTR_MAXREG_COUNT
	.align		4
        /*002c*/ 	.byte	0x03, 0x1b
        /*002e*/ 	.short	0x00ff


	//----- nvinfo : EIATTR_MERCURY_ISA_VERSION
	.align		4
        /*0030*/ 	.byte	0x03, 0x5f
        /*0032*/ 	.short	0x0101


	//----- nvinfo : EIATTR_VRC_CTA_INIT_COUNT
	.align		4
        /*0034*/ 	.byte	0x02, 0x4a
	.zero		1
	.zero		1


	//----- nvinfo : EIATTR_EXIT_INSTR_OFFSETS
	.align		4
        /*0038*/ 	.byte	0x04, 0x1c
        /*003a*/ 	.short	(.L_354 - .L_353)


	//   ....[0]....
.L_353:
        /*003c*/ 	.word	0x00000130


	//   ....[1]....
        /*0040*/ 	.word	0x00000230


	//   ....[2]....
        /*0044*/ 	.word	0x00000260


	//----- nvinfo : EIATTR_MAX_THREADS
	.align		4
.L_354:
        /*0048*/ 	.byte	0x04, 0x05
        /*004a*/ 	.short	(.L_356 - .L_355)
.L_355:
        /*004c*/ 	.word	0x00000100
        /*0050*/ 	.word	0x00000001
        /*0054*/ 	.word	0x00000001


	//----- nvinfo : EIATTR_CBANK_PARAM_SIZE
	.align		4
.L_356:
        /*0058*/ 	.byte	0x03, 0x19
        /*005a*/ 	.short	0x0018


	//----- nvinfo : EIATTR_PARAM_CBANK
	.align		4
        /*005c*/ 	.byte	0x04, 0x0a
        /*005e*/ 	.short	(.L_358 - .L_357)
	.align		4
.L_357:
        /*0060*/ 	.word	index@(.nv.constant0._ZN3cub18CUB_300001_SM_10006detail8for_each13static_kernelINS2_12policy_hub_t12policy_500_tEmN6thrust24THRUST_300001_SM_1000_NS8cuda_cub20__uninitialized_fill7functorINS7_10device_ptrIfEEfEEEEvT0_T1_)
        /*0064*/ 	.short	0x0380
        /*0066*/ 	.short	0x0018


	//----- nvinfo : EIATTR_SW_WAR
	.align		4
.L_358:
        /*0068*/ 	.byte	0x04, 0x36
        /*006a*/ 	.short	(.L_360 - .L_359)
.L_359:
        /*006c*/ 	.word	0x00000008
.L_360:


//--------------------- .nv.info._ZN3cub18CUB_300001_SM_10006detail11EmptyKernelIvEEvv --------------------------
	.section	.nv.info._ZN3cub18CUB_300001_SM_10006detail11EmptyKernelIvEEvv,"",@"SHT_CUDA_INFO"
	.sectionflags	@""
	.align	4


	//----- nvinfo : EIATTR_CUDA_API_VERSION
	.align		4
        /*0000*/ 	.byte	0x04, 0x37
        /*0002*/ 	.short	(.L_362 - .L_361)
.L_361:
        /*0004*/ 	.word	0x00000082


	//----- nvinfo : EIATTR_SPARSE_MMA_MASK
	.align		4
.L_362:
        /*0008*/ 	.byte	0x03, 0x50
        /*000a*/ 	.short	0x0000


	//----- nvinfo : EIATTR_MAXREG_COUNT
	.align		4
        /*000c*/ 	.byte	0x03, 0x1b
        /*000e*/ 	.short	0x00ff


	//----- nvinfo : EIATTR_MERCURY_ISA_VERSION
	.align		4
        /*0010*/ 	.byte	0x03, 0x5f
        /*0012*/ 	.short	0x0101


	//----- nvinfo : EIATTR_VRC_CTA_INIT_COUNT
	.align		4
        /*0014*/ 	.byte	0x02, 0x4a
	.zero		1
	.zero		1


	//----- nvinfo : EIATTR_EXIT_INSTR_OFFSETS
	.align		4
        /*0018*/ 	.byte	0x04, 0x1c
        /*001a*/ 	.short	(.L_364 - .L_363)


	//   ....[0]....
.L_363:
        /*001c*/ 	.word	0x00000010


	//----- nvinfo : EIATTR_SW_WAR
	.align		4
.L_364:
        /*0020*/ 	.byte	0x04, 0x36
        /*0022*/ 	.short	(.L_366 - .L_365)
.L_365:
        /*0024*/ 	.word	0x00000008
.L_366:


//--------------------- .nv.callgraph             --------------------------
	.section	.nv.callgraph,"",@"SHT_CUDA_CALLGRAPH"
	.align	4
	.sectionentsize	8
	.align		4
        /*0000*/ 	.word	0x00000000
	.align		4
        /*0004*/ 	.word	0xffffffff
	.align		4
        /*0008*/ 	.word	0x00000000
	.align		4
        /*000c*/ 	.word	0xfffffffe
	.align		4
        /*0010*/ 	.word	0x00000000
	.align		4
        /*0014*/ 	.word	0xfffffffd
	.align		4
        /*0018*/ 	.word	0x00000000
	.align		4
        /*001c*/ 	.word	0xfffffffc


//--------------------- .nv.constant4             --------------------------
	.section	.nv.constant4,"a",@progbits
	.align	8
	.align		8
.nv.constant4:
        /*0000*/ 	.dword	_ZN30_INTERNAL_abc0d240_4_k_cu_main4cuda3std3__45__cpo5beginE
	.align		8
        /*0008*/ 	.dword	_ZN30_INTERNAL_abc0d240_4_k_cu_main4cuda3std3__45__cpo3endE
	.align		8
        /*0010*/ 	.dword	_ZN30_INTERNAL_abc0d240_4_k_cu_main4cuda3std3__45__cpo6cbeginE
	.align		8
        /*0018*/ 	.dword	_ZN30_INTERNAL_abc0d240_4_k_cu_main4cuda3std3__45__cpo4cendE
	.align		8
        /*0020*/ 	.dword	_ZN30_INTERNAL_abc0d240_4_k_cu_main4cuda3std3__45__cpo6rbeginE
	.align		8
        /*0028*/ 	.dword	_ZN30_INTERNAL_abc0d240_4_k_cu_main4cuda3std3__45__cpo4rendE
	.align		8
        /*0030*/ 	.dword	_ZN30_INTERNAL_abc0d240_4_k_cu_main4cuda3std3__45__cpo7crbeginE
	.align		8
        /*0038*/ 	.dword	_ZN30_INTERNAL_abc0d240_4_k_cu_main4cuda3std3__45__cpo5crendE
	.align		8
        /*0040*/ 	.dword	_ZN30_INTERNAL_abc0d240_4_k_cu_main4cuda3std3__432_GLOBAL__N__abc0d240_4_k_cu_main6ignoreE
	.align		8
        /*0048*/ 	.dword	_ZN30_INTERNAL_abc0d240_4_k_cu_main4cuda3std3__419piecewise_constructE
	.align		8
        /*0050*/ 	.dword	_ZN30_INTERNAL_abc0d240_4_k_cu_main4cuda3std3__48in_placeE
	.align		8
        /*0058*/ 	.dword	_ZN30_INTERNAL_abc0d240_4_k_cu_main4cuda3std3__420unreachable_sentinelE
	.align		8
        /*0060*/ 	.dword	_ZN30_INTERNAL_abc0d240_4_k_cu_main4cuda3std3__47nulloptE
	.align		8
        /*0068*/ 	.dword	_ZN30_INTERNAL_abc0d240_4_k_cu_main4cuda3std3__48unexpectE
	.align		8
        /*0070*/ 	.dword	_ZN30_INTERNAL_abc0d240_4_k_cu_main4cuda3std6ranges3__45__cpo4swapE
	.align		8
        /*0078*/ 	.dword	_ZN30_INTERNAL_abc0d240_4_k_cu_main4cuda3std6ranges3__45__cpo9iter_moveE
	.align		8
        /*0080*/ 	.dword	_ZN30_INTERNAL_abc0d240_4_k_cu_main4cuda3std6ranges3__45__cpo5beginE
	.align		8
        /*0088*/ 	.dword	_ZN30_INTERNAL_abc0d240_4_k_cu_main4cuda3std6ranges3__45__cpo3endE
	.align		8
        /*0090*/ 	.dword	_ZN30_INTERNAL_abc0d240_4_k_cu_main4cuda3std6ranges3__45__cpo6cbeginE
	.align		8
        /*0098*/ 	.dword	_ZN30_INTERNAL_abc0d240_4_k_cu_main4cuda3std6ranges3__45__cpo4cendE
	.align		8
        /*00a0*/ 	.dword	_ZN30_INTERNAL_abc0d240_4_k_cu_main4cuda3std6ranges3__45__cpo7advanceE
	.align		8
        /*00a8*/ 	.dword	_ZN30_INTERNAL_abc0d240_4_k_cu_main4cuda3std6ranges3__45__cpo9iter_swapE
	.align		8
        /*00b0*/ 	.dword	_ZN30_INTERNAL_abc0d240_4_k_cu_main4cuda3std6ranges3__45__cpo4nextE
	.align		8
        /*00b8*/ 	.dword	_ZN30_INTERNAL_abc0d240_4_k_cu_main4cuda3std6ranges3__45__cpo4prevE
	.align		8
        /*00c0*/ 	.dword	_ZN30_INTERNAL_abc0d240_4_k_cu_main4cuda3std6ranges3__45__cpo4dataE
	.align		8
        /*00c8*/ 	.dword	_ZN30_INTERNAL_abc0d240_4_k_cu_main4cuda3std6ranges3__45__cpo5cdataE
	.align		8
        /*00d0*/ 	.dword	_ZN30_INTERNAL_abc0d240_4_k_cu_main4cuda3std6ranges3__45__cpo4sizeE
	.align		8
        /*00d8*/ 	.dword	_ZN30_INTERNAL_abc0d240_4_k_cu_main4cuda3std6ranges3__45__cpo5ssizeE
	.align		8
        /*00e0*/ 	.dword	_ZN30_INTERNAL_abc0d240_4_k_cu_main4cuda3std6ranges3__45__cpo8distanceE
	.align		8
        /*00e8*/ 	.dword	_ZN30_INTERNAL_abc0d240_4_k_cu_main6thrust24THRUST_300001_SM_1000_NS8cuda_cub3parE
	.align		8
        /*00f0*/ 	.dword	_ZN30_INTERNAL_abc0d240_4_k_cu_main6thrust24THRUST_300001_SM_1000_NS8cuda_cub10par_nosyncE
	.align		8
        /*00f8*/ 	.dword	_ZN30_INTERNAL_abc0d240_4_k_cu_main6thrust24THRUST_300001_SM_1000_NS6system6detail10sequential3seqE
	.align		8
        /*0100*/ 	.dword	_ZN30_INTERNAL_abc0d240_4_k_cu_main6thrust24THRUST_300001_SM_1000_NS12placeholders2_1E
	.align		8
        /*0108*/ 	.dword	_ZN30_INTERNAL_abc0d240_4_k_cu_main6thrust24THRUST_300001_SM_1000_NS12placeholders2_2E
	.align		8
        /*0110*/ 	.dword	_ZN30_INTERNAL_abc0d240_4_k_cu_main6thrust24THRUST_300001_SM_1000_NS12placeholders2_3E
	.align		8
        /*0118*/ 	.dword	_ZN30_INTERNAL_abc0d240_4_k_cu_main6thrust24THRUST_300001_SM_1000_NS12placeholders2_4E
	.align		8
        /*0120*/ 	.dword	_ZN30_INTERNAL_abc0d240_4_k_cu_main6thrust24THRUST_300001_SM_1000_NS12placeholders2_5E
	.align		8
        /*0128*/ 	.dword	_ZN30_INTERNAL_abc0d240_4_k_cu_main6thrust24THRUST_300001_SM_1000_NS12placeholders2_6E
	.align		8
        /*0130*/ 	.dword	_ZN30_INTERNAL_abc0d240_4_k_cu_main6thrust24THRUST_300001_SM_1000_NS12placeholders2_7E
	.align		8
        /*0138*/ 	.dword	_ZN30_INTERNAL_abc0d240_4_k_cu_main6thrust24THRUST_300001_SM_1000_NS12placeholders2_8E
	.align		8
        /*0140*/ 	.dword	_ZN30_INTERNAL_abc0d240_4_k_cu_main6thrust24THRUST_300001_SM_1000_NS12placeholders2_9E
	.align		8
        /*0148*/ 	.dword	_ZN30_INTERNAL_abc0d240_4_k_cu_main6thrust24THRUST_300001_SM_1000_NS12placeholders3_10E
	.align		8
        /*0150*/ 	.dword	_ZN30_INTERNAL_abc0d240_4_k_cu_main6thrust24THRUST_300001_SM_1000_NS3seqE


//--------------------- .text._ZN3cub18CUB_300001_SM_10006detail6reduce28DeviceReduceSingleTileKernelINS2_10policy_hubIfyN4cuda3std3__44plusIfEEE10Policy1000EPfSC_iS9_ffNS7_10__identityEEEvT0_T1_T2_T3_T4_T6_ --------------------------
	.section	.text._ZN3cub18CUB_300001_SM_10006detail6reduce28DeviceReduceSingleTileKernelINS2_10policy_hubIfyN4cuda3std3__44plusIfEEE10Policy1000EPfSC_iS9_ffNS7_10__identityEEEvT0_T1_T2_T3_T4_T6_,"ax",@progbits
	.align	128
        .global         _ZN3cub18CUB_300001_SM_10006detail6reduce28DeviceReduceSingleTileKernelINS2_10policy_hubIfyN4cuda3std3__44plusIfEEE10Policy1000EPfSC_iS9_ffNS7_10__identityEEEvT0_T1_T2_T3_T4_T6_
        .type           _ZN3cub18CUB_300001_SM_10006detail6reduce28DeviceReduceSingleTileKernelINS2_10policy_hubIfyN4cuda3std3__44plusIfEEE10Policy1000EPfSC_iS9_ffNS7_10__identityEEEvT0_T1_T2_T3_T4_T6_,@function
        .size           _ZN3cub18CUB_300001_SM_10006detail6reduce28DeviceReduceSingleTileKernelINS2_10policy_hubIfyN4cuda3std3__44plusIfEEE10Policy1000EPfSC_iS9_ffNS7_10__identityEEEvT0_T1_T2_T3_T4_T6_,(.L_x_588 - _ZN3cub18CUB_300001_SM_10006detail6reduce28DeviceReduceSingleTileKernelINS2_10policy_hubIfyN4cuda3std3__44plusIfEEE10Policy1000EPfSC_iS9_ffNS7_10__identityEEEvT0_T1_T2_T3_T4_T6_)
        .other          _ZN3cub18CUB_300001_SM_10006detail6reduce28DeviceReduceSingleTileKernelINS2_10policy_hubIfyN4cuda3std3__44plusIfEEE10Policy1000EPfSC_iS9_ffNS7_10__identityEEEvT0_T1_T2_T3_T4_T6_,@"STO_CUDA_ENTRY STV_DEFAULT"
_ZN3cub18CUB_300001_SM_10006detail6reduce28DeviceReduceSingleTileKernelINS2_10policy_hubIfyN4cuda3std3__44plusIfEEE10Policy1000EPfSC_iS9_ffNS7_10__identityEEEvT0_T1_T2_T3_T4_T6_:
.text._ZN3cub18CUB_300001_SM_10006detail6reduce28DeviceReduceSingleTileKernelINS2_10policy_hubIfyN4cuda3std3__44plusIfEEE10Policy1000EPfSC_iS9_ffNS7_10__identityEEEvT0_T1_T2_T3_T4_T6_:
[----:B------:R-:W-:Y:S01]  /*0000*/  LDC R1, c[0x0][0x37c] ;  /* 0x0000df00ff017b82 */ /* 0x000fe20000000800 */
[----:B------:R-:W0:Y:S01]  /*0010*/  LDCU UR4, c[0x0][0x390] ;  /* 0x00007200ff0477ac */ /* 0x000e220008000800 */
[----:B------:R-:W1:Y:S01]  /*0020*/  LDCU.64 UR6, c[0x0][0x358] ;  /* 0x00006b00ff0677ac */ /* 0x000e620008000a00 */
[----:B0-----:R-:W-:-:S04]  /*0030*/  MOV R20, UR4 ;  /* 0x0000000400147c02 */ /* 0x001fc80008000f00 */
[----:B------:R-:W-:-:S13]  /*0040*/  ISETP.NE.AND P0, PT, R20, RZ, PT ;  /* 0x000000ff1400720c */ /* 0x000fda0003f05270 */
[----:B-1----:R-:W-:Y:S05]  /*0050*/  @P0 BRA `(.L_x_0) ;  /* 0x00000000001c0947 */ /* 0x002fea0003800000 */
[----:B------:R-:W0:Y:S02]  /*0060*/  S2R R0, SR_TID.X ;  /* 0x0000000000007919 */ /* 0x000e240000002100 */
[----:B0-----:R-:W-:-:S13]  /*0070*/  ISETP.NE.AND P0, PT, R0, RZ, PT ;  /* 0x000000ff0000720c */ /* 0x001fda0003f05270 */
[----:B------:R-:W-:Y:S05]  /*0080*/  @P0 EXIT ;  /* 0x000000000000094d */ /* 0x000fea0003800000 */
[----:B------:R-:W0:Y:S08]  /*0090*/  LDC R5, c[0x0][0x398] ;  /* 0x0000e600ff057b82 */ /* 0x000e300000000800 */
[----:B------:R-:W0:Y:S02]  /*00a0*/  LDC.64 R2, c[0x0][0x388] ;  /* 0x0000e200ff027b82 */ /* 0x000e240000000a00 */
[----:B0-----:R-:W-:Y:S01]  /*00b0*/  STG.E desc[UR6][R2.64], R5 ;  /* 0x0000000502007986 */ /* 0x001fe2000c101906 */
[----:B------:R-:W-:Y:S05]  /*00c0*/  EXIT ;  /* 0x000000000000794d */ /* 0x000fea0003800000 */
.L_x_0:
[----:B------:R-:W0:Y:S01]  /*00d0*/  LDCU UR4, c[0x0][0x380] ;  /* 0x00007000ff0477ac */ /* 0x000e220008000800 */
[----:B------:R-:W-:Y:S01]  /*00e0*/  BSSY.RECONVERGENT B0, `(.L_x_1) ;  /* 0x00003ca000007945 */ /* 0x000fe20003800200 */
[----:B0-----:R-:W-:-:S09]  /*00f0*/  ULOP3.LUT UP0, URZ, UR4, 0xf, URZ, 0xc0, !UPT ;  /* 0x0000000f04ff7892 */ /* 0x001fd2000f80c0ff */
[----:B------:R-:W-:Y:S05]  /*0100*/  BRA.U UP0, `(.L_x_2) ;  /* 0x0000001d00607547 */ /* 0x000fea000b800000 */
[----:B------:R-:W-:-:S13]  /*0110*/  ISETP.GT.AND P0, PT, R20, 0xfff, PT ;  /* 0x00000fff1400780c */ /* 0x000fda0003f04270 */
[----:B------:R-:W-:Y:S05]  /*0120*/  @P0 BRA `(.L_x_3) ;  /* 0x0000000c00a80947 */ /* 0x000fea0003800000 */
[----:B------:R-:W0:Y:S01]  /*0130*/  S2R R9, SR_TID.X ;  /* 0x0000000000097919 */ /* 0x000e220000002100 */
[----:B------:R-:W-:Y:S01]  /*0140*/  BSSY.RECONVERGENT B1, `(.L_x_4) ;  /* 0x0000009000017945 */ /* 0x000fe20003800200 */
[----:B------:R-:W-:Y:S01]  /*0150*/  HFMA2 R0, -RZ, RZ, 0, 0 ;  /* 0x00000000ff007431 */ /* 0x000fe200000001ff */
[----:B0-----:R-:W-:Y:S02]  /*0160*/  ISETP.GE.AND P0, PT, R9, R20, PT ;  /* 0x000000140900720c */ /* 0x001fe40003f06270 */
[----:B------:R-:W-:-:S11]  /*0170*/  MOV R11, R9 ;  /* 0x00000009000b7202 */ /* 0x000fd60000000f00 */
[----:B------:R-:W-:Y:S05]  /*0180*/  @P0 BRA `(.L_x_5) ;  /* 0x0000000000100947 */ /* 0x000fea0003800000 */
[----:B------:R-:W0:Y:S02]  /*0190*/  LDC.64 R2, c[0x0][0x380] ;  /* 0x0000e000ff027b82 */ /* 0x000e240000000a00 */
[----:B0-----:R-:W-:-:S05]  /*01a0*/  IMAD.WIDE.U32 R2, R9, 0x4, R2 ;  /* 0x0000000409027825 */ /* 0x001fca00078e0002 */
[----:B------:R0:W5:Y:S01]  /*01b0*/  LDG.E.CONSTANT R0, desc[UR6][R2.64] ;  /* 0x0000000602007981 */ /* 0x000162000c1e9900 */
[----:B------:R-:W-:-:S07]  /*01c0*/  IADD3 R11, PT, PT, R9, 0x100, RZ ;  /* 0x00000100090b7810 */ /* 0x000fce0007ffe0ff */
.L_x_5:
[----:B------:R-:W-:Y:S05]  /*01d0*/  BSYNC.RECONVERGENT B1 ;  /* 0x0000000000017941 */ /* 0x000fea0003800200 */
.L_x_4:
[----:B------:R-:W-:Y:S01]  /*01e0*/  ISETP.GE.AND P0, PT, R11, R20, PT ;  /* 0x000000140b00720c */ /* 0x000fe20003f06270 */
[----:B------:R-:W-:-:S12]  /*01f0*/  BSSY.RECONVERGENT B1, `(.L_x_6) ;  /* 0x0000074000017945 */ /* 0x000fd80003800200 */
[----:B------:R-:W-:Y:S05]  /*0200*/  @P0 BRA `(.L_x_7) ;  /* 0x0000000400c80947 */ /* 0x000fea0003800000 */
[----:B0-----:R-:W-:Y:S01]  /*0210*/  LOP3.LUT R3, RZ, R11, RZ, 0x33, !PT ;  /* 0x0000000bff037212 */ /* 0x001fe200078e33ff */
[----:B------:R-:W-:Y:S03]  /*0220*/  BSSY.RECONVERGENT B2, `(.L_x_8) ;  /* 0x0000015000027945 */ /* 0x000fe60003800200 */
[----:B------:R-:W-:-:S04]  /*0230*/  IADD3 R4, PT, PT, R3, R20, RZ ;  /* 0x0000001403047210 */ /* 0x000fc80007ffe0ff */
[C---:B------:R-:W-:Y:S02]  /*0240*/  LOP3.LUT R2, R4.reuse, 0x300, RZ, 0xc0, !PT ;  /* 0x0000030004027812 */ /* 0x040fe400078ec0ff */
[----:B------:R-:W-:Y:S02]  /*0250*/  ISETP.GE.U32.AND P1, PT, R4, 0x300, PT ;  /* 0x000003000400780c */ /* 0x000fe40003f26070 */
[----:B------:R-:W-:-:S13]  /*0260*/  ISETP.NE.AND P0, PT, R2, 0x300, PT ;  /* 0x000003000200780c */ /* 0x000fda0003f05270 */
[----:B------:R-:W-:Y:S05]  /*0270*/  @!P0 BRA `(.L_x_9) ;  /* 0x00000000003c8947 */ /* 0x000fea0003800000 */
[----:B------:R-:W0:Y:S01]  /*0280*/  LDC.64 R2, c[0x0][0x380] ;  /* 0x0000e000ff027b82 */ /* 0x000e220000000a00 */
[----:B------:R-:W-:-:S04]  /*0290*/  LEA.HI R4, R4, 0x1, RZ, 0x18 ;  /* 0x0000000104047811 */ /* 0x000fc800078fc0ff */
[----:B------:R-:W-:-:S04]  /*02a0*/  LOP3.LUT R4, R4, 0x3, RZ, 0xc0, !PT ;  /* 0x0000000304047812 */ /* 0x000fc800078ec0ff */
[----:B------:R-:W-:Y:S01]  /*02b0*/  IADD3 R4, PT, PT, -R4, RZ, RZ ;  /* 0x000000ff04047210 */ /* 0x000fe20007ffe1ff */
[----:B0-----:R-:W-:-:S05]  /*02c0*/  IMAD.WIDE.U32 R2, R11, 0x4, R2 ;  /* 0x000000040b027825 */ /* 0x001fca00078e0002 */
[----:B------:R-:W-:-:S07]  /*02d0*/  MOV R5, R3 ;  /* 0x0000000300057202 */ /* 0x000fce0000000f00 */
.L_x_10:
[----:B------:R-:W-:-:S06]  /*02e0*/  MOV R3, R5 ;  /* 0x0000000500037202 */ /* 0x000fcc0000000f00 */
[----:B------:R0:W2:Y:S01]  /*02f0*/  LDG.E.CONSTANT R3, desc[UR6][R2.64] ;  /* 0x0000000602037981 */ /* 0x0000a2000c1e9900 */
[----:B------:R-:W-:Y:S01]  /*0300*/  IADD3 R4, PT, PT, R4, 0x1, RZ ;  /* 0x0000000104047810 */ /* 0x000fe20007ffe0ff */
[----:B------:R-:W-:-:S03]  /*0310*/  VIADD R11, R11, 0x100 ;  /* 0x000001000b0b7836 */ /* 0x000fc60000000000 */
[----:B------:R-:W-:Y:S02]  /*0320*/  ISETP.NE.AND P0, PT, R4, RZ, PT ;  /* 0x000000ff0400720c */ /* 0x000fe40003f05270 */
[----:B0-----:R-:W-:-:S04]  /*0330*/  IADD3 R2, P2, PT, R2, 0x400, RZ ;  /* 0x0000040002027810 */ /* 0x001fc80007f5e0ff */
[----:B------:R-:W-:Y:S01]  /*0340*/  IADD3.X R5, PT, PT, RZ, R5, RZ, P2, !PT ;  /* 0x00000005ff057210 */ /* 0x000fe200017fe4ff */
[----:B--2--5:R-:W-:-:S06]  /*0350*/  FADD R0, R3, R0 ;  /* 0x0000000003007221 */ /* 0x024fcc0000000000 */
[----:B------:R-:W-:Y:S05]  /*0360*/  @P0 BRA `(.L_x_10) ;  /* 0xfffffffc00dc0947 */ /* 0x000fea000383ffff */
.L_x_9:
[----:B------:R-:W-:Y:S05]  /*0370*/  BSYNC.RECONVERGENT B2 ;  /* 0x0000000000027941 */ /* 0x000fea0003800200 */
.L_x_8:
[----:B------:R-:W-:Y:S05]  /*0380*/  @!P1 BRA `(.L_x_7) ;  /* 0x0000000400689947 */ /* 0x000fea0003800000 */
[----:B------:R-:W-:Y:S01]  /*0390*/  IADD3 R2, PT, PT, -R11, R20, RZ ;  /* 0x000000140b027210 */ /* 0x000fe20007ffe1ff */
[----:B------:R-:W-:Y:S01]  /*03a0*/  BSSY.RECONVERGENT B2, `(.L_x_11) ;  /* 0x0000031000027945 */ /* 0x000fe20003800200 */
[----:B------:R-:W-:Y:S02]  /*03b0*/  PLOP3.LUT P0, PT, PT, PT, PT, 0x80, 0x8 ;  /* 0x000000000008781c */ /* 0x000fe40003f0f070 */
[----:B------:R-:W-:-:S13]  /*03c0*/  ISETP.GT.AND P1, PT, R2, 0xc00, PT ;  /* 0x00000c000200780c */ /* 0x000fda0003f24270 */
[----:B------:R-:W-:Y:S05]  /*03d0*/  @!P1 BRA `(.L_x_12) ;  /* 0x0000000000b49947 */ /* 0x000fea0003800000 */
[----:B------:R-:W-:Y:S02]  /*03e0*/  PLOP3.LUT P0, PT, PT, PT, PT, 0x8, 0x80 ;  /* 0x000000000080781c */ /* 0x000fe40003f0e170 */
[----:B------:R-:W-:-:S11]  /*03f0*/  IADD3 R8, PT, PT, R20, -0xc00, RZ ;  /* 0xfffff40014087810 */ /* 0x000fd60007ffe0ff */
.L_x_13:
[----:B------:R-:W0:Y:S01]  /*0400*/  LDC.64 R6, c[0x0][0x380] ;  /* 0x0000e000ff067b82 */ /* 0x000e220000000a00 */
[C---:B------:R-:W-:Y:S01]  /*0410*/  IADD3 R5, PT, PT, R11.reuse, 0x400, RZ ;  /* 0x000004000b057810 */ /* 0x040fe20007ffe0ff */
[----:B0-----:R-:W-:-:S05]  /*0420*/  IMAD.WIDE R24, R11, 0x4, R6 ;  /* 0x000000040b187825 */ /* 0x001fca00078e0206 */
[----:B------:R-:W2:Y:S04]  /*0430*/  LDG.E.CONSTANT R13, desc[UR6][R24.64] ;  /* 0x00000006180d7981 */ /* 0x000ea8000c1e9900 */
[----:B------:R-:W3:Y:S01]  /*0440*/  LDG.E.CONSTANT R10, desc[UR6][R24.64+0x400] ;  /* 0x00040006180a7981 */ /* 0x000ee2000c1e9900 */
[----:B------:R-:W-:-:S03]  /*0450*/  IMAD.WIDE R4, R5, 0x4, R6 ;  /* 0x0000000405047825 */ /* 0x000fc600078e0206 */
[----:B------:R-:W4:Y:S04]  /*0460*/  LDG.E.CONSTANT R12, desc[UR6][R24.64+0x800] ;  /* 0x00080006180c7981 */ /* 0x000f28000c1e9900 */
[----:B------:R-:W4:Y:S04]  /*0470*/  LDG.E.CONSTANT R17, desc[UR6][R24.64+0xc00] ;  /* 0x000c000618117981 */ /* 0x000f28000c1e9900 */
[----:B------:R-:W4:Y:S01]  /*0480*/  LDG.E.CONSTANT R16, desc[UR6][R4.64] ;  /* 0x0000000604107981 */ /* 0x000f22000c1e9900 */
[----:B------:R-:W-:-:S03]  /*0490*/  IADD3 R3, PT, PT, R11, 0x800, RZ ;  /* 0x000008000b037810 */ /* 0x000fc60007ffe0ff */
[----:B------:R-:W4:Y:S04]  /*04a0*/  LDG.E.CONSTANT R15, desc[UR6][R4.64+0x400] ;  /* 0x00040006040f7981 */ /* 0x000f28000c1e9900 */
[----:B------:R-:W4:Y:S01]  /*04b0*/  LDG.E.CONSTANT R14, desc[UR6][R4.64+0x800] ;  /* 0x00080006040e7981 */ /* 0x000f22000c1e9900 */
[----:B------:R-:W-:-:S03]  /*04c0*/  IMAD.WIDE R2, R3, 0x4, R6 ;  /* 0x0000000403027825 */ /* 0x000fc600078e0206 */
[----:B------:R-:W4:Y:S04]  /*04d0*/  LDG.E.CONSTANT R22, desc[UR6][R4.64+0xc00] ;  /* 0x000c000604167981 */ /* 0x000f28000c1e9900 */
[----:B------:R-:W4:Y:S01]  /*04e0*/  LDG.E.CONSTANT R21, desc[UR6][R2.64] ;  /* 0x0000000602157981 */ /* 0x000f22000c1e9900 */
[----:B------:R-:W-:-:S03]  /*04f0*/  IADD3 R23, PT, PT, R11, 0xc00, RZ ;  /* 0x00000c000b177810 */ /* 0x000fc60007ffe0ff */
[----:B------:R-:W4:Y:S04]  /*0500*/  LDG.E.CONSTANT R19, desc[UR6][R2.64+0x400] ;  /* 0x0004000602137981 */ /* 0x000f28000c1e9900 */
[----:B------:R-:W4:Y:S01]  /*0510*/  LDG.E.CONSTANT R18, desc[UR6][R2.64+0x800] ;  /* 0x0008000602127981 */ /* 0x000f22000c1e9900 */
[----:B------:R-:W-:-:S03]  /*0520*/  IMAD.WIDE R6, R23, 0x4, R6 ;  /* 0x0000000417067825 */ /* 0x000fc600078e0206 */
[----:B------:R-:W4:Y:S04]  /*0530*/  LDG.E.CONSTANT R26, desc[UR6][R2.64+0xc00] ;  /* 0x000c0006021a7981 */ /* 0x000f28000c1e9900 */
[----:B------:R-:W4:Y:S04]  /*0540*/  LDG.E.CONSTANT R25, desc[UR6][R6.64] ;  /* 0x0000000606197981 */ /* 0x000f28000c1e9900 */
[----:B------:R-:W4:Y:S04]  /*0550*/  LDG.E.CONSTANT R23, desc[UR6][R6.64+0x400] ;  /* 0x0004000606177981 */ /* 0x000f28000c1e9900 */
[----:B------:R-:W4:Y:S04]  /*0560*/  LDG.E.CONSTANT R24, desc[UR6][R6.64+0x800] ;  /* 0x0008000606187981 */ /* 0x000f28000c1e9900 */
[----:B------:R-:W4:Y:S01]  /*0570*/  LDG.E.CONSTANT R27, desc[UR6][R6.64+0xc00] ;  /* 0x000c0006061b7981 */ /* 0x000f22000c1e9900 */
[----:B------:R-:W-:-:S04]  /*0580*/  IADD3 R11, PT, PT, R11, 0x1000, RZ ;  /* 0x000010000b0b7810 */ /* 0x000fc80007ffe0ff */
[----:B------:R-:W-:Y:S01]  /*0590*/  ISETP.GE.AND P1, PT, R11, R8, PT ;  /* 0x000000080b00720c */ /* 0x000fe20003f26270 */
[----:B--2--5:R-:W-:-:S04]  /*05a0*/  FADD R13, R13, R0 ;  /* 0x000000000d0d7221 */ /* 0x024fc80000000000 */
[----:B---3--:R-:W-:-:S04]  /*05b0*/  FADD R13, R13, R10 ;  /* 0x0000000a0d0d7221 */ /* 0x008fc80000000000 */
[----:B----4-:R-:W-:-:S04]  /*05c0*/  FADD R12, R13, R12 ;  /* 0x0000000c0d0c7221 */ /* 0x010fc80000000000 */
[----:B------:R-:W-:-:S04]  /*05d0*/  FADD R17, R12, R17 ;  /* 0x000000110c117221 */ /* 0x000fc80000000000 */
        /* <DEDUP_REMOVED lines=11> */
[----:B------:R-:W-:Y:S01]  /*0690*/  FADD R0, R24, R27 ;  /* 0x0000001b18007221 */ /* 0x000fe20000000000 */
[----:B------:R-:W-:Y:S06]  /*06a0*/  @!P1 BRA `(.L_x_13) ;  /* 0xfffffffc00549947 */ /* 0x000fec000383ffff */
.L_x_12:
[----:B------:R-:W-:Y:S05]  /*06b0*/  BSYNC.RECONVERGENT B2 ;  /* 0x0000000000027941 */ /* 0x000fea0003800200 */
.L_x_11:
[----:B------:R-:W-:Y:S01]  /*06c0*/  IADD3 R2, PT, PT, -R11, R20, RZ ;  /* 0x000000140b027210 */ /* 0x000fe20007ffe1ff */
[----:B------:R-:W-:Y:S03]  /*06d0*/  BSSY.RECONVERGENT B2, `(.L_x_14) ;  /* 0x0000019000027945 */ /* 0x000fe60003800200 */
[----:B------:R-:W-:-:S13]  /*06e0*/  ISETP.GT.AND P1, PT, R2, 0x400, PT ;  /* 0x000004000200780c */ /* 0x000fda0003f24270 */
[----:B------:R-:W-:Y:S05]  /*06f0*/  @!P1 BRA `(.L_x_15) ;  /* 0x0000000000589947 */ /* 0x000fea0003800000 */
[----:B------:R-:W0:Y:S01]  /*0700*/  LDC.64 R4, c[0x0][0x380] ;  /* 0x0000e000ff047b82 */ /* 0x000e220000000a00 */
[C---:B------:R-:W-:Y:S02]  /*0710*/  VIADD R15, R11.reuse, 0x400 ;  /* 0x000004000b0f7836 */ /* 0x040fe40000000000 */
[----:B0-----:R-:W-:-:S05]  /*0720*/  IMAD.WIDE R2, R11, 0x4, R4 ;  /* 0x000000040b027825 */ /* 0x001fca00078e0204 */
[----:B------:R-:W2:Y:S04]  /*0730*/  LDG.E.CONSTANT R7, desc[UR6][R2.64] ;  /* 0x0000000602077981 */ /* 0x000ea8000c1e9900 */
[----:B------:R-:W3:Y:S01]  /*0740*/  LDG.E.CONSTANT R6, desc[UR6][R2.64+0x400] ;  /* 0x0004000602067981 */ /* 0x000ee2000c1e9900 */
[----:B------:R-:W-:-:S03]  /*0750*/  IMAD.WIDE R4, R15, 0x4, R4 ;  /* 0x000000040f047825 */ /* 0x000fc600078e0204 */
[----:B------:R-:W4:Y:S04]  /*0760*/  LDG.E.CONSTANT R13, desc[UR6][R2.64+0x800] ;  /* 0x00080006020d7981 */ /* 0x000f28000c1e9900 */
[----:B------:R-:W4:Y:S04]  /*0770*/  LDG.E.CONSTANT R15, desc[UR6][R2.64+0xc00] ;  /* 0x000c0006020f7981 */ /* 0x000f28000c1e9900 */
[----:B------:R-:W4:Y:S04]  /*0780*/  LDG.E.CONSTANT R17, desc[UR6][R4.64] ;  /* 0x0000000604117981 */ /* 0x000f28000c1e9900 */
[----:B------:R-:W4:Y:S04]  /*0790*/  LDG.E.CONSTANT R19, desc[UR6][R4.64+0x400] ;  /* 0x0004000604137981 */ /* 0x000f28000c1e9900 */
[----:B------:R-:W4:Y:S04]  /*07a0*/  LDG.E.CONSTANT R21, desc[UR6][R4.64+0x800] ;  /* 0x0008000604157981 */ /* 0x000f28000c1e9900 */
[----:B------:R-:W4:Y:S01]  /*07b0*/  LDG.E.CONSTANT R23, desc[UR6][R4.64+0xc00] ;  /* 0x000c000604177981 */ /* 0x000f22000c1e9900 */
[----:B------:R-:W-:-:S02]  /*07c0*/  PLOP3.LUT P0, PT, PT, PT, PT, 0x8, 0x80 ;  /* 0x000000000080781c */ /* 0x000fc40003f0e170 */
[----:B------:R-:W-:Y:S01]  /*07d0*/  IADD3 R11, PT, PT, R11, 0x800, RZ ;  /* 0x000008000b0b7810 */ /* 0x000fe20007ffe0ff */
[----:B--2--5:R-:W-:-:S04]  /*07e0*/  FADD R7, R0, R7 ;  /* 0x0000000700077221 */ /* 0x024fc80000000000 */
[----:B---3--:R-:W-:-:S04]  /*07f0*/  FADD R6, R7, R6 ;  /* 0x0000000607067221 */ /* 0x008fc80000000000 */
[----:B----4-:R-:W-:-:S04]  /*0800*/  FADD R6, R6, R13 ;  /* 0x0000000d06067221 */ /* 0x010fc80000000000 */
[----:B------:R-:W-:-:S04]  /*0810*/  FADD R6, R6, R15 ;  /* 0x0000000f06067221 */ /* 0x000fc80000000000 */
[----:B------:R-:W-:-:S04]  /*0820*/  FADD R6, R6, R17 ;  /* 0x0000001106067221 */ /* 0x000fc80000000000 */
[----:B------:R-:W-:-:S04]  /*0830*/  FADD R6, R6, R19 ;  /* 0x0000001306067221 */ /* 0x000fc80000000000 */
[----:B------:R-:W-:-:S04]  /*0840*/  FADD R6, R6, R21 ;  /* 0x0000001506067221 */ /* 0x000fc80000000000 */
[----:B------:R-:W-:-:S07]  /*0850*/  FADD R0, R6, R23 ;  /* 0x0000001706007221 */ /* 0x000fce0000000000 */
.L_x_15:
[----:B------:R-:W-:Y:S05]  /*0860*/  BSYNC.RECONVERGENT B2 ;  /* 0x0000000000027941 */ /* 0x000fea0003800200 */
.L_x_14:
[----:B------:R-:W-:-:S13]  /*0870*/  ISETP.LT.OR P0, PT, R11, R20, P0 ;  /* 0x000000140b00720c */ /* 0x000fda0000701670 */
[----:B------:R-:W-:Y:S05]  /*0880*/  @!P0 BRA `(.L_x_7) ;  /* 0x0000000000288947 */ /* 0x000fea0003800000 */
[----:B------:R-:W0:Y:S02]  /*0890*/  LDC.64 R2, c[0x0][0x380] ;  /* 0x0000e000ff027b82 */ /* 0x000e240000000a00 */
[----:B0-----:R-:W-:-:S05]  /*08a0*/  IMAD.WIDE R2, R11, 0x4, R2 ;  /* 0x000000040b027825 */ /* 0x001fca00078e0202 */
[----:B------:R-:W2:Y:S04]  /*08b0*/  LDG.E.CONSTANT R5, desc[UR6][R2.64] ;  /* 0x0000000602057981 */ /* 0x000ea8000c1e9900 */
[----:B------:R-:W3:Y:S04]  /*08c0*/  LDG.E.CONSTANT R4, desc[UR6][R2.64+0x400] ;  /* 0x0004000602047981 */ /* 0x000ee8000c1e9900 */
[----:B------:R-:W4:Y:S04]  /*08d0*/  LDG.E.CONSTANT R7, desc[UR6][R2.64+0x800] ;  /* 0x0008000602077981 */ /* 0x000f28000c1e9900 */
[----:B------:R-:W4:Y:S01]  /*08e0*/  LDG.E.CONSTANT R11, desc[UR6][R2.64+0xc00] ;  /* 0x000c0006020b7981 */ /* 0x000f22000c1e9900 */
[----:B--2--5:R-:W-:-:S04]  /*08f0*/  FADD R5, R0, R5 ;  /* 0x0000000500057221 */ /* 0x024fc80000000000 */
[----:B---3--:R-:W-:-:S04]  /*0900*/  FADD R4, R5, R4 ;  /* 0x0000000405047221 */ /* 0x008fc80000000000 */
[----:B----4-:R-:W-:-:S04]  /*0910*/  FADD R4, R4, R7 ;  /* 0x0000000704047221 */ /* 0x010fc80000000000 */
[----:B------:R-:W-:-:S07]  /*0920*/  FADD R0, R4, R11 ;  /* 0x0000000b04007221 */ /* 0x000fce0000000000 */
.L_x_7:
[----:B------:R-:W-:Y:S05]  /*0930*/  BSYNC.RECONVERGENT B1 ;  /* 0x0000000000017941 */ /* 0x000fea0003800200 */
.L_x_6:
[----:B------:R-:W-:Y:S02]  /*0940*/  ISETP.GE.AND P0, PT, R20, 0x100, PT ;  /* 0x000001001400780c */ /* 0x000fe40003f06270 */
[----:B-----5:R-:W-:-:S11]  /*0950*/  MOV R7, R0 ;  /* 0x0000000000077202 */ /* 0x020fd60000000f00 */
[----:B------:R-:W-:Y:S05]  /*0960*/  @!P0 BRA `(.L_x_16) ;  /* 0x0000000000ac8947 */ /* 0x000fea0003800000 */
[----:B------:R-:W1:Y:S01]  /*0970*/  S2R R6, SR_LANEID ;  /* 0x0000000000067919 */ /* 0x000e620000000000 */
[----:B------:R-:W2:Y:S02]  /*0980*/  SHFL.DOWN PT, R0, R7, 0x1, 0x1f ;  /* 0x08201f0007007f89 */ /* 0x000ea400000e0000 */
[----:B--2---:R-:W-:Y:S01]  /*0990*/  FADD R0, R0, R7 ;  /* 0x0000000700007221 */ /* 0x004fe20000000000 */
[C---:B-1----:R-:W-:Y:S02]  /*09a0*/  ISETP.GT.AND P0, PT, R6.reuse, 0x1e, PT ;  /* 0x0000001e0600780c */ /* 0x042fe40003f04270 */
[C---:B------:R-:W-:Y:S02]  /*09b0*/  ISETP.NE.AND P1, PT, R6.reuse, RZ, PT ;  /* 0x000000ff0600720c */ /* 0x040fe40003f25270 */
[----:B------:R-:W-:Y:S02]  /*09c0*/  FSEL R0, R7, R0, P0 ;  /* 0x0000000007007208 */ /* 0x000fe40000000000 */
[----:B------:R-:W-:-:S03]  /*09d0*/  ISETP.GT.AND P0, PT, R6, 0x1d, PT ;  /* 0x0000001d0600780c */ /* 0x000fc60003f04270 */
[----:B0-----:R-:W0:Y:S06]  /*09e0*/  SHFL.DOWN PT, R3, R0, 0x2, 0x1f ;  /* 0x08401f0000037f89 */ /* 0x001e2c00000e0000 */
[----:B------:R-:W1:Y:S01]  /*09f0*/  @!P1 S2R R5, SR_CgaCtaId ;  /* 0x0000000000059919 */ /* 0x000e620000008800 */
[----:B------:R-:W-:Y:S02]  /*0a00*/  @!P1 MOV R4, 0x400 ;  /* 0x0000040000049802 */ /* 0x000fe40000000f00 */
[----:B------:R-:W-:-:S04]  /*0a10*/  @!P1 SHF.R.U32.HI R2, RZ, 0x3, R9 ;  /* 0x00000003ff029819 */ /* 0x000fc80000011609 */
[----:B------:R-:W-:Y:S01]  /*0a20*/  @!P1 LOP3.LUT R2, R2, 0x7c, RZ, 0xc0, !PT ;  /* 0x0000007c02029812 */ /* 0x000fe200078ec0ff */
[----:B0-----:R-:W-:Y:S01]  /*0a30*/  @!P0 FADD R0, R0, R3 ;  /* 0x0000000300008221 */ /* 0x001fe20000000000 */
[----:B------:R-:W-:-:S04]  /*0a40*/  ISETP.GT.AND P0, PT, R6, 0x1b, PT ;  /* 0x0000001b0600780c */ /* 0x000fc80003f04270 */
[----:B------:R-:W0:Y:S01]  /*0a50*/  SHFL.DOWN PT, R3, R0, 0x4, 0x1f ;  /* 0x08801f0000037f89 */ /* 0x000e2200000e0000 */
[----:B-1----:R-:W-:-:S04]  /*0a60*/  @!P1 LEA R5, R5, R4, 0x18 ;  /* 0x0000000405059211 */ /* 0x002fc800078ec0ff */
[----:B------:R-:W-:-:S04]  /*0a70*/  @!P1 IADD3 R2, PT, PT, R2, R5, RZ ;  /* 0x0000000502029210 */ /* 0x000fc80007ffe0ff */
[----:B0-----:R-:W-:Y:S01]  /*0a80*/  @!P0 FADD R0, R0, R3 ;  /* 0x0000000300008221 */ /* 0x001fe20000000000 */
[----:B------:R-:W-:-:S04]  /*0a90*/  ISETP.GT.AND P0, PT, R6, 0x17, PT ;  /* 0x000000170600780c */ /* 0x000fc80003f04270 */
[----:B------:R-:W0:Y:S09]  /*0aa0*/  SHFL.DOWN PT, R3, R0, 0x8, 0x1f ;  /* 0x09001f0000037f89 */ /* 0x000e3200000e0000 */
[----:B0-----:R-:W-:Y:S01]  /*0ab0*/  @!P0 FADD R0, R0, R3 ;  /* 0x0000000300008221 */ /* 0x001fe20000000000 */
[----:B------:R-:W-:-:S04]  /*0ac0*/  ISETP.NE.AND P0, PT, R9, RZ, PT ;  /* 0x000000ff0900720c */ /* 0x000fc80003f05270 */
[----:B------:R-:W0:Y:S02]  /*0ad0*/  SHFL.DOWN PT, R3, R0, 0x10, 0x1f ;  /* 0x0a001f0000037f89 */ /* 0x000e2400000e0000 */
[----:B0-----:R-:W-:-:S05]  /*0ae0*/  FADD R3, R0, R3 ;  /* 0x0000000300037221 */ /* 0x001fca0000000000 */
[----:B------:R0:W-:Y:S01]  /*0af0*/  @!P1 STS [R2+0x8], R3 ;  /* 0x0000080302009388 */ /* 0x0001e20000000800 */
[----:B------:R-:W-:Y:S01]  /*0b00*/  BAR.SYNC.DEFER_BLOCKING 0x0 ;  /* 0x0000000000007b1d */ /* 0x000fe20000010000 */
[----:B------:R-:W-:-:S04]  /*0b10*/  ISETP.GT.AND P1, PT, R6, 0xf, PT ;  /* 0x0000000f0600780c */ /* 0x000fc80003f24270 */
[----:B------:R-:W-:Y:S01]  /*0b20*/  FSEL R0, R0, R3, P1 ;  /* 0x0000000300007208 */ /* 0x000fe20000800000 */
[----:B------:R-:W-:Y:S08]  /*0b30*/  @P0 BRA `(.L_x_17) ;  /* 0x0000003000900947 */ /* 0x000ff00003800000 */
[----:B------:R-:W1:Y:S01]  /*0b40*/  S2UR UR5, SR_CgaCtaId ;  /* 0x00000000000579c3 */ /* 0x000e620000008800 */
[----:B------:R-:W-:Y:S02]  /*0b50*/  UMOV UR4, 0x400 ;  /* 0x0000040000047882 */ /* 0x000fe40000000000 */
[----:B-1----:R-:W-:-:S09]  /*0b60*/  ULEA UR4, UR5, UR4, 0x18 ;  /* 0x0000000405047291 */ /* 0x002fd2000f8ec0ff */
[----:B0-----:R-:W0:Y:S04]  /*0b70*/  LDS R3, [UR4+0xc] ;  /* 0x00000c04ff037984 */ /* 0x001e280008000800 */
[----:B------:R-:W1:Y:S04]  /*0b80*/  LDS.128 R4, [UR4+0x10] ;  /* 0x00001004ff047984 */ /* 0x000e680008000c00 */
[----:B------:R-:W2:Y:S01]  /*0b90*/  LDS.64 R8, [UR4+0x20] ;  /* 0x00002004ff087984 */ /* 0x000ea20008000a00 */
[----:B0-----:R-:W-:-:S04]  /*0ba0*/  FADD R3, R0, R3 ;  /* 0x0000000300037221 */ /* 0x001fc80000000000 */
[----:B-1----:R-:W-:-:S04]  /*0bb0*/  FADD R4, R3, R4 ;  /* 0x0000000403047221 */ /* 0x002fc80000000000 */
[----:B------:R-:W-:-:S04]  /*0bc0*/  FADD R5, R4, R5 ;  /* 0x0000000504057221 */ /* 0x000fc80000000000 */
[----:B------:R-:W-:-:S04]  /*0bd0*/  FADD R6, R5, R6 ;  /* 0x0000000605067221 */ /* 0x000fc80000000000 */
[----:B------:R-:W-:-:S04]  /*0be0*/  FADD R7, R6, R7 ;  /* 0x0000000706077221 */ /* 0x000fc80000000000 */
[----:B--2---:R-:W-:-:S04]  /*0bf0*/  FADD R8, R7, R8 ;  /* 0x0000000807087221 */ /* 0x004fc80000000000 */
[----:B------:R-:W-:Y:S01]  /*0c00*/  FADD R0, R8, R9 ;  /* 0x0000000908007221 */ /* 0x000fe20000000000 */
[----:B------:R-:W-:Y:S06]  /*0c10*/  BRA `(.L_x_17) ;  /* 0x0000003000587947 */ /* 0x000fec0003800000 */
.L_x_16:
[----:B------:R-:W1:Y:S01]  /*0c20*/  S2R R4, SR_LANEID ;  /* 0x0000000000047919 */ /* 0x000e620000000000 */
[----:B------:R-:W-:-:S04]  /*0c30*/  LOP3.LUT R0, R9, 0x3e0, RZ, 0xc0, !PT ;  /* 0x000003e009007812 */ /* 0x000fc800078ec0ff */
[----:B0-----:R-:W-:Y:S02]  /*0c40*/  IADD3 R3, PT, PT, R0, 0x20, RZ ;  /* 0x0000002000037810 */ /* 0x001fe40007ffe0ff */
[----:B------:R-:W-:Y:S02]  /*0c50*/  LOP3.LUT R5, RZ, R0, RZ, 0x33, !PT ;  /* 0x00000000ff057212 */ /* 0x000fe400078e33ff */
[-C--:B------:R-:W-:Y:S02]  /*0c60*/  ISETP.GT.AND P0, PT, R3, R20.reuse, PT ;  /* 0x000000140300720c */ /* 0x080fe40003f04270 */
[----:B------:R-:W-:-:S04]  /*0c70*/  IADD3 R5, PT, PT, R5, R20, RZ ;  /* 0x0000001405057210 */ /* 0x000fc80007ffe0ff */
[----:B------:R-:W-:-:S05]  /*0c80*/  SEL R5, R5, 0x1f, P0 ;  /* 0x0000001f05057807 */ /* 0x000fca0000000000 */
[----:B------:R-:W0:Y:S01]  /*0c90*/  SHFL.DOWN PT, R0, R7, 0x1, R5 ;  /* 0x0820000007007989 */ /* 0x000e2200000e0005 */
[C---:B-1----:R-:W-:Y:S02]  /*0ca0*/  ISETP.GE.AND P0, PT, R4.reuse, R5, PT ;  /* 0x000000050400720c */ /* 0x042fe40003f06270 */
[C---:B------:R-:W-:Y:S02]  /*0cb0*/  IADD3 R2, PT, PT, R4.reuse, 0x2, RZ ;  /* 0x0000000204027810 */ /* 0x040fe40007ffe0ff */
[----:B------:R-:W-:-:S09]  /*0cc0*/  ISETP.NE.AND P1, PT, R4, RZ, PT ;  /* 0x000000ff0400720c */ /* 0x000fd20003f25270 */
[----:B0-----:R-:W-:Y:S01]  /*0cd0*/  @!P0 FADD R7, R0, R7 ;  /* 0x0000000700078221 */ /* 0x001fe20000000000 */
[-C--:B------:R-:W-:Y:S02]  /*0ce0*/  ISETP.GT.AND P0, PT, R2, R5.reuse, PT ;  /* 0x000000050200720c */ /* 0x080fe40003f04270 */
[----:B------:R-:W-:Y:S01]  /*0cf0*/  IADD3 R2, PT, PT, R4, 0x4, RZ ;  /* 0x0000000404027810 */ /* 0x000fe20007ffe0ff */
[----:B------:R-:W0:Y:S01]  /*0d00*/  @!P1 S2R R6, SR_CgaCtaId ;  /* 0x0000000000069919 */ /* 0x000e220000008800 */
[----:B------:R-:W-:Y:S01]  /*0d10*/  @!P1 MOV R3, 0x400 ;  /* 0x0000040000039802 */ /* 0x000fe20000000f00 */
[----:B------:R-:W1:Y:S08]  /*0d20*/  SHFL.DOWN PT, R0, R7, 0x2, R5 ;  /* 0x0840000007007989 */ /* 0x000e7000000e0005 */
[----:B-1----:R-:W-:Y:S01]  /*0d30*/  @!P0 FADD R7, R7, R0 ;  /* 0x0000000007078221 */ /* 0x002fe20000000000 */
[----:B------:R-:W-:-:S02]  /*0d40*/  ISETP.GT.AND P0, PT, R2, R5, PT ;  /* 0x000000050200720c */ /* 0x000fc40003f04270 */
[----:B------:R-:W-:Y:S02]  /*0d50*/  IADD3 R2, PT, PT, R4, 0x8, RZ ;  /* 0x0000000804027810 */ /* 0x000fe40007ffe0ff */
[----:B------:R-:W1:Y:S01]  /*0d60*/  SHFL.DOWN PT, R0, R7, 0x4, R5 ;  /* 0x0880000007007989 */ /* 0x000e6200000e0005 */
[----:B0-----:R-:W-:-:S08]  /*0d70*/  @!P1 LEA R3, R6, R3, 0x18 ;  /* 0x0000000306039211 */ /* 0x001fd000078ec0ff */
[----:B-1----:R-:W-:Y:S01]  /*0d80*/  @!P0 FADD R7, R7, R0 ;  /* 0x0000000007078221 */ /* 0x002fe20000000000 */
[----:B------:R-:W-:Y:S01]  /*0d90*/  ISETP.GT.AND P0, PT, R2, R5, PT ;  /* 0x000000050200720c */ /* 0x000fe20003f04270 */
[----:B------:R-:W-:-:S03]  /*0da0*/  VIADD R2, R4, 0x10 ;  /* 0x0000001004027836 */ /* 0x000fc60000000000 */
[----:B------:R-:W0:Y:S09]  /*0db0*/  SHFL.DOWN PT, R0, R7, 0x8, R5 ;  /* 0x0900000007007989 */ /* 0x000e3200000e0005 */
[----:B0-----:R-:W-:Y:S01]  /*0dc0*/  @!P0 FADD R7, R7, R0 ;  /* 0x0000000007078221 */ /* 0x001fe20000000000 */
[----:B------:R-:W-:-:S02]  /*0dd0*/  ISETP.GT.AND P0, PT, R2, R5, PT ;  /* 0x000000050200720c */ /* 0x000fc40003f04270 */
[----:B------:R-:W-:Y:S02]  /*0de0*/  @!P1 SHF.R.U32.HI R2, RZ, 0x3, R9 ;  /* 0x00000003ff029819 */ /* 0x000fe40000011609 */
[----:B------:R-:W0:Y:S02]  /*0df0*/  SHFL.DOWN PT, R0, R7, 0x10, R5 ;  /* 0x0a00000007007989 */ /* 0x000e2400000e0005 */
[----:B------:R-:W-:-:S04]  /*0e00*/  @!P1 LOP3.LUT R2, R2, 0x7c, RZ, 0xc0, !PT ;  /* 0x0000007c02029812 */ /* 0x000fc800078ec0ff */
[----:B------:R-:W-:-:S03]  /*0e10*/  @!P1 IADD3 R3, PT, PT, R2, R3, RZ ;  /* 0x0000000302039210 */ /* 0x000fc60007ffe0ff */
[----:B0-----:R-:W-:Y:S01]  /*0e20*/  @!P0 FADD R7, R7, R0 ;  /* 0x0000000007078221 */ /* 0x001fe20000000000 */
[----:B------:R-:W-:-:S04]  /*0e30*/  ISETP.NE.AND P0, PT, R9, RZ, PT ;  /* 0x000000ff0900720c */ /* 0x000fc80003f05270 */
[----:B------:R-:W-:-:S05]  /*0e40*/  MOV R0, R7 ;  /* 0x0000000700007202 */ /* 0x000fca0000000f00 */
[----:B------:R4:W-:Y:S01]  /*0e50*/  @!P1 STS [R3+0x8], R0 ;  /* 0x0000080003009388 */ /* 0x0009e20000000800 */
[----:B------:R-:W-:Y:S06]  /*0e60*/  BAR.SYNC.DEFER_BLOCKING 0x0 ;  /* 0x0000000000007b1d */ /* 0x000fec0000010000 */
[----:B------:R-:W-:Y:S05]  /*0e70*/  @P0 BRA `(.L_x_17) ;  /* 0x0000002c00c00947 */ /* 0x000fea0003800000 */
[----:B------:R-:W0:Y:S01]  /*0e80*/  S2UR UR5, SR_CgaCtaId ;  /* 0x00000000000579c3 */ /* 0x000e220000008800 */
[----:B------:R-:W-:Y:S01]  /*0e90*/  UMOV UR4, 0x400 ;  /* 0x0000040000047882 */ /* 0x000fe20000000000 */
[C---:B------:R-:W-:Y:S02]  /*0ea0*/  ISETP.GT.AND P2, PT, R20.reuse, 0x20, PT ;  /* 0x000000201400780c */ /* 0x040fe40003f44270 */
[C---:B------:R-:W-:Y:S02]  /*0eb0*/  ISETP.GT.AND P4, PT, R20.reuse, 0x40, PT ;  /* 0x000000401400780c */ /* 0x040fe40003f84270 */
[C---:B------:R-:W-:Y:S02]  /*0ec0*/  ISETP.GT.AND P3, PT, R20.reuse, 0x60, PT ;  /* 0x000000601400780c */ /* 0x040fe40003f64270 */
[----:B------:R-:W-:Y:S01]  /*0ed0*/  ISETP.GT.AND P1, PT, R20, 0x80, PT ;  /* 0x000000801400780c */ /* 0x000fe20003f24270 */
[----:B0-----:R-:W-:-:S09]  /*0ee0*/  ULEA UR4, UR5, UR4, 0x18 ;  /* 0x0000000405047291 */ /* 0x001fd2000f8ec0ff */
[----:B----4-:R-:W0:Y:S04]  /*0ef0*/  LDS R3, [UR4+0xc] ;  /* 0x00000c04ff037984 */ /* 0x010e280008000800 */
[----:B------:R-:W1:Y:S04]  /*0f00*/  LDS.128 R4, [UR4+0x10] ;  /* 0x00001004ff047984 */ /* 0x000e680008000c00 */
[----:B------:R-:W2:Y:S01]  /*0f10*/  LDS.64 R8, [UR4+0x20] ;  /* 0x00002004ff087984 */ /* 0x000ea20008000a00 */
[----:B0-----:R-:W-:Y:S01]  /*0f20*/  @P2 FADD R0, R0, R3 ;  /* 0x0000000300002221 */ /* 0x001fe20000000000 */
[----:B------:R-:W-:-:S03]  /*0f30*/  ISETP.GT.AND P2, PT, R20, 0xa0, PT ;  /* 0x000000a01400780c */ /* 0x000fc60003f44270 */
[----:B-1----:R-:W-:Y:S01]  /*0f40*/  @P4 FADD R0, R0, R4 ;  /* 0x0000000400004221 */ /* 0x002fe20000000000 */
[----:B------:R-:W-:-:S03]  /*0f50*/  ISETP.GT.AND P4, PT, R20, 0xc0, PT ;  /* 0x000000c01400780c */ /* 0x000fc60003f84270 */
[----:B------:R-:W-:Y:S01]  /*0f60*/  @P3 FADD R0, R0, R5 ;  /* 0x0000000500003221 */ /* 0x000fe20000000000 */
[----:B------:R-:W-:-:S03]  /*0f70*/  ISETP.GT.AND P3, PT, R20, 0xe0, PT ;  /* 0x000000e01400780c */ /* 0x000fc60003f64270 */
[----:B------:R-:W-:-:S04]  /*0f80*/  @P1 FADD R0, R0, R6 ;  /* 0x0000000600001221 */ /* 0x000fc80000000000 */
[----:B------:R-:W-:-:S04]  /*0f90*/  @P2 FADD R0, R0, R7 ;  /* 0x0000000700002221 */ /* 0x000fc80000000000 */
[----:B--2---:R-:W-:-:S04]  /*0fa0*/  @P4 FADD R0, R0, R8 ;  /* 0x0000000800004221 */ /* 0x004fc80000000000 */
[----:B------:R-:W-:Y:S01]  /*0fb0*/  @P3 FADD R0, R0, R9 ;  /* 0x0000000900003221 */ /* 0x000fe20000000000 */
[----:B------:R-:W-:Y:S06]  /*0fc0*/  BRA `(.L_x_17) ;  /* 0x0000002c006c7947 */ /* 0x000fec0003800000 */
.L_x_3:
[----:B------:R-:W0:Y:S01]  /*0fd0*/  S2R R0, SR_TID.X ;  /* 0x0000000000007919 */ /* 0x000e220000002100 */
[----:B------:R-:W1:Y:S01]  /*0fe0*/  LDC.64 R2, c[0x0][0x380] ;  /* 0x0000e000ff027b82 */ /* 0x000e620000000a00 */
[----:B0-----:R-:W-:-:S05]  /*0ff0*/  SHF.L.U32 R5, R0, 0x2, RZ ;  /* 0x0000000200057819 */ /* 0x001fca00000006ff */
[----:B-1----:R-:W-:-:S05]  /*1000*/  IMAD.WIDE.U32 R2, R5, 0x4, R2 ;  /* 0x0000000405027825 */ /* 0x002fca00078e0002 */
[----:B------:R-:W2:Y:S04]  /*1010*/  LDG.E.128.CONSTANT R4, desc[UR6][R2.64] ;  /* 0x0000000602047981 */ /* 0x000ea8000c1e9d00 */
[----:B------:R-:W3:Y:S04]  /*1020*/  LDG.E.128.CONSTANT R8, desc[UR6][R2.64+0x1000] ;  /* 0x0010000602087981 */ /* 0x000ee8000c1e9d00 */
[----:B------:R-:W4:Y:S04]  /*1030*/  LDG.E.128.CONSTANT R12, desc[UR6][R2.64+0x2000] ;  /* 0x00200006020c7981 */ /* 0x000f28000c1e9d00 */
[----:B------:R-:W5:Y:S01]  /*1040*/  LDG.E.128.CONSTANT R16, desc[UR6][R2.64+0x3000] ;  /* 0x0030000602107981 */ /* 0x000f62000c1e9d00 */
[----:B------:R-:W-:Y:S01]  /*1050*/  ISETP.GE.U32.AND P0, PT, R20, 0x2000, PT ;  /* 0x000020001400780c */ /* 0x000fe20003f06070 */
[----:B------:R-:W-:-:S02]  /*1060*/  HFMA2 R23, -RZ, RZ, 0, 0.00048828125 ;  /* 0x00001000ff177431 */ /* 0x000fc400000001ff */
[----:B--2---:R-:W-:Y:S01]  /*1070*/  FADD R4, R4, R5 ;  /* 0x0000000504047221 */ /* 0x004fe20000000000 */
[----:B------:R-:W-:Y:S01]  /*1080*/  FADD R7, R6, R7 ;  /* 0x0000000706077221 */ /* 0x000fe20000000000 */
[----:B---3--:R-:W-:Y:S01]  /*1090*/  FADD R8, R8, R9 ;  /* 0x0000000908087221 */ /* 0x008fe20000000000 */
[----:B------:R-:W-:Y:S02]  /*10a0*/  FADD R11, R10, R11 ;  /* 0x0000000b0a0b7221 */ /* 0x000fe40000000000 */
[----:B------:R-:W-:Y:S01]  /*10b0*/  FADD R4, R4, R7 ;  /* 0x0000000704047221 */ /* 0x000fe20000000000 */
[----:B----4-:R-:W-:Y:S01]  /*10c0*/  FADD R12, R12, R13 ;  /* 0x0000000d0c0c7221 */ /* 0x010fe20000000000 */
[----:B------:R-:W-:Y:S01]  /*10d0*/  FADD R15, R14, R15 ;  /* 0x0000000f0e0f7221 */ /* 0x000fe20000000000 */
[----:B------:R-:W-:Y:S01]  /*10e0*/  FADD R11, R8, R11 ;  /* 0x0000000b080b7221 */ /* 0x000fe20000000000 */
[----:B-----5:R-:W-:Y:S01]  /*10f0*/  FADD R16, R16, R17 ;  /* 0x0000001110107221 */ /* 0x020fe20000000000 */
[----:B------:R-:W-:Y:S01]  /*1100*/  FADD R19, R18, R19 ;  /* 0x0000001312137221 */ /* 0x000fe20000000000 */
[----:B------:R-:W-:Y:S01]  /*1110*/  FADD R12, R12, R15 ;  /* 0x0000000f0c0c7221 */ /* 0x000fe20000000000 */
[----:B------:R-:W-:-:S02]  /*1120*/  FADD R4, R4, R11 ;  /* 0x0000000b04047221 */ /* 0x000fc40000000000 */
[----:B------:R-:W-:-:S04]  /*1130*/  FADD R19, R16, R19 ;  /* 0x0000001310137221 */ /* 0x000fc80000000000 */
[----:B------:R-:W-:-:S04]  /*1140*/  FADD R19, R12, R19 ;  /* 0x000000130c137221 */ /* 0x000fc80000000000 */
[----:B------:R-:W-:Y:S01]  /*1150*/  FADD R21, R4, R19 ;  /* 0x0000001304157221 */ /* 0x000fe20000000000 */
[----:B------:R-:W-:Y:S06]  /*1160*/  @!P0 BRA `(.L_x_18) ;  /* 0x00000000007c8947 */ /* 0x000fec0003800000 */
[----:B------:R-:W0:Y:S01]  /*1170*/  LDC R24, c[0x0][0x390] ;  /* 0x0000e400ff187b82 */ /* 0x000e220000000800 */
[----:B------:R-:W-:Y:S02]  /*1180*/  IADD3 R22, PT, PT, R20, -0x1000, RZ ;  /* 0xfffff00014167810 */ /* 0x000fe40007ffe0ff */
[----:B------:R-:W-:-:S07]  /*1190*/  MOV R23, 0x1000 ;  /* 0x0000100000177802 */ /* 0x000fce0000000f00 */
.L_x_20:
[----:B------:R-:W-:-:S05]  /*11a0*/  IMAD.WIDE R26, R23, 0x4, R2 ;  /* 0x00000004171a7825 */ /* 0x000fca00078e0202 */
[----:B------:R-:W2:Y:S04]  /*11b0*/  LDG.E.128.CONSTANT R16, desc[UR6][R26.64+0x2000] ;  /* 0x002000061a107981 */ /* 0x000ea8000c1e9d00 */
[----:B------:R-:W3:Y:S04]  /*11c0*/  LDG.E.128.CONSTANT R4, desc[UR6][R26.64+0x3000] ;  /* 0x003000061a047981 */ /* 0x000ee8000c1e9d00 */
[----:B------:R-:W4:Y:S04]  /*11d0*/  LDG.E.128.CONSTANT R8, desc[UR6][R26.64] ;  /* 0x000000061a087981 */ /* 0x000f28000c1e9d00 */
[----:B------:R-:W5:Y:S01]  /*11e0*/  LDG.E.128.CONSTANT R12, desc[UR6][R26.64+0x1000] ;  /* 0x001000061a0c7981 */ /* 0x000f62000c1e9d00 */
[----:B0-----:R-:W-:Y:S01]  /*11f0*/  MOV R20, R24 ;  /* 0x0000001800147202 */ /* 0x001fe20000000f00 */
[----:B--2---:R-:W-:Y:S01]  /*1200*/  FADD R17, R17, R18 ;  /* 0x0000001211117221 */ /* 0x004fe20000000000 */
[----:B---3--:R-:W-:-:S02]  /*1210*/  FADD R18, R19, R4 ;  /* 0x0000000413127221 */ /* 0x008fc40000000000 */
[----:B------:R-:W-:Y:S01]  /*1220*/  IADD3 R4, PT, PT, -R23, R20, RZ ;  /* 0x0000001417047210 */ /* 0x000fe20007ffe1ff */
[----:B------:R-:W-:Y:S01]  /*1230*/  FADD R5, R5, R6 ;  /* 0x0000000605057221 */ /* 0x000fe20000000000 */
[----:B----4-:R-:W-:Y:S01]  /*1240*/  FADD R9, R9, R10 ;  /* 0x0000000a09097221 */ /* 0x010fe20000000000 */
[----:B------:R-:W-:Y:S01]  /*1250*/  FADD R8, R8, R21 ;  /* 0x0000001508087221 */ /* 0x000fe20000000000 */
[----:B------:R-:W-:Y:S01]  /*1260*/  ISETP.GE.AND P0, PT, R4, 0x1000, PT ;  /* 0x000010000400780c */ /* 0x000fe20003f06270 */
[----:B-----5:R-:W-:Y:S01]  /*1270*/  FADD R13, R13, R14 ;  /* 0x0000000e0d0d7221 */ /* 0x020fe20000000000 */
[----:B------:R-:W-:Y:S01]  /*1280*/  FADD R10, R11, R12 ;  /* 0x0000000c0b0a7221 */ /* 0x000fe20000000000 */
[----:B------:R-:W-:Y:S01]  /*1290*/  FADD R14, R15, R16 ;  /* 0x000000100f0e7221 */ /* 0x000fe20000000000 */
[----:B------:R-:W-:Y:S01]  /*12a0*/  FADD R8, R8, R9 ;  /* 0x0000000908087221 */ /* 0x000fe20000000000 */
[----:B------:R-:W-:Y:S01]  /*12b0*/  FADD R5, R18, R5 ;  /* 0x0000000512057221 */ /* 0x000fe20000000000 */
[----:B------:R-:W-:Y:S01]  /*12c0*/  FADD R13, R10, R13 ;  /* 0x0000000d0a0d7221 */ /* 0x000fe20000000000 */
[----:B------:R-:W-:-:S03]  /*12d0*/  FADD R14, R14, R17 ;  /* 0x000000110e0e7221 */ /* 0x000fc60000000000 */
[----:B------:R-:W-:Y:S01]  /*12e0*/  FADD R8, R8, R13 ;  /* 0x0000000d08087221 */ /* 0x000fe20000000000 */
[----:B------:R-:W-:-:S04]  /*12f0*/  FADD R5, R14, R5 ;  /* 0x000000050e057221 */ /* 0x000fc80000000000 */
[----:B------:R-:W-:-:S04]  /*1300*/  FADD R5, R8, R5 ;  /* 0x0000000508057221 */ /* 0x000fc80000000000 */
[----:B------:R-:W-:Y:S01]  /*1310*/  FADD R21, R7, R5 ;  /* 0x0000000507157221 */ /* 0x000fe20000000000 */
[----:B------:R-:W-:Y:S06]  /*1320*/  @!P0 BRA `(.L_x_19) ;  /* 0x0000000800308947 */ /* 0x000fec0003800000 */
[----:B------:R-:W-:-:S04]  /*1330*/  IADD3 R23, PT, PT, R23, 0x1000, RZ ;  /* 0x0000100017177810 */ /* 0x000fc80007ffe0ff */
[----:B------:R-:W-:-:S13]  /*1340*/  ISETP.GT.AND P0, PT, R23, R22, PT ;  /* 0x000000161700720c */ /* 0x000fda0003f04270 */
[----:B------:R-:W-:Y:S05]  /*1350*/  @!P0 BRA `(.L_x_20) ;  /* 0xfffffffc00908947 */ /* 0x000fea000383ffff */
.L_x_18:
[----:B------:R-:W-:-:S13]  /*1360*/  ISETP.GE.AND P0, PT, R23, R20, PT ;  /* 0x000000141700720c */ /* 0x000fda0003f06270 */
[----:B------:R-:W-:Y:S05]  /*1370*/  @P0 BRA `(.L_x_19) ;  /* 0x00000008001c0947 */ /* 0x000fea0003800000 */
[----:B------:R-:W-:Y:S01]  /*1380*/  IMAD.IADD R9, R20, 0x1, -R23 ;  /* 0x0000000114097824 */ /* 0x000fe200078e0a17 */
[----:B------:R-:W-:Y:S04]  /*1390*/  BSSY.RECONVERGENT B1, `(.L_x_19) ;  /* 0x0000085000017945 */ /* 0x000fe80003800200 */
[----:B------:R-:W-:-:S13]  /*13a0*/  ISETP.GE.AND P0, PT, R0, R9, PT ;  /* 0x000000090000720c */ /* 0x000fda0003f06270 */
[----:B------:R-:W-:Y:S05]  /*13b0*/  @P0 BRA `(.L_x_21) ;  /* 0x0000000800080947 */ /* 0x000fea0003800000 */
[-C--:B------:R-:W-:Y:S01]  /*13c0*/  LOP3.LUT R2, RZ, R0.reuse, RZ, 0x33, !PT ;  /* 0x00000000ff027212 */ /* 0x080fe200078e33ff */
[----:B------:R-:W-:Y:S01]  /*13d0*/  BSSY.RECONVERGENT B2, `(.L_x_22) ;  /* 0x0000015000027945 */ /* 0x000fe20003800200 */
[----:B------:R-:W-:Y:S02]  /*13e0*/  MOV R8, R0 ;  /* 0x0000000000087202 */ /* 0x000fe40000000f00 */
[----:B------:R-:W-:-:S04]  /*13f0*/  IADD3 R2, PT, PT, -R23, R20, R2 ;  /* 0x0000001417027210 */ /* 0x000fc80007ffe102 */
[C---:B------:R-:W-:Y:S02]  /*1400*/  LOP3.LUT R3, R2.reuse, 0x300, RZ, 0xc0, !PT ;  /* 0x0000030002037812 */ /* 0x040fe400078ec0ff */
[----:B------:R-:W-:Y:S02]  /*1410*/  ISETP.GE.U32.AND P1, PT, R2, 0x300, PT ;  /* 0x000003000200780c */ /* 0x000fe40003f26070 */
[----:B------:R-:W-:-:S13]  /*1420*/  ISETP.NE.AND P0, PT, R3, 0x300, PT ;  /* 0x000003000300780c */ /* 0x000fda0003f05270 */
[----:B------:R-:W-:Y:S05]  /*1430*/  @!P0 BRA `(.L_x_23) ;  /* 0x0000000000388947 */ /* 0x000fea0003800000 */
[----:B------:R-:W0:Y:S01]  /*1440*/  LDC.64 R4, c[0x0][0x380] ;  /* 0x0000e000ff047b82 */ /* 0x000e220000000a00 */
[----:B------:R-:W-:Y:S02]  /*1450*/  LEA.HI R2, R2, 0x1, RZ, 0x18 ;  /* 0x0000000102027811 */ /* 0x000fe400078fc0ff */
[----:B------:R-:W-:Y:S02]  /*1460*/  IADD3 R7, PT, PT, R0, R23, RZ ;  /* 0x0000001700077210 */ /* 0x000fe40007ffe0ff */
[----:B------:R-:W-:Y:S02]  /*1470*/  LOP3.LUT R2, R2, 0x3, RZ, 0xc0, !PT ;  /* 0x0000000302027812 */ /* 0x000fe400078ec0ff */
[----:B------:R-:W-:Y:S02]  /*1480*/  MOV R8, R0 ;  /* 0x0000000000087202 */ /* 0x000fe40000000f00 */
[----:B------:R-:W-:-:S07]  /*1490*/  IADD3 R6, PT, PT, -R2, RZ, RZ ;  /* 0x000000ff02067210 */ /* 0x000fce0007ffe1ff */
.L_x_24:
[----:B0-----:R-:W-:-:S06]  /*14a0*/  IMAD.WIDE.U32 R2, R7, 0x4, R4 ;  /* 0x0000000407027825 */ /* 0x001fcc00078e0004 */
[----:B------:R-:W2:Y:S01]  /*14b0*/  LDG.E.CONSTANT R2, desc[UR6][R2.64] ;  /* 0x0000000602027981 */ /* 0x000ea2000c1e9900 */
[----:B------:R-:W-:Y:S02]  /*14c0*/  IADD3 R6, PT, PT, R6, 0x1, RZ ;  /* 0x0000000106067810 */ /* 0x000fe40007ffe0ff */
[----:B------:R-:W-:Y:S02]  /*14d0*/  IADD3 R8, PT, PT, R8, 0x100, RZ ;  /* 0x0000010008087810 */ /* 0x000fe40007ffe0ff */
[----:B------:R-:W-:Y:S02]  /*14e0*/  ISETP.NE.AND P0, PT, R6, RZ, PT ;  /* 0x000000ff0600720c */ /* 0x000fe40003f05270 */
[----:B------:R-:W-:Y:S01]  /*14f0*/  IADD3 R7, PT, PT, R7, 0x100, RZ ;  /* 0x0000010007077810 */ /* 0x000fe20007ffe0ff */
[----:B--2---:R-:W-:-:S10]  /*1500*/  FADD R21, R2, R21 ;  /* 0x0000001502157221 */ /* 0x004fd40000000000 */
[----:B------:R-:W-:Y:S05]  /*1510*/  @P0 BRA `(.L_x_24) ;  /* 0xfffffffc00e00947 */ /* 0x000fea000383ffff */
.L_x_23:
[----:B------:R-:W-:Y:S05]  /*1520*/  BSYNC.RECONVERGENT B2 ;  /* 0x0000000000027941 */ /* 0x000fea0003800200 */
.L_x_22:
[----:B------:R-:W-:Y:S05]  /*1530*/  @!P1 BRA `(.L_x_21) ;  /* 0x0000000400a89947 */ /* 0x000fea0003800000 */
[----:B------:R-:W0:Y:S01]  /*1540*/  LDCU.64 UR4, c[0x0][0x380] ;  /* 0x00007000ff0477ac */ /* 0x000e220008000a00 */
[----:B------:R-:W-:Y:S01]  /*1550*/  IADD3 R5, PT, PT, R9, -R8, RZ ;  /* 0x8000000809057210 */ /* 0x000fe20007ffe0ff */
[----:B------:R-:W-:Y:S01]  /*1560*/  BSSY.RECONVERGENT B2, `(.L_x_25) ;  /* 0x000003b000027945 */ /* 0x000fe20003800200 */
[CC--:B------:R-:W-:Y:S02]  /*1570*/  IADD3 R3, P0, PT, R8.reuse, R23.reuse, RZ ;  /* 0x0000001708037210 */ /* 0x0c0fe40007f1e0ff */
[----:B------:R-:W-:Y:S02]  /*1580*/  ISETP.GT.AND P1, PT, R5, 0xc00, PT ;  /* 0x00000c000500780c */ /* 0x000fe40003f24270 */
[----:B------:R-:W-:Y:S02]  /*1590*/  IADD3.X R4, PT, PT, RZ, RZ, RZ, P0, !PT ;  /* 0x000000ffff047210 */ /* 0x000fe400007fe4ff */
[----:B------:R-:W-:Y:S02]  /*15a0*/  IADD3 R11, PT, PT, R8, R23, RZ ;  /* 0x00000017080b7210 */ /* 0x000fe40007ffe0ff */
[----:B0-----:R-:W-:-:S04]  /*15b0*/  LEA R2, P0, R3, UR4, 0x2 ;  /* 0x0000000403027c11 */ /* 0x001fc8000f8010ff */
[----:B------:R-:W-:Y:S02]  /*15c0*/  LEA.HI.X R3, R3, UR5, R4, 0x2, P0 ;  /* 0x0000000503037c11 */ /* 0x000fe400080f1404 */
[----:B------:R-:W-:-:S05]  /*15d0*/  IADD3 R2, P0, PT, R2, 0x800, RZ ;  /* 0x0000080002027810 */ /* 0x000fca0007f1e0ff */
[----:B------:R-:W-:Y:S01]  /*15e0*/  IMAD.X R3, RZ, RZ, R3, P0 ;  /* 0x000000ffff037224 */ /* 0x000fe200000e0603 */
[----:B------:R-:W-:Y:S01]  /*15f0*/  PLOP3.LUT P0, PT, PT, PT, PT, 0x80, 0x8 ;  /* 0x000000000008781c */ /* 0x000fe20003f0f070 */
[----:B------:R-:W-:-:S12]  /*1600*/  @!P1 BRA `(.L_x_26) ;  /* 0x0000000000c09947 */ /* 0x000fd80003800000 */
[----:B------:R-:W-:Y:S02]  /*1610*/  PLOP3.LUT P0, PT, PT, PT, PT, 0x8, 0x80 ;  /* 0x000000000080781c */ /* 0x000fe40003f0e170 */
[----:B------:R-:W-:-:S11]  /*1620*/  IADD3 R13, PT, PT, R9, -0xc00, RZ ;  /* 0xfffff400090d7810 */ /* 0x000fd60007ffe0ff */
.L_x_27:
[----:B------:R-:W0:Y:S01]  /*1630*/  LDC.64 R4, c[0x0][0x380] ;  /* 0x0000e000ff047b82 */ /* 0x000e220000000a00 */
[----:B------:R-:W2:Y:S01]  /*1640*/  LDG.E.CONSTANT R10, desc[UR6][R2.64+-0x400] ;  /* 0xfffc0006020a7981 */ /* 0x000ea2000c1e9900 */
[----:B------:R-:W-:-:S03]  /*1650*/  IADD3 R25, PT, PT, R11, 0x400, RZ ;  /* 0x000004000b197810 */ /* 0x000fc60007ffe0ff */
[----:B------:R-:W3:Y:S04]  /*1660*/  LDG.E.CONSTANT R19, desc[UR6][R2.64] ;  /* 0x0000000602137981 */ /* 0x000ee8000c1e9900 */
[----:B------:R-:W4:Y:S01]  /*1670*/  LDG.E.CONSTANT R18, desc[UR6][R2.64+0x400] ;  /* 0x0004000602127981 */ /* 0x000f22000c1e9900 */
[----:B------:R-:W-:-:S03]  /*1680*/  IADD3 R7, PT, PT, R11, 0x800, RZ ;  /* 0x000008000b077810 */ /* 0x000fc60007ffe0ff */
[----:B------:R-:W5:Y:S04]  /*1690*/  LDG.E.CONSTANT R16, desc[UR6][R2.64+0xc00] ;  /* 0x000c000602107981 */ /* 0x000f68000c1e9900 */
[----:B------:R-:W5:Y:S04]  /*16a0*/  LDG.E.CONSTANT R15, desc[UR6][R2.64+0x1000] ;  /* 0x00100006020f7981 */ /* 0x000f68000c1e9900 */
[----:B------:R-:W5:Y:S01]  /*16b0*/  LDG.E.CONSTANT R14, desc[UR6][R2.64+0x1400] ;  /* 0x00140006020e7981 */ /* 0x000f62000c1e9900 */
[----:B0-----:R-:W-:-:S03]  /*16c0*/  IMAD.WIDE.U32 R22, R11, 0x4, R4 ;  /* 0x000000040b167825 */ /* 0x001fc600078e0004 */
[----:B------:R-:W5:Y:S04]  /*16d0*/  LDG.E.CONSTANT R20, desc[UR6][R2.64+0x2000] ;  /* 0x0020000602147981 */ /* 0x000f68000c1e9900 */
[----:B------:R0:W2:Y:S01]  /*16e0*/  LDG.E.CONSTANT R12, desc[UR6][R22.64] ;  /* 0x00000006160c7981 */ /* 0x0000a2000c1e9900 */
[----:B------:R-:W-:-:S03]  /*16f0*/  IMAD.WIDE.U32 R24, R25, 0x4, R4 ;  /* 0x0000000419187825 */ /* 0x000fc600078e0004 */
[----:B------:R-:W5:Y:S04]  /*1700*/  LDG.E.CONSTANT R26, desc[UR6][R2.64+0x3000] ;  /* 0x00300006021a7981 */ /* 0x000f68000c1e9900 */
[----:B------:R-:W5:Y:S01]  /*1710*/  LDG.E.CONSTANT R17, desc[UR6][R24.64] ;  /* 0x0000000618117981 */ /* 0x000f62000c1e9900 */
[--C-:B------:R-:W-:Y:S01]  /*1720*/  IMAD.WIDE.U32 R6, R7, 0x4, R4.reuse ;  /* 0x0000000407067825 */ /* 0x100fe200078e0004 */
[----:B0-----:R-:W-:Y:S02]  /*1730*/  IADD3 R23, PT, PT, R11, 0xc00, RZ ;  /* 0x00000c000b177810 */ /* 0x001fe40007ffe0ff */
[----:B------:R-:W5:Y:S04]  /*1740*/  LDG.E.CONSTANT R22, desc[UR6][R2.64+0x1c00] ;  /* 0x001c000602167981 */ /* 0x000f68000c1e9900 */
[----:B------:R-:W5:Y:S01]  /*1750*/  LDG.E.CONSTANT R6, desc[UR6][R6.64] ;  /* 0x0000000606067981 */ /* 0x000f62000c1e9900 */
[----:B------:R-:W-:-:S03]  /*1760*/  IMAD.WIDE.U32 R4, R23, 0x4, R4 ;  /* 0x0000000417047825 */ /* 0x000fc600078e0004 */
[----:B------:R-:W5:Y:S04]  /*1770*/  LDG.E.CONSTANT R23, desc[UR6][R2.64+0x2400] ;  /* 0x0024000602177981 */ /* 0x000f68000c1e9900 */
[----:B------:R-:W5:Y:S04]  /*1780*/  LDG.E.CONSTANT R4, desc[UR6][R4.64] ;  /* 0x0000000604047981 */ /* 0x000f68000c1e9900 */
[----:B------:R-:W5:Y:S04]  /*1790*/  LDG.E.CONSTANT R24, desc[UR6][R2.64+0x2c00] ;  /* 0x002c000602187981 */ /* 0x000f68000c1e9900 */
[----:B------:R0:W5:Y:S01]  /*17a0*/  LDG.E.CONSTANT R25, desc[UR6][R2.64+0x3400] ;  /* 0x0034000602197981 */ /* 0x000162000c1e9900 */
[----:B------:R-:W-:-:S04]  /*17b0*/  IADD3 R8, PT, PT, R8, 0x1000, RZ ;  /* 0x0000100008087810 */ /* 0x000fc80007ffe0ff */
[----:B------:R-:W-:Y:S02]  /*17c0*/  ISETP.GE.AND P1, PT, R8, R13, PT ;  /* 0x0000000d0800720c */ /* 0x000fe40003f26270 */
[----:B0-----:R-:W-:Y:S02]  /*17d0*/  IADD3 R2, P2, PT, R2, 0x4000, RZ ;  /* 0x0000400002027810 */ /* 0x001fe40007f5e0ff */
[----:B------:R-:W-:Y:S02]  /*17e0*/  IADD3 R11, PT, PT, R11, 0x1000, RZ ;  /* 0x000010000b0b7810 */ /* 0x000fe40007ffe0ff */
[----:B------:R-:W-:Y:S01]  /*17f0*/  IADD3.X R3, PT, PT, RZ, R3, RZ, P2, !PT ;  /* 0x00000003ff037210 */ /* 0x000fe200017fe4ff */
[----:B--2---:R-:W-:-:S04]  /*1800*/  FADD R21, R12, R21 ;  /* 0x000000150c157221 */ /* 0x004fc80000000000 */
[----:B------:R-:W-:-:S04]  /*1810*/  FADD R10, R21, R10 ;  /* 0x0000000a150a7221 */ /* 0x000fc80000000000 */
[----:B---3--:R-:W-:-:S04]  /*1820*/  FADD R19, R10, R19 ;  /* 0x000000130a137221 */ /* 0x008fc80000000000 */
[----:B----4-:R-:W-:-:S04]  /*1830*/  FADD R18, R19, R18 ;  /* 0x0000001213127221 */ /* 0x010fc80000000000 */
[----:B-----5:R-:W-:-:S04]  /*1840*/  FADD R17, R18, R17 ;  /* 0x0000001112117221 */ /* 0x020fc80000000000 */
        /* <DEDUP_REMOVED lines=12> */
.L_x_26:
[----:B------:R-:W-:Y:S05]  /*1910*/  BSYNC.RECONVERGENT B2 ;  /* 0x0000000000027941 */ /* 0x000fea0003800200 */
.L_x_25:
[----:B------:R-:W-:Y:S01]  /*1920*/  IADD3 R4, PT, PT, R9, -R8, RZ ;  /* 0x8000000809047210 */ /* 0x000fe20007ffe0ff */
[----:B------:R-:W-:Y:S03]  /*1930*/  BSSY.RECONVERGENT B2, `(.L_x_28) ;  /* 0x000001e000027945 */ /* 0x000fe60003800200 */
[----:B------:R-:W-:-:S13]  /*1940*/  ISETP.GT.AND P1, PT, R4, 0x400, PT ;  /* 0x000004000400780c */ /* 0x000fda0003f24270 */
[----:B------:R-:W-:Y:S05]  /*1950*/  @!P1 BRA `(.L_x_29) ;  /* 0x00000000006c9947 */ /* 0x000fea0003800000 */
[----:B------:R-:W0:Y:S01]  /*1960*/  LDC.64 R6, c[0x0][0x380] ;  /* 0x0000e000ff067b82 */ /* 0x000e220000000a00 */
[----:B------:R-:W2:Y:S01]  /*1970*/  LDG.E.CONSTANT R10, desc[UR6][R2.64+-0x400] ;  /* 0xfffc0006020a7981 */ /* 0x000ea2000c1e9900 */
[----:B------:R-:W-:-:S03]  /*1980*/  VIADD R15, R11, 0x400 ;  /* 0x000004000b0f7836 */ /* 0x000fc60000000000 */
[----:B------:R-:W3:Y:S04]  /*1990*/  LDG.E.CONSTANT R13, desc[UR6][R2.64] ;  /* 0x00000006020d7981 */ /* 0x000ee8000c1e9900 */
[----:B------:R-:W4:Y:S04]  /*19a0*/  LDG.E.CONSTANT R17, desc[UR6][R2.64+0xc00] ;  /* 0x000c000602117981 */ /* 0x000f28000c1e9900 */
[----:B------:R-:W5:Y:S04]  /*19b0*/  LDG.E.CONSTANT R19, desc[UR6][R2.64+0x1000] ;  /* 0x0010000602137981 */ /* 0x000f68000c1e9900 */
[----:B------:R1:W5:Y:S01]  /*19c0*/  LDG.E.CONSTANT R23, desc[UR6][R2.64+0x1400] ;  /* 0x0014000602177981 */ /* 0x000362000c1e9900 */
[----:B0-----:R-:W-:-:S06]  /*19d0*/  IMAD.WIDE.U32 R4, R11, 0x4, R6 ;  /* 0x000000040b047825 */ /* 0x001fcc00078e0006 */
[----:B------:R-:W2:Y:S01]  /*19e0*/  LDG.E.CONSTANT R4, desc[UR6][R4.64] ;  /* 0x0000000604047981 */ /* 0x000ea2000c1e9900 */
[----:B------:R-:W-:-:S03]  /*19f0*/  IMAD.WIDE.U32 R6, R15, 0x4, R6 ;  /* 0x000000040f067825 */ /* 0x000fc600078e0006 */
[----:B------:R-:W4:Y:S04]  /*1a00*/  LDG.E.CONSTANT R15, desc[UR6][R2.64+0x400] ;  /* 0x00040006020f7981 */ /* 0x000f28000c1e9900 */
[----:B------:R-:W5:Y:S01]  /*1a10*/  LDG.E.CONSTANT R7, desc[UR6][R6.64] ;  /* 0x0000000606077981 */ /* 0x000f62000c1e9900 */
[----:B------:R-:W-:Y:S02]  /*1a20*/  PLOP3.LUT P0, PT, PT, PT, PT, 0x8, 0x80 ;  /* 0x000000000080781c */ /* 0x000fe40003f0e170 */
[----:B------:R-:W-:Y:S02]  /*1a30*/  IADD3 R8, PT, PT, R8, 0x800, RZ ;  /* 0x0000080008087810 */ /* 0x000fe40007ffe0ff */
[----:B------:R-:W-:Y:S01]  /*1a40*/  IADD3 R11, PT, PT, R11, 0x800, RZ ;  /* 0x000008000b0b7810 */ /* 0x000fe20007ffe0ff */
[----:B--2---:R-:W-:-:S04]  /*1a50*/  FADD R21, R21, R4 ;  /* 0x0000000415157221 */ /* 0x004fc80000000000 */
[----:B------:R-:W-:-:S04]  /*1a60*/  FADD R10, R21, R10 ;  /* 0x0000000a150a7221 */ /* 0x000fc80000000000 */
[----:B---3--:R-:W-:-:S04]  /*1a70*/  FADD R10, R10, R13 ;  /* 0x0000000d0a0a7221 */ /* 0x008fc80000000000 */
[----:B----4-:R-:W-:-:S04]  /*1a80*/  FADD R10, R10, R15 ;  /* 0x0000000f0a0a7221 */ /* 0x010fc80000000000 */
[----:B-----5:R-:W-:Y:S01]  /*1a90*/  FADD R10, R10, R7 ;  /* 0x000000070a0a7221 */ /* 0x020fe20000000000 */
[----:B------:R-:W-:-:S03]  /*1aa0*/  IADD3 R4, P1, PT, R2, 0x2000, RZ ;  /* 0x0000200002047810 */ /* 0x000fc60007f3e0ff */
[----:B------:R-:W-:Y:S01]  /*1ab0*/  FADD R10, R10, R17 ;  /* 0x000000110a0a7221 */ /* 0x000fe20000000000 */
[----:B------:R-:W-:-:S03]  /*1ac0*/  IADD3.X R5, PT, PT, RZ, R3, RZ, P1, !PT ;  /* 0x00000003ff057210 */ /* 0x000fc60000ffe4ff */
[----:B------:R-:W-:Y:S01]  /*1ad0*/  FADD R10, R10, R19 ;  /* 0x000000130a0a7221 */ /* 0x000fe20000000000 */
[----:B-1----:R-:W-:Y:S02]  /*1ae0*/  MOV R2, R4 ;  /* 0x0000000400027202 */ /* 0x002fe40000000f00 */
[----:B------:R-:W-:Y:S01]  /*1af0*/  MOV R3, R5 ;  /* 0x0000000500037202 */ /* 0x000fe20000000f00 */
[----:B------:R-:W-:-:S07]  /*1b00*/  FADD R21, R10, R23 ;  /* 0x000000170a157221 */ /* 0x000fce0000000000 */
.L_x_29:
[----:B------:R-:W-:Y:S05]  /*1b10*/  BSYNC.RECONVERGENT B2 ;  /* 0x0000000000027941 */ /* 0x000fea0003800200 */
.L_x_28:
[----:B------:R-:W-:-:S13]  /*1b20*/  ISETP.LT.OR P0, PT, R8, R9, P0 ;  /* 0x000000090800720c */ /* 0x000fda0000701670 */
[----:B------:R-:W-:Y:S05]  /*1b30*/  @!P0 BRA `(.L_x_21) ;  /* 0x0000000000288947 */ /* 0x000fea0003800000 */
[----:B------:R-:W0:Y:S01]  /*1b40*/  LDC.64 R4, c[0x0][0x380] ;  /* 0x0000e000ff047b82 */ /* 0x000e220000000a00 */
[----:B------:R-:W2:Y:S04]  /*1b50*/  LDG.E.CONSTANT R6, desc[UR6][R2.64+-0x400] ;  /* 0xfffc000602067981 */ /* 0x000ea8000c1e9900 */
[----:B------:R-:W3:Y:S04]  /*1b60*/  LDG.E.CONSTANT R7, desc[UR6][R2.64] ;  /* 0x0000000602077981 */ /* 0x000ee8000c1e9900 */
[----:B------:R-:W4:Y:S01]  /*1b70*/  LDG.E.CONSTANT R9, desc[UR6][R2.64+0x400] ;  /* 0x0004000602097981 */ /* 0x000f22000c1e9900 */
[----:B0-----:R-:W-:-:S06]  /*1b80*/  IMAD.WIDE.U32 R4, R11, 0x4, R4 ;  /* 0x000000040b047825 */ /* 0x001fcc00078e0004 */
[----:B------:R-:W5:Y:S02]  /*1b90*/  LDG.E.CONSTANT R4, desc[UR6][R4.64] ;  /* 0x0000000604047981 */ /* 0x000f64000c1e9900 */
[----:B-----5:R-:W-:-:S04]  /*1ba0*/  FADD R21, R21, R4 ;  /* 0x0000000415157221 */ /* 0x020fc80000000000 */
[----:B--2---:R-:W-:-:S04]  /*1bb0*/  FADD R6, R21, R6 ;  /* 0x0000000615067221 */ /* 0x004fc80000000000 */
[----:B---3--:R-:W-:-:S04]  /*1bc0*/  FADD R6, R6, R7 ;  /* 0x0000000706067221 */ /* 0x008fc80000000000 */
[----:B----4-:R-:W-:-:S07]  /*1bd0*/  FADD R21, R6, R9 ;  /* 0x0000000906157221 */ /* 0x010fce0000000000 */
.L_x_21:
[----:B------:R-:W-:Y:S05]  /*1be0*/  BSYNC.RECONVERGENT B1 ;  /* 0x0000000000017941 */ /* 0x000fea0003800200 */
.L_x_19:
[----:B------:R-:W0:Y:S01]  /*1bf0*/  S2R R6, SR_LANEID ;  /* 0x0000000000067919 */ /* 0x000e220000000000 */
[----:B------:R-:W1:Y:S01]  /*1c00*/  SHFL.DOWN PT, R2, R21, 0x1, 0x1f ;  /* 0x08201f0015027f89 */ /* 0x000e6200000e0000 */
[C---:B0-----:R-:W-:Y:S02]  /*1c10*/  ISETP.GT.AND P0, PT, R6.reuse, 0x1e, PT ;  /* 0x0000001e0600780c */ /* 0x041fe40003f04270 */
[----:B------:R-:W-:-:S11]  /*1c20*/  ISETP.NE.AND P1, PT, R6, RZ, PT ;  /* 0x000000ff0600720c */ /* 0x000fd60003f25270 */
[----:B-1----:R-:W-:Y:S01]  /*1c30*/  @!P0 FADD R21, R2, R21 ;  /* 0x0000001502158221 */ /* 0x002fe20000000000 */
[----:B------:R-:W-:Y:S01]  /*1c40*/  ISETP.GT.AND P0, PT, R6, 0x1d, PT ;  /* 0x0000001d0600780c */ /* 0x000fe20003f04270 */
[----:B------:R-:W0:Y:S01]  /*1c50*/  @!P1 S2R R5, SR_CgaCtaId ;  /* 0x0000000000059919 */ /* 0x000e220000008800 */
[----:B------:R-:W-:Y:S02]  /*1c60*/  @!P1 MOV R4, 0x400 ;  /* 0x0000040000049802 */ /* 0x000fe40000000f00 */
[----:B------:R-:W-:Y:S01]  /*1c70*/  @!P1 SHF.R.U32.HI R3, RZ, 0x3, R0 ;  /* 0x00000003ff039819 */ /* 0x000fe20000011600 */
[----:B------:R-:W1:Y:S03]  /*1c80*/  SHFL.DOWN PT, R2, R21, 0x2, 0x1f ;  /* 0x08401f0015027f89 */ /* 0x000e6600000e0000 */
[----:B------:R-:W-:-:S05]  /*1c90*/  @!P1 LOP3.LUT R3, R3, 0x7c, RZ, 0xc0, !PT ;  /* 0x0000007c03039812 */ /* 0x000fca00078ec0ff */
[----:B-1----:R-:W-:Y:S01]  /*1ca0*/  @!P0 FADD R21, R21, R2 ;  /* 0x0000000215158221 */ /* 0x002fe20000000000 */
[----:B------:R-:W-:Y:S02]  /*1cb0*/  ISETP.GT.AND P0, PT, R6, 0x1b, PT ;  /* 0x0000001b0600780c */ /* 0x000fe40003f04270 */
[----:B0-----:R-:W-:Y:S02]  /*1cc0*/  @!P1 LEA R4, R5, R4, 0x18 ;  /* 0x0000000405049211 */ /* 0x001fe400078ec0ff */
[----:B------:R-:W0:Y:S02]  /*1cd0*/  SHFL.DOWN PT, R2, R21, 0x4, 0x1f ;  /* 0x08801f0015027f89 */ /* 0x000e2400000e0000 */
[----:B------:R-:W-:-:S07]  /*1ce0*/  @!P1 IADD3 R3, PT, PT, R3, R4, RZ ;  /* 0x0000000403039210 */ /* 0x000fce0007ffe0ff */
        /* <DEDUP_REMOVED lines=12> */
[----:B------:R-:W0:Y:S01]  /*1db0*/  S2UR UR5, SR_CgaCtaId ;  /* 0x00000000000579c3 */ /* 0x000e220000008800 */
[----:B------:R-:W-:Y:S02]  /*1dc0*/  UMOV UR4, 0x400 ;  /* 0x0000040000047882 */ /* 0x000fe40000000000 */
[----:B0-----:R-:W-:-:S09]  /*1dd0*/  ULEA UR4, UR5, UR4, 0x18 ;  /* 0x0000000405047291 */ /* 0x001fd2000f8ec0ff */
[----:B---3--:R-:W0:Y:S04]  /*1de0*/  LDS R3, [UR4+0xc] ;  /* 0x00000c04ff037984 */ /* 0x008e280008000800 */
        /* <DEDUP_REMOVED lines=10> */
.L_x_2:
        /* <DEDUP_REMOVED lines=12> */
.L_x_32:
[----:B------:R-:W-:Y:S05]  /*1f50*/  BSYNC.RECONVERGENT B1 ;  /* 0x0000000000017941 */ /* 0x000fea0003800200 */
.L_x_31:
[----:B------:R-:W-:Y:S01]  /*1f60*/  ISETP.GE.AND P0, PT, R11, R20, PT ;  /* 0x000000140b00720c */ /* 0x000fe20003f06270 */
[----:B------:R-:W-:-:S12]  /*1f70*/  BSSY.RECONVERGENT B1, `(.L_x_33) ;  /* 0x0000074000017945 */ /* 0x000fd80003800200 */
[----:B------:R-:W-:Y:S05]  /*1f80*/  @P0 BRA `(.L_x_34) ;  /* 0x0000000400c80947 */ /* 0x000fea0003800000 */
[----:B0-----:R-:W-:Y:S01]  /*1f90*/  LOP3.LUT R3, RZ, R11, RZ, 0x33, !PT ;  /* 0x0000000bff037212 */ /* 0x001fe200078e33ff */
[----:B------:R-:W-:Y:S04]  /*1fa0*/  BSSY.RECONVERGENT B2, `(.L_x_35) ;  /* 0x0000015000027945 */ /* 0x000fe80003800200 */
[----:B------:R-:W-:-:S05]  /*1fb0*/  IMAD.IADD R4, R3, 0x1, R20 ;  /* 0x0000000103047824 */ /* 0x000fca00078e0214 */
        /* <DEDUP_REMOVED lines=10> */
.L_x_37:
[----:B------:R-:W-:-:S06]  /*2060*/  MOV R3, R5 ;  /* 0x0000000500037202 */ /* 0x000fcc0000000f00 */
[----:B------:R0:W2:Y:S01]  /*2070*/  LDG.E.CONSTANT R3, desc[UR6][R2.64] ;  /* 0x0000000602037981 */ /* 0x0000a2000c1e9900 */
[----:B------:R-:W-:Y:S02]  /*2080*/  IADD3 R4, PT, PT, R4, 0x1, RZ ;  /* 0x0000000104047810 */ /* 0x000fe40007ffe0ff */
[----:B------:R-:W-:Y:S02]  /*2090*/  IADD3 R11, PT, PT, R11, 0x100, RZ ;  /* 0x000001000b0b7810 */ /* 0x000fe40007ffe0ff */
[----:B------:R-:W-:Y:S02]  /*20a0*/  ISETP.NE.AND P0, PT, R4, RZ, PT ;  /* 0x000000ff0400720c */ /* 0x000fe40003f05270 */
[----:B0-----:R-:W-:-:S04]  /*20b0*/  IADD3 R2, P2, PT, R2, 0x400, RZ ;  /* 0x0000040002027810 */ /* 0x001fc80007f5e0ff */
[----:B------:R-:W-:Y:S01]  /*20c0*/  IADD3.X R5, PT, PT, RZ, R5, RZ, P2, !PT ;  /* 0x00000005ff057210 */ /* 0x000fe200017fe4ff */
[----:B--2--5:R-:W-:-:S06]  /*20d0*/  FADD R0, R3, R0 ;  /* 0x0000000003007221 */ /* 0x024fcc0000000000 */
[----:B------:R-:W-:Y:S05]  /*20e0*/  @P0 BRA `(.L_x_37) ;  /* 0xfffffffc00dc0947 */ /* 0x000fea000383ffff */
.L_x_36:
[----:B------:R-:W-:Y:S05]  /*20f0*/  BSYNC.RECONVERGENT B2 ;  /* 0x0000000000027941 */ /* 0x000fea0003800200 */
.L_x_35:
        /* <DEDUP_REMOVED lines=8> */
.L_x_40:
        /* <DEDUP_REMOVED lines=9> */
[----:B------:R-:W-:-:S03]  /*2210*/  VIADD R3, R11, 0x800 ;  /* 0x000008000b037836 */ /* 0x000fc60000000000 */
[----:B------:R-:W4:Y:S01]  /*2220*/  LDG.E.CONSTANT R15, desc[UR6][R4.64+0x400] ;  /* 0x00040006040f7981 */ /* 0x000f22000c1e9900 */
        /* <DEDUP_REMOVED lines=32> */
.L_x_39:
[----:B------:R-:W-:Y:S05]  /*2430*/  BSYNC.RECONVERGENT B2 ;  /* 0x0000000000027941 */ /* 0x000fea0003800200 */
.L_x_38:
[----:B------:R-:W-:Y:S01]  /*2440*/  IADD3 R2, PT, PT, -R11, R20, RZ ;  /* 0x000000140b027210 */ /* 0x000fe20007ffe1ff */
[----:B------:R-:W-:Y:S03]  /*2450*/  BSSY.RECONVERGENT B2, `(.L_x_41) ;  /* 0x0000019000027945 */ /* 0x000fe60003800200 */
[----:B------:R-:W-:-:S13]  /*2460*/  ISETP.GT.AND P1, PT, R2, 0x400, PT ;  /* 0x000004000200780c */ /* 0x000fda0003f24270 */
[----:B------:R-:W-:Y:S05]  /*2470*/  @!P1 BRA `(.L_x_42) ;  /* 0x0000000000589947 */ /* 0x000fea0003800000 */
        /* <DEDUP_REMOVED lines=22> */
.L_x_42:
[----:B------:R-:W-:Y:S05]  /*25e0*/  BSYNC.RECONVERGENT B2 ;  /* 0x0000000000027941 */ /* 0x000fea0003800200 */
.L_x_41:
        /* <DEDUP_REMOVED lines=12> */
.L_x_34:
[----:B------:R-:W-:Y:S05]  /*26b0*/  BSYNC.RECONVERGENT B1 ;  /* 0x0000000000017941 */ /* 0x000fea0003800200 */
.L_x_33:
        /* <DEDUP_REMOVED lines=35> */
[----:B--2---:R-:W0:Y:S04]  /*28f0*/  LDS R3, [UR4+0xc] ;  /* 0x00000c04ff037984 */ /* 0x004e280008000800 */
        /* <DEDUP_REMOVED lines=10> */
.L_x_43:
[----:B0-----:R-:W0:Y:S01]  /*29a0*/  S2R R2, SR_LANEID ;  /* 0x0000000000027919 */ /* 0x001e220000000000 */
[----:B------:R-:W-:-:S04]  /*29b0*/  LOP3.LUT R0, R9, 0x3e0, RZ, 0xc0, !PT ;  /* 0x000003e009007812 */ /* 0x000fc800078ec0ff */
[----:B------:R-:W-:Y:S02]  /*29c0*/  IADD3 R3, PT, PT, R0, 0x20, RZ ;  /* 0x0000002000037810 */ /* 0x000fe40007ffe0ff */
[----:B------:R-:W-:Y:S02]  /*29d0*/  LOP3.LUT R7, RZ, R0, RZ, 0x33, !PT ;  /* 0x00000000ff077212 */ /* 0x000fe400078e33ff */
[-C--:B------:R-:W-:Y:S02]  /*29e0*/  ISETP.GT.AND P0, PT, R3, R20.reuse, PT ;  /* 0x000000140300720c */ /* 0x080fe40003f04270 */
[----:B------:R-:W-:-:S04]  /*29f0*/  IADD3 R7, PT, PT, R7, R20, RZ ;  /* 0x0000001407077210 */ /* 0x000fc80007ffe0ff */
[----:B------:R-:W-:-:S05]  /*2a00*/  SEL R4, R7, 0x1f, P0 ;  /* 0x0000001f07047807 */ /* 0x000fca0000000000 */
[----:B------:R-:W1:Y:S01]  /*2a10*/  SHFL.DOWN PT, R0, R5, 0x1, R4 ;  /* 0x0820000005007989 */ /* 0x000e6200000e0004 */
[C---:B0-----:R-:W-:Y:S01]  /*2a20*/  ISETP.GE.AND P0, PT, R2.reuse, R4, PT ;  /* 0x000000040200720c */ /* 0x041fe20003f06270 */
[C---:B------:R-:W-:Y:S01]  /*2a30*/  VIADD R3, R2.reuse, 0x2 ;  /* 0x0000000202037836 */ /* 0x040fe20000000000 */
[----:B------:R-:W-:-:S11]  /*2a40*/  ISETP.NE.AND P1, PT, R2, RZ, PT ;  /* 0x000000ff0200720c */ /* 0x000fd60003f25270 */
[----:B-1----:R-:W-:Y:S01]  /*2a50*/  @!P0 FADD R5, R0, R5 ;  /* 0x0000000500058221 */ /* 0x002fe20000000000 */
[-C--:B------:R-:W-:Y:S01]  /*2a60*/  ISETP.GT.AND P0, PT, R3, R4.reuse, PT ;  /* 0x000000040300720c */ /* 0x080fe20003f04270 */
[----:B------:R-:W0:Y:S01]  /*2a70*/  @!P1 S2R R6, SR_CgaCtaId ;  /* 0x0000000000069919 */ /* 0x000e220000008800 */
[----:B------:R-:W-:Y:S02]  /*2a80*/  IADD3 R3, PT, PT, R2, 0x4, RZ ;  /* 0x0000000402037810 */ /* 0x000fe40007ffe0ff */
[----:B------:R-:W1:Y:S09]  /*2a90*/  SHFL.DOWN PT, R0, R5, 0x2, R4 ;  /* 0x0840000005007989 */ /* 0x000e7200000e0004 */
[----:B-1----:R-:W-:Y:S01]  /*2aa0*/  @!P0 FADD R5, R5, R0 ;  /* 0x0000000005058221 */ /* 0x002fe20000000000 */
[----:B------:R-:W-:-:S02]  /*2ab0*/  ISETP.GT.AND P0, PT, R3, R4, PT ;  /* 0x000000040300720c */ /* 0x000fc40003f04270 */
[----:B------:R-:W-:Y:S02]  /*2ac0*/  IADD3 R3, PT, PT, R2, 0x8, RZ ;  /* 0x0000000802037810 */ /* 0x000fe40007ffe0ff */
[----:B------:R-:W1:Y:S09]  /*2ad0*/  SHFL.DOWN PT, R0, R5, 0x4, R4 ;  /* 0x0880000005007989 */ /* 0x000e7200000e0004 */
[----:B-1----:R-:W-:Y:S01]  /*2ae0*/  @!P0 FADD R5, R5, R0 ;  /* 0x0000000005058221 */ /* 0x002fe20000000000 */
[----:B------:R-:W-:-:S02]  /*2af0*/  ISETP.GT.AND P0, PT, R3, R4, PT ;  /* 0x000000040300720c */ /* 0x000fc40003f04270 */
[----:B------:R-:W-:Y:S02]  /*2b00*/  IADD3 R3, PT, PT, R2, 0x10, RZ ;  /* 0x0000001002037810 */ /* 0x000fe40007ffe0ff */
[----:B------:R-:W1:Y:S01]  /*2b10*/  SHFL.DOWN PT, R0, R5, 0x8, R4 ;  /* 0x0900000005007989 */ /* 0x000e6200000e0004 */
[----:B------:R-:W-:-:S04]  /*2b20*/  @!P1 SHF.R.U32.HI R2, RZ, 0x3, R9 ;  /* 0x00000003ff029819 */ /* 0x000fc80000011609 */
[----:B------:R-:W-:-:S04]  /*2b30*/  @!P1 LOP3.LUT R2, R2, 0x7c, RZ, 0xc0, !PT ;  /* 0x0000007c02029812 */ /* 0x000fc800078ec0ff */
[----:B-1----:R-:W-:Y:S01]  /*2b40*/  @!P0 FADD R5, R5, R0 ;  /* 0x0000000005058221 */ /* 0x002fe20000000000 */
[----:B------:R-:W-:Y:S02]  /*2b50*/  ISETP.GT.AND P0, PT, R3, R4, PT ;  /* 0x000000040300720c */ /* 0x000fe40003f04270 */
[----:B------:R-:W-:Y:S02]  /*2b60*/  @!P1 MOV R3, 0x400 ;  /* 0x0000040000039802 */ /* 0x000fe40000000f00 */
[----:B------:R-:W1:Y:S02]  /*2b70*/  SHFL.DOWN PT, R0, R5, 0x10, R4 ;  /* 0x0a00000005007989 */ /* 0x000e6400000e0004 */
[----:B0-----:R-:W-:-:S04]  /*2b80*/  @!P1 LEA R3, R6, R3, 0x18 ;  /* 0x0000000306039211 */ /* 0x001fc800078ec0ff */
[----:B------:R-:W-:-:S03]  /*2b90*/  @!P1 IADD3 R3, PT, PT, R2, R3, RZ ;  /* 0x0000000302039210 */ /* 0x000fc60007ffe0ff */
[----:B-1----:R-:W-:Y:S01]  /*2ba0*/  @!P0 FADD R5, R5, R0 ;  /* 0x0000000005058221 */ /* 0x002fe20000000000 */
        /* <DEDUP_REMOVED lines=12> */
[----:B-1----:R-:W0:Y:S04]  /*2c70*/  LDS R3, [UR4+0xc] ;  /* 0x00000c04ff037984 */ /* 0x002e280008000800 */
        /* <DEDUP_REMOVED lines=13> */
.L_x_30:
[----:B------:R-:W0:Y:S01]  /*2d50*/  S2R R8, SR_TID.X ;  /* 0x0000000000087919 */ /* 0x000e220000002100 */
[----:B------:R-:W0:Y:S02]  /*2d60*/  LDC.64 R2, c[0x0][0x380] ;  /* 0x0000e000ff027b82 */ /* 0x000e240000000a00 */
[----:B0-----:R-:W-:-:S05]  /*2d70*/  IMAD.WIDE.U32 R2, R8, 0x4, R2 ;  /* 0x0000000408027825 */ /* 0x001fca00078e0002 */
[----:B------:R-:W2:Y:S04]  /*2d80*/  LDG.E.CONSTANT R19, desc[UR6][R2.64] ;  /* 0x0000000602137981 */ /* 0x000ea8000c1e9900 */
[----:B------:R-:W2:Y:S04]  /*2d90*/  LDG.E.CONSTANT R0, desc[UR6][R2.64+0x400] ;  /* 0x0004000602007981 */ /* 0x000ea8000c1e9900 */
[----:B------:R-:W3:Y:S04]  /*2da0*/  LDG.E.CONSTANT R4, desc[UR6][R2.64+0x800] ;  /* 0x0008000602047981 */ /* 0x000ee8000c1e9900 */
[----:B------:R-:W3:Y:S04]  /*2db0*/  LDG.E.CONSTANT R5, desc[UR6][R2.64+0xc00] ;  /* 0x000c000602057981 */ /* 0x000ee8000c1e9900 */
[----:B------:R-:W4:Y:S04]  /*2dc0*/  LDG.E.CONSTANT R6, desc[UR6][R2.64+0x1000] ;  /* 0x0010000602067981 */ /* 0x000f28000c1e9900 */
[----:B------:R-:W4:Y:S04]  /*2dd0*/  LDG.E.CONSTANT R7, desc[UR6][R2.64+0x1400] ;  /* 0x0014000602077981 */ /* 0x000f28000c1e9900 */
[----:B------:R-:W5:Y:S04]  /*2de0*/  LDG.E.CONSTANT R9, desc[UR6][R2.64+0x1800] ;  /* 0x0018000602097981 */ /* 0x000f68000c1e9900 */
        /* <DEDUP_REMOVED lines=8> */
[----:B------:R-:W5:Y:S01]  /*2e70*/  LDG.E.CONSTANT R18, desc[UR6][R2.64+0x3c00] ;  /* 0x003c000602127981 */ /* 0x000f62000c1e9900 */
[----:B------:R-:W-:Y:S01]  /*2e80*/  ISETP.GE.U32.AND P0, PT, R20, 0x2000, PT ;  /* 0x000020001400780c */ /* 0x000fe20003f06070 */
[----:B--2---:R-:W-:Y:S01]  /*2e90*/  FADD R0, R19, R0 ;  /* 0x0000000013007221 */ /* 0x004fe20000000000 */
[----:B---3--:R-:W-:-:S04]  /*2ea0*/  FADD R5, R4, R5 ;  /* 0x0000000504057221 */ /* 0x008fc80000000000 */
[----:B------:R-:W-:Y:S01]  /*2eb0*/  FADD R0, R0, R5 ;  /* 0x0000000500007221 */ /* 0x000fe20000000000 */
[----:B----4-:R-:W-:Y:S01]  /*2ec0*/  FADD R6, R6, R7 ;  /* 0x0000000706067221 */ /* 0x010fe20000000000 */
[----:B-----5:R-:W-:-:S04]  /*2ed0*/  FADD R9, R9, R10 ;  /* 0x0000000a09097221 */ /* 0x020fc80000000000 */
[----:B------:R-:W-:Y:S01]  /*2ee0*/  FADD R9, R6, R9 ;  /* 0x0000000906097221 */ /* 0x000fe20000000000 */
[----:B------:R-:W-:-:S03]  /*2ef0*/  FADD R11, R11, R12 ;  /* 0x0000000c0b0b7221 */ /* 0x000fc60000000000 */
[----:B------:R-:W-:Y:S01]  /*2f00*/  FADD R0, R0, R9 ;  /* 0x0000000900007221 */ /* 0x000fe20000000000 */
[----:B------:R-:W-:-:S04]  /*2f10*/  FADD R14, R13, R14 ;  /* 0x0000000e0d0e7221 */ /* 0x000fc80000000000 */
[----:B------:R-:W-:Y:S01]  /*2f20*/  FADD R11, R11, R14 ;  /* 0x0000000e0b0b7221 */ /* 0x000fe20000000000 */
[----:B------:R-:W-:Y:S01]  /*2f30*/  FADD R15, R15, R16 ;  /* 0x000000100f0f7221 */ /* 0x000fe20000000000 */
[----:B------:R-:W-:-:S04]  /*2f40*/  FADD R18, R17, R18 ;  /* 0x0000001211127221 */ /* 0x000fc80000000000 */
[----:B------:R-:W-:-:S04]  /*2f50*/  FADD R18, R15, R18 ;  /* 0x000000120f127221 */ /* 0x000fc80000000000 */
[----:B------:R-:W-:Y:S01]  /*2f60*/  FADD R5, R11, R18 ;  /* 0x000000120b057221 */ /* 0x000fe20000000000 */
[----:B------:R-:W-:-:S03]  /*2f70*/  HFMA2 R11, -RZ, RZ, 0, 0.00048828125 ;  /* 0x00001000ff0b7431 */ /* 0x000fc600000001ff */
[----:B------:R-:W-:Y:S01]  /*2f80*/  FADD R0, R0, R5 ;  /* 0x0000000500007221 */ /* 0x000fe20000000000 */
[----:B------:R-:W-:Y:S06]  /*2f90*/  @!P0 BRA `(.L_x_44) ;  /* 0x0000000000ac8947 */ /* 0x000fec0003800000 */
[----:B------:R-:W0:Y:S01]  /*2fa0*/  LDC R7, c[0x0][0x390] ;  /* 0x0000e400ff077b82 */ /* 0x000e220000000800 */
[----:B------:R-:W-:Y:S02]  /*2fb0*/  IADD3 R6, PT, PT, R20, -0x1000, RZ ;  /* 0xfffff00014067810 */ /* 0x000fe40007ffe0ff */
[----:B------:R-:W-:-:S07]  /*2fc0*/  MOV R11, 0x1000 ;  /* 0x00001000000b7802 */ /* 0x000fce0000000f00 */
.L_x_46:
[----:B------:R-:W-:-:S05]  /*2fd0*/  IMAD.WIDE R4, R11, 0x4, R2 ;  /* 0x000000040b047825 */ /* 0x000fca00078e0202 */
[----:B------:R-:W2:Y:S04]  /*2fe0*/  LDG.E.CONSTANT R20, desc[UR6][R4.64+0x400] ;  /* 0x0004000604147981 */ /* 0x000ea8000c1e9900 */
[----:B------:R-:W2:Y:S04]  /*2ff0*/  LDG.E.CONSTANT R21, desc[UR6][R4.64+0x800] ;  /* 0x0008000604157981 */ /* 0x000ea8000c1e9900 */
        /* <DEDUP_REMOVED lines=13> */
[----:B------:R1:W5:Y:S01]  /*30d0*/  LDG.E.CONSTANT R18, desc[UR6][R4.64+0x3c00] ;  /* 0x003c000604127981 */ /* 0x000362000c1e9900 */
[----:B--2---:R-:W-:Y:S01]  /*30e0*/  FADD R21, R20, R21 ;  /* 0x0000001514157221 */ /* 0x004fe20000000000 */
[----:B0-----:R-:W-:-:S05]  /*30f0*/  MOV R20, R7 ;  /* 0x0000000700147202 */ /* 0x001fca0000000f00 */
[----:B-1----:R-:W-:Y:S02]  /*3100*/  IMAD.IADD R4, R20, 0x1, -R11 ;  /* 0x0000000114047824 */ /* 0x002fe400078e0a0b */
[----:B---3--:R-:W-:-:S03]  /*3110*/  FADD R0, R19, R0 ;  /* 0x0000000013007221 */ /* 0x008fc60000000000 */
[----:B------:R-:W-:Y:S01]  /*3120*/  ISETP.GE.AND P0, PT, R4, 0x1000, PT ;  /* 0x000010000400780c */ /* 0x000fe20003f06270 */
[----:B----4-:R-:W-:Y:S01]  /*3130*/  FADD R22, R22, R23 ;  /* 0x0000001716167221 */ /* 0x010fe20000000000 */
[----:B------:R-:W-:Y:S01]  /*3140*/  FADD R0, R0, R21 ;  /* 0x0000001500007221 */ /* 0x000fe20000000000 */
[----:B-----5:R-:W-:-:S04]  /*3150*/  FADD R25, R24, R25 ;  /* 0x0000001918197221 */ /* 0x020fc80000000000 */
[----:B------:R-:W-:Y:S01]  /*3160*/  FADD R25, R22, R25 ;  /* 0x0000001916197221 */ /* 0x000fe20000000000 */
[----:B------:R-:W-:Y:S01]  /*3170*/  FADD R16, R16, R17 ;  /* 0x0000001110107221 */ /* 0x000fe20000000000 */
[----:B------:R-:W-:-:S04]  /*3180*/  FADD R15, R15, R10 ;  /* 0x0000000a0f0f7221 */ /* 0x000fc80000000000 */
[----:B------:R-:W-:Y:S01]  /*3190*/  FADD R15, R16, R15 ;  /* 0x0000000f100f7221 */ /* 0x000fe20000000000 */
[----:B------:R-:W-:Y:S01]  /*31a0*/  FADD R9, R14, R9 ;  /* 0x000000090e097221 */ /* 0x000fe20000000000 */
[----:B------:R-:W-:-:S04]  /*31b0*/  FADD R12, R13, R12 ;  /* 0x0000000c0d0c7221 */ /* 0x000fc80000000000 */
[----:B------:R-:W-:Y:S01]  /*31c0*/  FADD R12, R9, R12 ;  /* 0x0000000c090c7221 */ /* 0x000fe20000000000 */
[----:B------:R-:W-:-:S03]  /*31d0*/  FADD R0, R0, R25 ;  /* 0x0000001900007221 */ /* 0x000fc60000000000 */
[----:B------:R-:W-:-:S04]  /*31e0*/  FADD R15, R15, R12 ;  /* 0x0000000c0f0f7221 */ /* 0x000fc80000000000 */
[----:B------:R-:W-:-:S04]  /*31f0*/  FADD R15, R0, R15 ;  /* 0x0000000f000f7221 */ /* 0x000fc80000000000 */
[----:B------:R-:W-:Y:S01]  /*3200*/  FADD R0, R18, R15 ;  /* 0x0000000f12007221 */ /* 0x000fe20000000000 */
[----:B------:R-:W-:Y:S06]  /*3210*/  @!P0 BRA `(.L_x_45) ;  /* 0x0000000800308947 */ /* 0x000fec0003800000 */
[----:B------:R-:W-:-:S04]  /*3220*/  IADD3 R11, PT, PT, R11, 0x1000, RZ ;  /* 0x000010000b0b7810 */ /* 0x000fc80007ffe0ff */
[----:B------:R-:W-:-:S13]  /*3230*/  ISETP.GT.AND P0, PT, R11, R6, PT ;  /* 0x000000060b00720c */ /* 0x000fda0003f04270 */
[----:B------:R-:W-:Y:S05]  /*3240*/  @!P0 BRA `(.L_x_46) ;  /* 0xfffffffc00608947 */ /* 0x000fea000383ffff */
.L_x_44:
[----:B------:R-:W-:-:S13]  /*3250*/  ISETP.GE.AND P0, PT, R11, R20, PT ;  /* 0x000000140b00720c */ /* 0x000fda0003f06270 */
[----:B------:R-:W-:Y:S05]  /*3260*/  @P0 BRA `(.L_x_45) ;  /* 0x00000008001c0947 */ /* 0x000fea0003800000 */
[----:B------:R-:W-:Y:S01]  /*3270*/  IADD3 R9, PT, PT, -R11, R20, RZ ;  /* 0x000000140b097210 */ /* 0x000fe20007ffe1ff */
[----:B------:R-:W-:Y:S03]  /*3280*/  BSSY.RECONVERGENT B1, `(.L_x_45) ;  /* 0x0000085000017945 */ /* 0x000fe60003800200 */
        /* <DEDUP_REMOVED lines=16> */
.L_x_50:
        /* <DEDUP_REMOVED lines=8> */
.L_x_49:
[----:B------:R-:W-:Y:S05]  /*3410*/  BSYNC.RECONVERGENT B2 ;  /* 0x0000000000027941 */ /* 0x000fea0003800200 */
.L_x_48:
[----:B------:R-:W-:Y:S05]  /*3420*/  @!P1 BRA `(.L_x_47) ;  /* 0x0000000400a89947 */ /* 0x000fea0003800000 */
[----:B------:R-:W0:Y:S01]  /*3430*/  LDCU.64 UR4, c[0x0][0x380] ;  /* 0x00007000ff0477ac */ /* 0x000e220008000a00 */
[----:B------:R-:W-:Y:S01]  /*3440*/  IADD3 R5, PT, PT, R9, -R10, RZ ;  /* 0x8000000a09057210 */ /* 0x000fe20007ffe0ff */
[----:B------:R-:W-:Y:S01]  /*3450*/  BSSY.RECONVERGENT B2, `(.L_x_51) ;  /* 0x000003b000027945 */ /* 0x000fe20003800200 */
[CC--:B------:R-:W-:Y:S02]  /*3460*/  IADD3 R3, P0, PT, R10.reuse, R11.reuse, RZ ;  /* 0x0000000b0a037210 */ /* 0x0c0fe40007f1e0ff */
[----:B------:R-:W-:Y:S02]  /*3470*/  ISETP.GT.AND P1, PT, R5, 0xc00, PT ;  /* 0x00000c000500780c */ /* 0x000fe40003f24270 */
[----:B------:R-:W-:Y:S01]  /*3480*/  IADD3 R11, PT, PT, R10, R11, RZ ;  /* 0x0000000b0a0b7210 */ /* 0x000fe20007ffe0ff */
[----:B------:R-:W-:Y:S01]  /*3490*/  IMAD.X R4, RZ, RZ, RZ, P0 ;  /* 0x000000ffff047224 */ /* 0x000fe200000e06ff */
[----:B0-----:R-:W-:-:S04]  /*34a0*/  LEA R2, P0, R3, UR4, 0x2 ;  /* 0x0000000403027c11 */ /* 0x001fc8000f8010ff */
[----:B------:R-:W-:Y:S02]  /*34b0*/  LEA.HI.X R3, R3, UR5, R4, 0x2, P0 ;  /* 0x0000000503037c11 */ /* 0x000fe400080f1404 */
[----:B------:R-:W-:-:S04]  /*34c0*/  IADD3 R2, P0, PT, R2, 0x800, RZ ;  /* 0x0000080002027810 */ /* 0x000fc80007f1e0ff */
[----:B------:R-:W-:Y:S02]  /*34d0*/  IADD3.X R3, PT, PT, RZ, R3, RZ, P0, !PT ;  /* 0x00000003ff037210 */ /* 0x000fe400007fe4ff */
[----:B------:R-:W-:Y:S01]  /*34e0*/  PLOP3.LUT P0, PT, PT, PT, PT, 0x80, 0x8 ;  /* 0x000000000008781c */ /* 0x000fe20003f0f070 */
[----:B------:R-:W-:-:S12]  /*34f0*/  @!P1 BRA `(.L_x_52) ;  /* 0x0000000000c09947 */ /* 0x000fd80003800000 */
[----:B------:R-:W-:Y:S02]  /*3500*/  PLOP3.LUT P0, PT, PT, PT, PT, 0x8, 0x80 ;  /* 0x000000000080781c */ /* 0x000fe40003f0e170 */
[----:B------:R-:W-:-:S11]  /*3510*/  IADD3 R13, PT, PT, R9, -0xc00, RZ ;  /* 0xfffff400090d7810 */ /* 0x000fd60007ffe0ff */
.L_x_53:
[----:B------:R-:W0:Y:S01]  /*3520*/  LDC.64 R4, c[0x0][0x380] ;  /* 0x0000e000ff047b82 */ /* 0x000e220000000a00 */
[----:B------:R-:W2:Y:S01]  /*3530*/  LDG.E.CONSTANT R12, desc[UR6][R2.64+-0x400] ;  /* 0xfffc0006020c7981 */ /* 0x000ea2000c1e9900 */
[----:B------:R-:W-:-:S03]  /*3540*/  IADD3 R25, PT, PT, R11, 0x400, RZ ;  /* 0x000004000b197810 */ /* 0x000fc60007ffe0ff */
[----:B------:R-:W3:Y:S04]  /*3550*/  LDG.E.CONSTANT R20, desc[UR6][R2.64] ;  /* 0x0000000602147981 */ /* 0x000ee8000c1e9900 */
[----:B------:R-:W4:Y:S01]  /*3560*/  LDG.E.CONSTANT R19, desc[UR6][R2.64+0x400] ;  /* 0x0004000602137981 */ /* 0x000f22000c1e9900 */
[----:B------:R-:W-:-:S03]  /*3570*/  IADD3 R7, PT, PT, R11, 0x800, RZ ;  /* 0x000008000b077810 */ /* 0x000fc60007ffe0ff */
[----:B------:R-:W5:Y:S04]  /*3580*/  LDG.E.CONSTANT R17, desc[UR6][R2.64+0xc00] ;  /* 0x000c000602117981 */ /* 0x000f68000c1e9900 */
[----:B------:R-:W5:Y:S01]  /*3590*/  LDG.E.CONSTANT R16, desc[UR6][R2.64+0x1000] ;  /* 0x0010000602107981 */ /* 0x000f62000c1e9900 */
[----:B------:R-:W-:-:S03]  /*35a0*/  IADD3 R23, PT, PT, R11, 0xc00, RZ ;  /* 0x00000c000b177810 */ /* 0x000fc60007ffe0ff */
[----:B------:R-:W5:Y:S01]  /*35b0*/  LDG.E.CONSTANT R22, desc[UR6][R2.64+0x1c00] ;  /* 0x001c000602167981 */ /* 0x000f62000c1e9900 */
[----:B0-----:R-:W-:-:S03]  /*35c0*/  IMAD.WIDE.U32 R14, R11, 0x4, R4 ;  /* 0x000000040b0e7825 */ /* 0x001fc600078e0004 */
[----:B------:R-:W5:Y:S04]  /*35d0*/  LDG.E.CONSTANT R21, desc[UR6][R2.64+0x2000] ;  /* 0x0020000602157981 */ /* 0x000f68000c1e9900 */
[----:B------:R-:W5:Y:S04]  /*35e0*/  LDG.E.CONSTANT R26, desc[UR6][R2.64+0x3000] ;  /* 0x00300006021a7981 */ /* 0x000f68000c1e9900 */
[----:B------:R-:W2:Y:S01]  /*35f0*/  LDG.E.CONSTANT R15, desc[UR6][R14.64] ;  /* 0x000000060e0f7981 */ /* 0x000ea2000c1e9900 */
[----:B------:R-:W-:-:S05]  /*3600*/  IMAD.WIDE.U32 R24, R25, 0x4, R4 ;  /* 0x0000000419187825 */ /* 0x000fca00078e0004 */
[----:B------:R-:W5:Y:S01]  /*3610*/  LDG.E.CONSTANT R18, desc[UR6][R24.64] ;  /* 0x0000000618127981 */ /* 0x000f62000c1e9900 */
[----:B------:R-:W-:-:S03]  /*3620*/  IMAD.WIDE.U32 R6, R7, 0x4, R4 ;  /* 0x0000000407067825 */ /* 0x000fc600078e0004 */
        /* <DEDUP_REMOVED lines=8> */
[----:B------:R-:W-:Y:S01]  /*36b0*/  ISETP.GE.AND P1, PT, R10, R13, PT ;  /* 0x0000000d0a00720c */ /* 0x000fe20003f26270 */
[----:B------:R-:W-:Y:S01]  /*36c0*/  VIADD R11, R11, 0x1000 ;  /* 0x000010000b0b7836 */ /* 0x000fe20000000000 */
[----:B0-----:R-:W-:-:S04]  /*36d0*/  IADD3 R2, P2, PT, R2, 0x4000, RZ ;  /* 0x0000400002027810 */ /* 0x001fc80007f5e0ff */
        /* <DEDUP_REMOVED lines=18> */
.L_x_52:
[----:B------:R-:W-:Y:S05]  /*3800*/  BSYNC.RECONVERGENT B2 ;  /* 0x0000000000027941 */ /* 0x000fea0003800200 */
.L_x_51:
[----:B------:R-:W-:Y:S01]  /*3810*/  IADD3 R4, PT, PT, R9, -R10, RZ ;  /* 0x8000000a09047210 */ /* 0x000fe20007ffe0ff */
[----:B------:R-:W-:Y:S03]  /*3820*/  BSSY.RECONVERGENT B2, `(.L_x_54) ;  /* 0x000001e000027945 */ /* 0x000fe60003800200 */
[----:B------:R-:W-:-:S13]  /*3830*/  ISETP.GT.AND P1, PT, R4, 0x400, PT ;  /* 0x000004000400780c */ /* 0x000fda0003f24270 */
[----:B------:R-:W-:Y:S05]  /*3840*/  @!P1 BRA `(.L_x_55) ;  /* 0x00000000006c9947 */ /* 0x000fea0003800000 */
[----:B------:R-:W0:Y:S01]  /*3850*/  LDC.64 R6, c[0x0][0x380] ;  /* 0x0000e000ff067b82 */ /* 0x000e220000000a00 */
[----:B------:R-:W2:Y:S01]  /*3860*/  LDG.E.CONSTANT R13, desc[UR6][R2.64+-0x400] ;  /* 0xfffc0006020d7981 */ /* 0x000ea2000c1e9900 */
[----:B------:R-:W-:-:S03]  /*3870*/  IADD3 R17, PT, PT, R11, 0x400, RZ ;  /* 0x000004000b117810 */ /* 0x000fc60007ffe0ff */
[----:B------:R-:W3:Y:S04]  /*3880*/  LDG.E.CONSTANT R15, desc[UR6][R2.64] ;  /* 0x00000006020f7981 */ /* 0x000ee8000c1e9900 */
[----:B------:R-:W4:Y:S04]  /*3890*/  LDG.E.CONSTANT R19, desc[UR6][R2.64+0xc00] ;  /* 0x000c000602137981 */ /* 0x000f28000c1e9900 */
[----:B------:R-:W5:Y:S04]  /*38a0*/  LDG.E.CONSTANT R21, desc[UR6][R2.64+0x1000] ;  /* 0x0010000602157981 */ /* 0x000f68000c1e9900 */
[----:B------:R-:W5:Y:S01]  /*38b0*/  LDG.E.CONSTANT R23, desc[UR6][R2.64+0x1400] ;  /* 0x0014000602177981 */ /* 0x000f62000c1e9900 */
[----:B0-----:R-:W-:-:S06]  /*38c0*/  IMAD.WIDE.U32 R4, R11, 0x4, R6 ;  /* 0x000000040b047825 */ /* 0x001fcc00078e0006 */
[----:B------:R0:W2:Y:S01]  /*38d0*/  LDG.E.CONSTANT R5, desc[UR6][R4.64] ;  /* 0x0000000604057981 */ /* 0x0000a2000c1e9900 */
[----:B------:R-:W-:-:S03]  /*38e0*/  IMAD.WIDE.U32 R6, R17, 0x4, R6 ;  /* 0x0000000411067825 */ /* 0x000fc600078e0006 */
[----:B------:R1:W4:Y:S04]  /*38f0*/  LDG.E.CONSTANT R17, desc[UR6][R2.64+0x400] ;  /* 0x0004000602117981 */ /* 0x000328000c1e9900 */
[----:B------:R-:W5:Y:S01]  /*3900*/  LDG.E.CONSTANT R7, desc[UR6][R6.64] ;  /* 0x0000000606077981 */ /* 0x000f62000c1e9900 */
[----:B0-----:R-:W-:Y:S02]  /*3910*/  IADD3 R4, P1, PT, R2, 0x2000, RZ ;  /* 0x0000200002047810 */ /* 0x001fe40007f3e0ff */
[----:B------:R-:W-:Y:S02]  /*3920*/  PLOP3.LUT P0, PT, PT, PT, PT, 0x8, 0x80 ;  /* 0x000000000080781c */ /* 0x000fe40003f0e170 */
[----:B------:R-:W-:Y:S02]  /*3930*/  IADD3 R10, PT, PT, R10, 0x800, RZ ;  /* 0x000008000a0a7810 */ /* 0x000fe40007ffe0ff */
[----:B------:R-:W-:-:S02]  /*3940*/  IADD3 R11, PT, PT, R11, 0x800, RZ ;  /* 0x000008000b0b7810 */ /* 0x000fc40007ffe0ff */
[----:B-1----:R-:W-:Y:S01]  /*3950*/  MOV R2, R4 ;  /* 0x0000000400027202 */ /* 0x002fe20000000f00 */
[----:B--2---:R-:W-:-:S04]  /*3960*/  FADD R0, R0, R5 ;  /* 0x0000000500007221 */ /* 0x004fc80000000000 */
[----:B------:R-:W-:-:S04]  /*3970*/  FADD R0, R0, R13 ;  /* 0x0000000d00007221 */ /* 0x000fc80000000000 */
[----:B---3--:R-:W-:-:S04]  /*3980*/  FADD R0, R0, R15 ;  /* 0x0000000f00007221 */ /* 0x008fc80000000000 */
[----:B----4-:R-:W-:-:S04]  /*3990*/  FADD R0, R0, R17 ;  /* 0x0000001100007221 */ /* 0x010fc80000000000 */
[----:B-----5:R-:W-:-:S04]  /*39a0*/  FADD R0, R0, R7 ;  /* 0x0000000700007221 */ /* 0x020fc80000000000 */
[----:B------:R-:W-:Y:S01]  /*39b0*/  FADD R0, R0, R19 ;  /* 0x0000001300007221 */ /* 0x000fe20000000000 */
[----:B------:R-:W-:-:S03]  /*39c0*/  IADD3.X R5, PT, PT, RZ, R3, RZ, P1, !PT ;  /* 0x00000003ff057210 */ /* 0x000fc60000ffe4ff */
[----:B------:R-:W-:Y:S01]  /*39d0*/  FADD R0, R0, R21 ;  /* 0x0000001500007221 */ /* 0x000fe20000000000 */
[----:B------:R-:W-:-:S03]  /*39e0*/  MOV R3, R5 ;  /* 0x0000000500037202 */ /* 0x000fc60000000f00 */
[----:B------:R-:W-:-:S07]  /*39f0*/  FADD R0, R0, R23 ;  /* 0x0000001700007221 */ /* 0x000fce0000000000 */
.L_x_55:
[----:B------:R-:W-:Y:S05]  /*3a00*/  BSYNC.RECONVERGENT B2 ;  /* 0x0000000000027941 */ /* 0x000fea0003800200 */
.L_x_54:
[----:B------:R-:W-:-:S13]  /*3a10*/  ISETP.LT.OR P0, PT, R10, R9, P0 ;  /* 0x000000090a00720c */ /* 0x000fda0000701670 */
[----:B------:R-:W-:Y:S05]  /*3a20*/  @!P0 BRA `(.L_x_47) ;  /* 0x0000000000288947 */ /* 0x000fea0003800000 */
[----:B------:R-:W0:Y:S01]  /*3a30*/  LDC.64 R4, c[0x0][0x380] ;  /* 0x0000e000ff047b82 */ /* 0x000e220000000a00 */
[----:B------:R-:W2:Y:S04]  /*3a40*/  LDG.E.CONSTANT R7, desc[UR6][R2.64+-0x400] ;  /* 0xfffc000602077981 */ /* 0x000ea8000c1e9900 */
[----:B------:R-:W3:Y:S01]  /*3a50*/  LDG.E.CONSTANT R9, desc[UR6][R2.64] ;  /* 0x0000000602097981 */ /* 0x000ee2000c1e9900 */
[----:B0-----:R-:W-:-:S03]  /*3a60*/  IMAD.WIDE.U32 R4, R11, 0x4, R4 ;  /* 0x000000040b047825 */ /* 0x001fc600078e0004 */
[----:B------:R-:W4:Y:S04]  /*3a70*/  LDG.E.CONSTANT R11, desc[UR6][R2.64+0x400] ;  /* 0x00040006020b7981 */ /* 0x000f28000c1e9900 */
[----:B------:R-:W5:Y:S02]  /*3a80*/  LDG.E.CONSTANT R5, desc[UR6][R4.64] ;  /* 0x0000000604057981 */ /* 0x000f64000c1e9900 */
[----:B-----5:R-:W-:-:S04]  /*3a90*/  FADD R0, R0, R5 ;  /* 0x0000000500007221 */ /* 0x020fc80000000000 */
[----:B--2---:R-:W-:-:S04]  /*3aa0*/  FADD R0, R0, R7 ;  /* 0x0000000700007221 */ /* 0x004fc80000000000 */
[----:B---3--:R-:W-:-:S04]  /*3ab0*/  FADD R0, R0, R9 ;  /* 0x0000000900007221 */ /* 0x008fc80000000000 */
[----:B----4-:R-:W-:-:S07]  /*3ac0*/  FADD R0, R0, R11 ;  /* 0x0000000b00007221 */ /* 0x010fce0000000000 */
.L_x_47:
[----:B------:R-:W-:Y:S05]  /*3ad0*/  BSYNC.RECONVERGENT B1 ;  /* 0x0000000000017941 */ /* 0x000fea0003800200 */
.L_x_45:
[----:B------:R-:W0:Y:S01]  /*3ae0*/  S2R R6, SR_LANEID ;  /* 0x0000000000067919 */ /* 0x000e220000000000 */
[----:B------:R-:W-:-:S05]  /*3af0*/  MOV R3, R0 ;  /* 0x0000000000037202 */ /* 0x000fca0000000f00 */
        /* <DEDUP_REMOVED lines=30> */
[----:B------:R-:W1:Y:S04]  /*3ce0*/  LDS R3, [UR4+0xc] ;  /* 0x00000c04ff037984 */ /* 0x000e680008000800 */
[----:B0-----:R-:W0:Y:S04]  /*3cf0*/  LDS.128 R4, [UR4+0x10] ;  /* 0x00001004ff047984 */ /* 0x001e280008000c00 */
[----:B------:R-:W2:Y:S01]  /*3d00*/  LDS.64 R8, [UR4+0x20] ;  /* 0x00002004ff087984 */ /* 0x000ea20008000a00 */
[----:B-1----:R-:W-:-:S04]  /*3d10*/  FADD R3, R0, R3 ;  /* 0x0000000300037221 */ /* 0x002fc80000000000 */
[----:B0-----:R-:W-:-:S04]  /*3d20*/  FADD R4, R3, R4 ;  /* 0x0000000403047221 */ /* 0x001fc80000000000 */
[----:B------:R-:W-:-:S04]  /*3d30*/  FADD R5, R4, R5 ;  /* 0x0000000504057221 */ /* 0x000fc80000000000 */
[----:B------:R-:W-:-:S04]  /*3d40*/  FADD R6, R5, R6 ;  /* 0x0000000605067221 */ /* 0x000fc80000000000 */
[----:B------:R-:W-:-:S04]  /*3d50*/  FADD R7, R6, R7 ;  /* 0x0000000706077221 */ /* 0x000fc80000000000 */
[----:B--2---:R-:W-:-:S04]  /*3d60*/  FADD R8, R7, R8 ;  /* 0x0000000807087221 */ /* 0x004fc80000000000 */
[----:B------:R-:W-:-:S07]  /*3d70*/  FADD R0, R8, R9 ;  /* 0x0000000908007221 */ /* 0x000fce0000000000 */
.L_x_17:
[----:B------:R-:W-:Y:S05]  /*3d80*/  BSYNC.RECONVERGENT B0 ;  /* 0x0000000000007941 */ /* 0x000fea0003800200 */
.L_x_1:
[----:B------:R-:W-:Y:S05]  /*3d90*/  @P0 EXIT ;  /* 0x000000000000094d */ /* 0x000fea0003800000 */
[----:B01234-:R-:W0:Y:S01]  /*3da0*/  LDC.64 R2, c[0x0][0x388] ;  /* 0x0000e200ff027b82 */ /* 0x01fe220000000a00 */
[----:B------:R-:W1:Y:S02]  /*3db0*/  LDCU UR4, c[0x0][0x398] ;  /* 0x00007300ff0477ac */ /* 0x000e640008000800 */
[----:B-1----:R-:W-:-:S05]  /*3dc0*/  FADD R5, R0, UR4 ;  /* 0x0000000400057e21 */ /* 0x002fca0008000000 */
[----:B0-----:R-:W-:Y:S01]  /*3dd0*/  STG.E desc[UR6][R2.64], R5 ;  /* 0x0000000502007986 */ /* 0x001fe2000c101906 */
[----:B------:R-:W-:Y:S05]  /*3de0*/  EXIT ;  /* 0x000000000000794d */ /* 0x000fea0003800000 */
.L_x_56:
[----:B------:R-:W-:-:S00]  /*3df0*/  BRA `(.L_x_56) ;  /* 0xfffffffc00fc7947 */ /* 0x000fc0000383ffff */
[----:B------:R-:W-:-:S00]  /*3e00*/  NOP ;  /* 0x0000000000007918 */ /* 0x000fc00000000000 */
[----:B------:R-:W-:-:S00]  /*3e10*/  NOP ;  /* 0x0000000000007918 */ /* 0x000fc00000000000 */
[----:B------:R-:W-:-:S00]  /*3e20*/  NOP ;  /* 0x0000000000007918 */ /* 0x000fc00000000000 */
[----:B------:R-:W-:-:S00]  /*3e30*/  NOP ;  /* 0x0000000000007918 */ /* 0x000fc00000000000 */
[----:B------:R-:W-:-:S00]  /*3e40*/  NOP ;  /* 0x0000000000007918 */ /* 0x000fc00000000000 */
[----:B------:R-:W-:-:S00]  /*3e50*/  NOP ;  /* 0x0000000000007918 */ /* 0x000fc00000000000 */
[----:B------:R-:W-:-:S00]  /*3e60*/  NOP ;  /* 0x0000000000007918 */ /* 0x000fc00000000000 */
[----:B------:R-:W-:-:S00]  /*3e70*/  NOP ;  /* 0x0000000000007918 */ /* 0x000fc00000000000 */
.L_x_588:


//--------------------- .text._ZN3cub18CUB_300001_SM_10006detail6reduce18DeviceReduceKernelINS2_10policy_hubIfyN4cuda3std3__44plusIfEEE10Policy1000EN6thrust24THRUST_300001_SM_1000_NS6detail15normal_iteratorINSD_10device_ptrIfEEEEyS9_fNS7_10__identityEEEvT0_PT3_T1_NS0_13GridEvenShareISN_EET2_T4_ --------------------------
	.section	.text._ZN3cub18CUB_300001_SM_10006detail6reduce18DeviceReduceKernelINS2_10policy_hubIfyN4cuda3std3__44plusIfEEE10Policy1000EN6thrust24THRUST_300001_SM_1000_NS6detail15normal_iteratorINSD_10device_ptrIfEEEEyS9_fNS7_10__identityEEEvT0_PT3_T1_NS0_13GridEvenShareISN_EET2_T4_,"ax",@progbits
	.align	128
        .global         _ZN3cub18CUB_300001_SM_10006detail6reduce18DeviceReduceKernelINS2_10policy_hubIfyN4cuda3std3__44plusIfEEE10Policy1000EN6thrust24THRUST_300001_SM_1000_NS6detail15normal_iteratorINSD_10device_ptrIfEEEEyS9_fNS7_10__identityEEEvT0_PT3_T1_NS0_13GridEvenShareISN_EET2_T4_
        .type           _ZN3cub18CUB_300001_SM_10006detail6reduce18DeviceReduceKernelINS2_10policy_hubIfyN4cuda3std3__44plusIfEEE10Policy1000EN6thrust24THRUST_300001_SM_1000_NS6detail15normal_iteratorINSD_10device_ptrIfEEEEyS9_fNS7_10__identityEEEvT0_PT3_T1_NS0_13GridEvenShareISN_EET2_T4_,@function
        .size           _ZN3cub18CUB_300001_SM_10006detail6reduce18DeviceReduceKernelINS2_10policy_hubIfyN4cuda3std3__44plusIfEEE10Policy1000EN6thrust24THRUST_300001_SM_1000_NS6detail15normal_iteratorINSD_10device_ptrIfEEEEyS9_fNS7_10__identityEEEvT0_PT3_T1_NS0_13GridEvenShareISN_EET2_T4_,(.L_x_589 - _ZN3cub18CUB_300001_SM_10006detail6reduce18DeviceReduceKernelINS2_10policy_hubIfyN4cuda3std3__44plusIfEEE10Policy1000EN6thrust24THRUST_300001_SM_1000_NS6detail15normal_iteratorINSD_10device_ptrIfEEEEyS9_fNS7_10__identityEEEvT0_PT3_T1_NS0_13GridEvenShareISN_EET2_T4_)
        .other          _ZN3cub18CUB_300001_SM_10006detail6reduce18DeviceReduceKernelINS2_10policy_hubIfyN4cuda3std3__44plusIfEEE10Policy1000EN6thrust24THRUST_300001_SM_1000_NS6detail15normal_iteratorINSD_10device_ptrIfEEEEyS9_fNS7_10__identityEEEvT0_PT3_T1_NS0_13GridEvenShareISN_EET2_T4_,@"STO_CUDA_ENTRY STV_DEFAULT"
_ZN3cub18CUB_300001_SM_10006detail6reduce18DeviceReduceKernelINS2_10policy_hubIfyN4cuda3std3__44plusIfEEE10Policy1000EN6thrust24THRUST_300001_SM_1000_NS6detail15normal_iteratorINSD_10device_ptrIfEEEEyS9_fNS7_10__identityEEEvT0_PT3_T1_NS0_13GridEvenShareISN_EET2_T4_:
.text._ZN3cub18CUB_300001_SM_10006detail6reduce18DeviceReduceKernelINS2_10policy_hubIfyN4cuda3std3__44plusIfEEE10Policy1000EN6thrust24THRUST_300001_SM_1000_NS6detail15normal_iteratorINSD_10device_ptrIfEEEEyS9_fNS7_10__identityEEEvT0_PT3_T1_NS0_13GridEvenShareISN_EET2_T4_:
[----:B------:R-:W-:Y:S08]  /*0000*/  LDC R1, c[0x0][0x37c] ;  /* 0x0000df00ff017b82 */ /* 0x000ff00000000800 */
[----:B------:R-:W0:Y:S01]  /*0010*/  S2UR UR16, SR_CTAID.X ;  /* 0x00000000001079c3 */ /* 0x000e220000002500 */
[----:B------:R-:W1:Y:S01]  /*0020*/  LDCU.64 UR8, c[0x0][0x3b8] ;  /* 0x00007700ff0877ac */ /* 0x000e620008000a00 */
[----:B------:R-:W-:Y:S01]  /*0030*/  BSSY.RECONVERGENT B0, `(.L_x_57) ;  /* 0x0000229000007945 */ /* 0x000fe20003800200 */
[----:B------:R-:W2:Y:S01]  /*0040*/  LDCU UR5, c[0x0][0x3c0] ;  /* 0x00007800ff0577ac */ /* 0x000ea20008000800 */
[----:B------:R-:W3:Y:S01]  /*0050*/  LDCU.64 UR14, c[0x0][0x358] ;  /* 0x00006b00ff0e77ac */ /* 0x000ee20008000a00 */
[----:B-1----:R-:W-:-:S02]  /*0060*/  IMAD.U32 R2, RZ, RZ, UR8 ;  /* 0x00000008ff027e24 */ /* 0x002fc4000f8e00ff */
[----:B------:R-:W-:Y:S01]  /*0070*/  IMAD.U32 R3, RZ, RZ, UR9 ;  /* 0x00000009ff037e24 */ /* 0x000fe2000f8e00ff */
[----:B--2---:R-:W-:Y:S02]  /*0080*/  USHF.L.U32 UR5, UR5, 0xc, URZ ;  /* 0x0000000c05057899 */ /* 0x004fe400080006ff */
[----:B0-----:R-:W-:Y:S02]  /*0090*/  USHF.L.U32 UR7, UR16, 0xc, URZ ;  /* 0x0000000c10077899 */ /* 0x001fe400080006ff */
[----:B------:R-:W-:-:S04]  /*00a0*/  USHF.R.S32.HI UR4, URZ, 0x1f, UR5 ;  /* 0x0000001fff047899 */ /* 0x000fc80008011405 */
[----:B------:R-:W-:-:S04]  /*00b0*/  IADD3 R23, P1, PT, R2, -UR7, RZ ;  /* 0x8000000702177c10 */ /* 0x000fc8000ff3e0ff */
[----:B------:R-:W-:Y:S02]  /*00c0*/  ISETP.GT.U32.AND P0, PT, R23, 0xfff, PT ;  /* 0x00000fff1700780c */ /* 0x000fe40003f04070 */
[----:B------:R-:W-:-:S04]  /*00d0*/  IADD3.X R22, PT, PT, R3, -0x1, RZ, P1, !PT ;  /* 0xffffffff03167810 */ /* 0x000fc80000ffe4ff */
[----:B------:R-:W-:-:S13]  /*00e0*/  ISETP.GT.U32.AND.EX P0, PT, R22, RZ, PT, P0 ;  /* 0x000000ff1600720c */ /* 0x000fda0003f04100 */
[----:B---3--:R-:W-:Y:S05]  /*00f0*/  @P0 BRA `(.L_x_58) ;  /* 0x0000000c00c40947 */ /* 0x008fea0003800000 */
[----:B------:R-:W0:Y:S01]  /*0100*/  S2R R0, SR_TID.X ;  /* 0x0000000000007919 */ /* 0x000e220000002100 */
[----:B------:R-:W-:Y:S01]  /*0110*/  IADD3 R5, PT, PT, R2, -UR7, RZ ;  /* 0x8000000702057c10 */ /* 0x000fe2000fffe0ff */
[----:B------:R-:W-:Y:S01]  /*0120*/  BSSY.RECONVERGENT B1, `(.L_x_59) ;  /* 0x000000a000017945 */ /* 0x000fe20003800200 */
[----:B------:R-:W-:Y:S02]  /*0130*/  IMAD.MOV.U32 R4, RZ, RZ, RZ ;  /* 0x000000ffff047224 */ /* 0x000fe400078e00ff */
[----:B0-----:R-:W-:Y:S02]  /*0140*/  ISETP.GE.AND P0, PT, R0, R5, PT ;  /* 0x000000050000720c */ /* 0x001fe40003f06270 */
[----:B------:R-:W-:-:S11]  /*0150*/  MOV R6, R0 ;  /* 0x0000000000067202 */ /* 0x000fd60000000f00 */
[----:B------:R-:W-:Y:S05]  /*0160*/  @P0 BRA `(.L_x_60) ;  /* 0x0000000000140947 */ /* 0x000fea0003800000 */
[----:B------:R-:W0:Y:S01]  /*0170*/  LDC.64 R8, c[0x0][0x380] ;  /* 0x0000e000ff087b82 */ /* 0x000e220000000a00 */
[----:B------:R-:W-:-:S04]  /*0180*/  VIADD R3, R0, UR7 ;  /* 0x0000000700037c36 */ /* 0x000fc80008000000 */
[----:B0-----:R-:W-:-:S05]  /*0190*/  IMAD.WIDE.U32 R8, R3, 0x4, R8 ;  /* 0x0000000403087825 */ /* 0x001fca00078e0008 */
[----:B------:R0:W5:Y:S01]  /*01a0*/  LDG.E R4, desc[UR14][R8.64] ;  /* 0x0000000e08047981 */ /* 0x000162000c1e1900 */
[----:B------:R-:W-:-:S07]  /*01b0*/  IADD3 R6, PT, PT, R0, 0x100, RZ ;  /* 0x0000010000067810 */ /* 0x000fce0007ffe0ff */
.L_x_60:
[----:B------:R-:W-:Y:S05]  /*01c0*/  BSYNC.RECONVERGENT B1 ;  /* 0x0000000000017941 */ /* 0x000fea0003800200 */
.L_x_59:
[----:B------:R-:W-:Y:S01]  /*01d0*/  ISETP.GE.AND P0, PT, R6, R5, PT ;  /* 0x000000050600720c */ /* 0x000fe20003f06270 */
[----:B------:R-:W-:-:S12]  /*01e0*/  BSSY.RECONVERGENT B1, `(.L_x_61) ;  /* 0x0000079000017945 */ /* 0x000fd80003800200 */
[----:B------:R-:W-:Y:S05]  /*01f0*/  @P0 BRA `(.L_x_62) ;  /* 0x0000000400dc0947 */ /* 0x000fea0003800000 */
[----:B------:R-:W-:Y:S01]  /*0200*/  LOP3.LUT R3, RZ, R6, RZ, 0x33, !PT ;  /* 0x00000006ff037212 */ /* 0x000fe200078e33ff */
[----:B------:R-:W-:Y:S03]  /*0210*/  BSSY.RECONVERGENT B2, `(.L_x_63) ;  /* 0x0000037000027945 */ /* 0x000fe60003800200 */
[----:B------:R-:W-:-:S04]  /*0220*/  IADD3 R3, PT, PT, R2, -UR7, R3 ;  /* 0x8000000702037c10 */ /* 0x000fc8000fffe003 */
[C---:B------:R-:W-:Y:S02]  /*0230*/  ISETP.GE.U32.AND P1, PT, R3.reuse, 0xf00, PT ;  /* 0x00000f000300780c */ /* 0x040fe40003f26070 */
[----:B------:R-:W-:-:S04]  /*0240*/  LEA.HI R7, R3, 0x1, RZ, 0x18 ;  /* 0x0000000103077811 */ /* 0x000fc800078fc0ff */
[----:B------:R-:W-:-:S04]  /*0250*/  LOP3.LUT R22, R7, 0xf, RZ, 0xc0, !PT ;  /* 0x0000000f07167812 */ /* 0x000fc800078ec0ff */
[----:B------:R-:W-:-:S03]  /*0260*/  ISETP.NE.AND P0, PT, R22, RZ, PT ;  /* 0x000000ff1600720c */ /* 0x000fc60003f05270 */
[----:B------:R-:W-:Y:S10]  /*0270*/  @!P1 BRA `(.L_x_64) ;  /* 0x0000000000c09947 */ /* 0x000ff40003800000 */
[----:B------:R-:W1:Y:S01]  /*0280*/  LDCU.64 UR8, c[0x0][0x380] ;  /* 0x00007000ff0877ac */ /* 0x000e620008000a00 */
[----:B------:R-:W-:Y:S01]  /*0290*/  IMAD.WIDE.U32 R2, R6, 0x4, RZ ;  /* 0x0000000406027825 */ /* 0x000fe200078e00ff */
[----:B------:R-:W-:Y:S01]  /*02a0*/  LOP3.LUT R11, R7, 0x1fffff0, RZ, 0xc0, !PT ;  /* 0x01fffff0070b7812 */ /* 0x000fe200078ec0ff */
[----:B------:R-:W-:-:S04]  /*02b0*/  UIMAD.WIDE.U32 UR4, UR16, 0x4000, URZ ;  /* 0x00004000100478a5 */ /* 0x000fc8000f8e00ff */
[----:B------:R-:W-:Y:S02]  /*02c0*/  IMAD.MOV R11, RZ, RZ, -R11 ;  /* 0x000000ffff0b7224 */ /* 0x000fe400078e0a0b */
[----:B------:R-:W-:Y:S02]  /*02d0*/  LOP3.LUT R2, R2, UR4, RZ, 0xfc, !PT ;  /* 0x0000000402027c12 */ /* 0x000fe4000f8efcff */
[----:B------:R-:W-:Y:S02]  /*02e0*/  LOP3.LUT R3, R3, UR5, RZ, 0xfc, !PT ;  /* 0x0000000503037c12 */ /* 0x000fe4000f8efcff */
[----:B-1----:R-:W-:-:S04]  /*02f0*/  IADD3 R2, P1, PT, R2, UR8, RZ ;  /* 0x0000000802027c10 */ /* 0x002fc8000ff3e0ff */
[----:B------:R-:W-:-:S04]  /*0300*/  IADD3 R2, P2, PT, R2, 0x2000, RZ ;  /* 0x0000200002027810 */ /* 0x000fc80007f5e0ff */
[----:B------:R-:W-:-:S09]  /*0310*/  IADD3.X R3, PT, PT, RZ, UR9, R3, P2, P1 ;  /* 0x00000009ff037c10 */ /* 0x000fd200097e2403 */
.L_x_65:
[----:B------:R-:W2:Y:S04]  /*0320*/  LDG.E R21, desc[UR14][R2.64+-0x2000] ;  /* 0xffe0000e02157981 */ /* 0x000ea8000c1e1900 */
[----:B------:R-:W3:Y:S04]  /*0330*/  LDG.E R20, desc[UR14][R2.64+-0x1c00] ;  /* 0xffe4000e02147981 */ /* 0x000ee8000c1e1900 */
[----:B------:R-:W4:Y:S04]  /*0340*/  LDG.E R23, desc[UR14][R2.64+-0x1800] ;  /* 0xffe8000e02177981 */ /* 0x000f28000c1e1900 */
        /* <DEDUP_REMOVED lines=11> */
[----:B0-----:R-:W4:Y:S04]  /*0400*/  LDG.E R9, desc[UR14][R2.64+0x1800] ;  /* 0x0018000e02097981 */ /* 0x001f28000c1e1900 */
[----:B------:R0:W4:Y:S01]  /*0410*/  LDG.E R8, desc[UR14][R2.64+0x1c00] ;  /* 0x001c000e02087981 */ /* 0x000122000c1e1900 */
[----:B------:R-:W-:-:S02]  /*0420*/  IADD3 R11, PT, PT, R11, 0x10, RZ ;  /* 0x000000100b0b7810 */ /* 0x000fc40007ffe0ff */
[----:B------:R-:W-:Y:S02]  /*0430*/  IADD3 R6, PT, PT, R6, 0x1000, RZ ;  /* 0x0000100006067810 */ /* 0x000fe40007ffe0ff */
[----:B------:R-:W-:Y:S02]  /*0440*/  ISETP.NE.AND P1, PT, R11, RZ, PT ;  /* 0x000000ff0b00720c */ /* 0x000fe40003f25270 */
[----:B0-----:R-:W-:-:S05]  /*0450*/  IADD3 R2, P2, PT, R2, 0x4000, RZ ;  /* 0x0000400002027810 */ /* 0x001fca0007f5e0ff */
[----:B------:R-:W-:Y:S02]  /*0460*/  IMAD.X R3, RZ, RZ, R3, P2 ;  /* 0x000000ffff037224 */ /* 0x000fe400010e0603 */
        /* <DEDUP_REMOVED lines=16> */
[----:B------:R-:W-:Y:S06]  /*0570*/  @P1 BRA `(.L_x_65) ;  /* 0xfffffffc00681947 */ /* 0x000fec000383ffff */
.L_x_64:
[----:B------:R-:W-:Y:S05]  /*0580*/  BSYNC.RECONVERGENT B2 ;  /* 0x0000000000027941 */ /* 0x000fea0003800200 */
.L_x_63:
[----:B------:R-:W-:Y:S05]  /*0590*/  @!P0 BRA `(.L_x_62) ;  /* 0x0000000000f48947 */ /* 0x000fea0003800000 */
[----:B------:R-:W-:Y:S01]  /*05a0*/  ISETP.GE.U32.AND P0, PT, R22, 0x8, PT ;  /* 0x000000081600780c */ /* 0x000fe20003f06070 */
[----:B------:R-:W-:Y:S01]  /*05b0*/  BSSY.RECONVERGENT B2, `(.L_x_66) ;  /* 0x000001a000027945 */ /* 0x000fe20003800200 */
[----:B------:R-:W-:-:S04]  /*05c0*/  LOP3.LUT R10, R7, 0x7, RZ, 0xc0, !PT ;  /* 0x00000007070a7812 */ /* 0x000fc800078ec0ff */
[----:B------:R-:W-:-:S07]  /*05d0*/  ISETP.NE.AND P1, PT, R10, RZ, PT ;  /* 0x000000ff0a00720c */ /* 0x000fce0003f25270 */
[----:B------:R-:W-:Y:S06]  /*05e0*/  @!P0 BRA `(.L_x_67) ;  /* 0x0000000000588947 */ /* 0x000fec0003800000 */
[----:B------:R-:W1:Y:S01]  /*05f0*/  LDCU.64 UR4, c[0x0][0x380] ;  /* 0x00007000ff0477ac */ /* 0x000e620008000a00 */
[----:B------:R-:W-:-:S04]  /*0600*/  IADD3 R3, P0, PT, R6, UR7, RZ ;  /* 0x0000000706037c10 */ /* 0x000fc8000ff1e0ff */
[----:B0-----:R-:W-:Y:S02]  /*0610*/  LEA.HI.X.SX32 R8, R6, RZ, 0x1, P0 ;  /* 0x000000ff06087211 */ /* 0x001fe400000f0eff */
[----:B-1----:R-:W-:-:S04]  /*0620*/  LEA R2, P0, R3, UR4, 0x2 ;  /* 0x0000000403027c11 */ /* 0x002fc8000f8010ff */
[----:B------:R-:W-:-:S05]  /*0630*/  LEA.HI.X R3, R3, UR5, R8, 0x2, P0 ;  /* 0x0000000503037c11 */ /* 0x000fca00080f1408 */
[----:B------:R-:W2:Y:S04]  /*0640*/  LDG.E R9, desc[UR14][R2.64] ;  /* 0x0000000e02097981 */ /* 0x000ea8000c1e1900 */
[----:B------:R-:W3:Y:S04]  /*0650*/  LDG.E R8, desc[UR14][R2.64+0x400] ;  /* 0x0004000e02087981 */ /* 0x000ee8000c1e1900 */
[----:B------:R-:W4:Y:S04]  /*0660*/  LDG.E R11, desc[UR14][R2.64+0x800] ;  /* 0x0008000e020b7981 */ /* 0x000f28000c1e1900 */
[----:B------:R-:W4:Y:S04]  /*0670*/  LDG.E R13, desc[UR14][R2.64+0xc00] ;  /* 0x000c000e020d7981 */ /* 0x000f28000c1e1900 */
[----:B------:R-:W4:Y:S04]  /*0680*/  LDG.E R15, desc[UR14][R2.64+0x1000] ;  /* 0x0010000e020f7981 */ /* 0x000f28000c1e1900 */
[----:B------:R-:W4:Y:S04]  /*0690*/  LDG.E R17, desc[UR14][R2.64+0x1400] ;  /* 0x0014000e02117981 */ /* 0x000f28000c1e1900 */
[----:B------:R-:W4:Y:S04]  /*06a0*/  LDG.E R19, desc[UR14][R2.64+0x1800] ;  /* 0x0018000e02137981 */ /* 0x000f28000c1e1900 */
[----:B------:R-:W4:Y:S01]  /*06b0*/  LDG.E R21, desc[UR14][R2.64+0x1c00] ;  /* 0x001c000e02157981 */ /* 0x000f22000c1e1900 */
[----:B------:R-:W-:-:S02]  /*06c0*/  VIADD R6, R6, 0x800 ;  /* 0x0000080006067836 */ /* 0x000fc40000000000 */
        /* <DEDUP_REMOVED lines=8> */
.L_x_67:
[----:B------:R-:W-:Y:S05]  /*0750*/  BSYNC.RECONVERGENT B2 ;  /* 0x0000000000027941 */ /* 0x000fea0003800200 */
.L_x_66:
        /* <DEDUP_REMOVED lines=14> */
[----:B------:R-:W4:Y:S01]  /*0840*/  LDG.E R13, desc[UR14][R2.64+0xc00] ;  /* 0x000c000e020d7981 */ /* 0x000f22000c1e1900 */
[----:B------:R-:W-:Y:S01]  /*0850*/  IADD3 R6, PT, PT, R6, 0x400, RZ ;  /* 0x0000040006067810 */ /* 0x000fe20007ffe0ff */
[----:B--2--5:R-:W-:-:S04]  /*0860*/  FADD R9, R4, R9 ;  /* 0x0000000904097221 */ /* 0x024fc80000000000 */
[----:B---3--:R-:W-:-:S04]  /*0870*/  FADD R8, R9, R8 ;  /* 0x0000000809087221 */ /* 0x008fc80000000000 */
[----:B----4-:R-:W-:-:S04]  /*0880*/  FADD R8, R8, R11 ;  /* 0x0000000b08087221 */ /* 0x010fc80000000000 */
[----:B------:R-:W-:-:S07]  /*0890*/  FADD R4, R8, R13 ;  /* 0x0000000d08047221 */ /* 0x000fce0000000000 */
.L_x_69:
[----:B------:R-:W-:Y:S05]  /*08a0*/  BSYNC.RECONVERGENT B2 ;  /* 0x0000000000027941 */ /* 0x000fea0003800200 */
.L_x_68:
[----:B------:R-:W-:Y:S05]  /*08b0*/  @!P1 BRA `(.L_x_62) ;  /* 0x00000000002c9947 */ /* 0x000fea0003800000 */
[----:B------:R-:W1:Y:S01]  /*08c0*/  LDC.64 R2, c[0x0][0x380] ;  /* 0x0000e000ff027b82 */ /* 0x000e620000000a00 */
[----:B0-----:R-:W-:Y:S01]  /*08d0*/  IMAD.U32 R9, RZ, RZ, UR16 ;  /* 0x00000010ff097e24 */ /* 0x001fe2000f8e00ff */
[----:B------:R-:W-:-:S03]  /*08e0*/  IADD3 R7, PT, PT, -R7, RZ, RZ ;  /* 0x000000ff07077210 */ /* 0x000fc60007ffe1ff */
[----:B-1----:R-:W-:-:S07]  /*08f0*/  IMAD.WIDE.U32 R2, R9, 0x4000, R2 ;  /* 0x0000400009027825 */ /* 0x002fce00078e0002 */
.L_x_70:
[----:B------:R-:W-:-:S06]  /*0900*/  IMAD.WIDE R8, R6, 0x4, R2 ;  /* 0x0000000406087825 */ /* 0x000fcc00078e0202 */
[----:B------:R-:W2:Y:S01]  /*0910*/  LDG.E R9, desc[UR14][R8.64] ;  /* 0x0000000e08097981 */ /* 0x000ea2000c1e1900 */
[----:B------:R-:W-:Y:S01]  /*0920*/  VIADD R7, R7, 0x1 ;  /* 0x0000000107077836 */ /* 0x000fe20000000000 */
[----:B------:R-:W-:-:S04]  /*0930*/  IADD3 R6, PT, PT, R6, 0x100, RZ ;  /* 0x0000010006067810 */ /* 0x000fc80007ffe0ff */
[----:B------:R-:W-:Y:S01]  /*0940*/  ISETP.NE.AND P0, PT, R7, RZ, PT ;  /* 0x000000ff0700720c */ /* 0x000fe20003f05270 */
[----:B--2--5:R-:W-:-:S12]  /*0950*/  FADD R4, R9, R4 ;  /* 0x0000000409047221 */ /* 0x024fd80000000000 */
[----:B------:R-:W-:Y:S05]  /*0960*/  @P0 BRA `(.L_x_70) ;  /* 0xfffffffc00e40947 */ /* 0x000fea000383ffff */
.L_x_62:
[----:B------:R-:W-:Y:S05]  /*0970*/  BSYNC.RECONVERGENT B1 ;  /* 0x0000000000017941 */ /* 0x000fea0003800200 */
.L_x_61:
[----:B------:R-:W-:Y:S01]  /*0980*/  ISETP.GE.AND P0, PT, R5, 0x100, PT ;  /* 0x000001000500780c */ /* 0x000fe20003f06270 */
[----:B-----5:R-:W-:-:S12]  /*0990*/  IMAD.MOV.U32 R11, RZ, RZ, R4 ;  /* 0x000000ffff0b7224 */ /* 0x020fd800078e0004 */
[----:B------:R-:W-:Y:S05]  /*09a0*/  @!P0 BRA `(.L_x_71) ;  /* 0x0000000000ac8947 */ /* 0x000fea0003800000 */
[----:B------:R-:W1:Y:S01]  /*09b0*/  S2R R7, SR_LANEID ;  /* 0x0000000000077919 */ /* 0x000e620000000000 */
[----:B------:R-:W2:Y:S02]  /*09c0*/  SHFL.DOWN PT, R2, R11, 0x1, 0x1f ;  /* 0x08201f000b027f89 */ /* 0x000ea400000e0000 */
[----:B--2---:R-:W-:Y:S01]  /*09d0*/  FADD R2, R2, R11 ;  /* 0x0000000b02027221 */ /* 0x004fe20000000000 */
[C---:B-1----:R-:W-:Y:S02]  /*09e0*/  ISETP.GT.AND P0, PT, R7.reuse, 0x1e, PT ;  /* 0x0000001e0700780c */ /* 0x042fe40003f04270 */
[----:B------:R-:W-:Y:S02]  /*09f0*/  ISETP.NE.AND P1, PT, R7, RZ, PT ;  /* 0x000000ff0700720c */ /* 0x000fe40003f25270 */
[----:B------:R-:W-:Y:S02]  /*0a00*/  FSEL R2, R11, R2, P0 ;  /* 0x000000020b027208 */ /* 0x000fe40000000000 */
[----:B------:R-:W-:-:S03]  /*0a10*/  ISETP.GT.AND P0, PT, R7, 0x1d, PT ;  /* 0x0000001d0700780c */ /* 0x000fc60003f04270 */
[----:B------:R-:W1:Y:S06]  /*0a20*/  SHFL.DOWN PT, R3, R2, 0x2, 0x1f ;  /* 0x08401f0002037f89 */ /* 0x000e6c00000e0000 */
[----:B------:R-:W2:Y:S01]  /*0a30*/  @!P1 S2R R6, SR_CgaCtaId ;  /* 0x0000000000069919 */ /* 0x000ea20000008800 */
[----:B------:R-:W-:Y:S02]  /*0a40*/  @!P1 MOV R5, 0x400 ;  /* 0x0000040000059802 */ /* 0x000fe40000000f00 */
[----:B------:R-:W-:-:S04]  /*0a50*/  @!P1 SHF.R.U32.HI R4, RZ, 0x3, R0 ;  /* 0x00000003ff049819 */ /* 0x000fc80000011600 */
[----:B------:R-:W-:Y:S01]  /*0a60*/  @!P1 LOP3.LUT R4, R4, 0x7c, RZ, 0xc0, !PT ;  /* 0x0000007c04049812 */ /* 0x000fe200078ec0ff */
[----:B-1----:R-:W-:Y:S01]  /*0a70*/  @!P0 FADD R2, R2, R3 ;  /* 0x0000000302028221 */ /* 0x002fe20000000000 */
[----:B------:R-:W-:-:S04]  /*0a80*/  ISETP.GT.AND P0, PT, R7, 0x1b, PT ;  /* 0x0000001b0700780c */ /* 0x000fc80003f04270 */
[----:B------:R-:W1:Y:S01]  /*0a90*/  SHFL.DOWN PT, R3, R2, 0x4, 0x1f ;  /* 0x08801f0002037f89 */ /* 0x000e6200000e0000 */
[----:B--2---:R-:W-:-:S04]  /*0aa0*/  @!P1 LEA R5, R6, R5, 0x18 ;  /* 0x0000000506059211 */ /* 0x004fc800078ec0ff */
[----:B------:R-:W-:-:S04]  /*0ab0*/  @!P1 IADD3 R4, PT, PT, R4, R5, RZ ;  /* 0x0000000504049210 */ /* 0x000fc80007ffe0ff */
[----:B-1----:R-:W-:Y:S01]  /*0ac0*/  @!P0 FADD R2, R2, R3 ;  /* 0x0000000302028221 */ /* 0x002fe20000000000 */
[----:B------:R-:W-:-:S04]  /*0ad0*/  ISETP.GT.AND P0, PT, R7, 0x17, PT ;  /* 0x000000170700780c */ /* 0x000fc80003f04270 */
[----:B------:R-:W1:Y:S09]  /*0ae0*/  SHFL.DOWN PT, R3, R2, 0x8, 0x1f ;  /* 0x09001f0002037f89 */ /* 0x000e7200000e0000 */
[----:B-1----:R-:W-:Y:S01]  /*0af0*/  @!P0 FADD R2, R2, R3 ;  /* 0x0000000302028221 */ /* 0x002fe20000000000 */
[----:B------:R-:W-:-:S04]  /*0b00*/  ISETP.NE.AND P0, PT, R0, RZ, PT ;  /* 0x000000ff0000720c */ /* 0x000fc80003f05270 */
[----:B------:R-:W1:Y:S02]  /*0b10*/  SHFL.DOWN PT, R3, R2, 0x10, 0x1f ;  /* 0x0a001f0002037f89 */ /* 0x000e6400000e0000 */
[----:B-1----:R-:W-:-:S05]  /*0b20*/  FADD R3, R2, R3 ;  /* 0x0000000302037221 */ /* 0x002fca0000000000 */
[----:B------:R2:W-:Y:S01]  /*0b30*/  @!P1 STS [R4+0x8], R3 ;  /* 0x0000080304009388 */ /* 0x0005e20000000800 */
[----:B------:R-:W-:Y:S01]  /*0b40*/  BAR.SYNC.DEFER_BLOCKING 0x0 ;  /* 0x0000000000007b1d */ /* 0x000fe20000010000 */
[----:B------:R-:W-:-:S04]  /*0b50*/  ISETP.GT.AND P1, PT, R7, 0xf, PT ;  /* 0x0000000f0700780c */ /* 0x000fc80003f24270 */
[----:B0-----:R-:W-:Y:S01]  /*0b60*/  FSEL R9, R2, R3, P1 ;  /* 0x0000000302097208 */ /* 0x001fe20000800000 */
[----:B------:R-:W-:Y:S08]  /*0b70*/  @P0 BRA `(.L_x_72) ;  /* 0x0000001400d00947 */ /* 0x000ff00003800000 */
[----:B------:R-:W0:Y:S01]  /*0b80*/  S2UR UR5, SR_CgaCtaId ;  /* 0x00000000000579c3 */ /* 0x000e220000008800 */
[----:B------:R-:W-:Y:S02]  /*0b90*/  UMOV UR4, 0x400 ;  /* 0x0000040000047882 */ /* 0x000fe40000000000 */
[----:B0-----:R-:W-:-:S09]  /*0ba0*/  ULEA UR4, UR5, UR4, 0x18 ;  /* 0x0000000405047291 */ /* 0x001fd2000f8ec0ff */
[----:B------:R-:W0:Y:S04]  /*0bb0*/  LDS R0, [UR4+0xc] ;  /* 0x00000c04ff007984 */ /* 0x000e280008000800 */
[----:B--2---:R-:W1:Y:S04]  /*0bc0*/  LDS.128 R4, [UR4+0x10] ;  /* 0x00001004ff047984 */ /* 0x004e680008000c00 */
        /* <DEDUP_REMOVED lines=9> */
.L_x_71:
[----:B0-----:R-:W0:Y:S01]  /*0c60*/  S2R R9, SR_LANEID ;  /* 0x0000000000097919 */ /* 0x001e220000000000 */
[----:B------:R-:W-:-:S05]  /*0c70*/  LOP3.LUT R2, R0, 0x3e0, RZ, 0xc0, !PT ;  /* 0x000003e000027812 */ /* 0x000fca00078ec0ff */
[----:B------:R-:W-:Y:S01]  /*0c80*/  VIADD R4, R2, 0x20 ;  /* 0x0000002002047836 */ /* 0x000fe20000000000 */
[----:B------:R-:W-:-:S04]  /*0c90*/  LOP3.LUT R2, RZ, R2, RZ, 0x33, !PT ;  /* 0x00000002ff027212 */ /* 0x000fc800078e33ff */
[----:B------:R-:W-:Y:S02]  /*0ca0*/  ISETP.GT.AND P0, PT, R4, R5, PT ;  /* 0x000000050400720c */ /* 0x000fe40003f04270 */
[----:B------:R-:W-:-:S04]  /*0cb0*/  IADD3 R2, PT, PT, R5, R2, RZ ;  /* 0x0000000205027210 */ /* 0x000fc80007ffe0ff */
[----:B------:R-:W-:-:S05]  /*0cc0*/  SEL R2, R2, 0x1f, P0 ;  /* 0x0000001f02027807 */ /* 0x000fca0000000000 */
[----:B------:R-:W1:Y:S01]  /*0cd0*/  SHFL.DOWN PT, R3, R11, 0x1, R2 ;  /* 0x082000000b037989 */ /* 0x000e6200000e0002 */
[C---:B0-----:R-:W-:Y:S01]  /*0ce0*/  ISETP.GE.AND P0, PT, R9.reuse, R2, PT ;  /* 0x000000020900720c */ /* 0x041fe20003f06270 */
[C---:B------:R-:W-:Y:S01]  /*0cf0*/  VIADD R7, R9.reuse, 0x2 ;  /* 0x0000000209077836 */ /* 0x040fe20000000000 */
[----:B------:R-:W-:-:S11]  /*0d00*/  ISETP.NE.AND P1, PT, R9, RZ, PT ;  /* 0x000000ff0900720c */ /* 0x000fd60003f25270 */
[----:B-1----:R-:W-:Y:S01]  /*0d10*/  @!P0 FADD R11, R3, R11 ;  /* 0x0000000b030b8221 */ /* 0x002fe20000000000 */
[----:B------:R-:W-:Y:S01]  /*0d20*/  ISETP.GT.AND P0, PT, R7, R2, PT ;  /* 0x000000020700720c */ /* 0x000fe20003f04270 */
[----:B------:R-:W0:Y:S01]  /*0d30*/  @!P1 S2R R13, SR_CgaCtaId ;  /* 0x00000000000d9919 */ /* 0x000e220000008800 */
[----:B------:R-:W-:Y:S02]  /*0d40*/  IADD3 R7, PT, PT, R9, 0x4, RZ ;  /* 0x0000000409077810 */ /* 0x000fe40007ffe0ff */
[----:B------:R-:W-:Y:S01]  /*0d50*/  @!P1 MOV R6, 0x400 ;  /* 0x0000040000069802 */ /* 0x000fe20000000f00 */
[----:B------:R-:W1:Y:S01]  /*0d60*/  SHFL.DOWN PT, R3, R11, 0x2, R2 ;  /* 0x084000000b037989 */ /* 0x000e6200000e0002 */
[----:B------:R-:W-:-:S04]  /*0d70*/  @!P1 SHF.R.U32.HI R4, RZ, 0x3, R0 ;  /* 0x00000003ff049819 */ /* 0x000fc80000011600 */
[----:B------:R-:W-:-:S03]  /*0d80*/  @!P1 LOP3.LUT R4, R4, 0x7c, RZ, 0xc0, !PT ;  /* 0x0000007c04049812 */ /* 0x000fc600078ec0ff */
[----:B-1----:R-:W-:Y:S01]  /*0d90*/  @!P0 FADD R11, R11, R3 ;  /* 0x000000030b0b8221 */ /* 0x002fe20000000000 */
[----:B------:R-:W-:Y:S01]  /*0da0*/  ISETP.GT.AND P0, PT, R7, R2, PT ;  /* 0x000000020700720c */ /* 0x000fe20003f04270 */
[----:B------:R-:W-:Y:S01]  /*0db0*/  VIADD R7, R9, 0x8 ;  /* 0x0000000809077836 */ /* 0x000fe20000000000 */
[----:B0-----:R-:W-:Y:S02]  /*0dc0*/  @!P1 LEA R13, R13, R6, 0x18 ;  /* 0x000000060d0d9211 */ /* 0x001fe400078ec0ff */
[----:B------:R-:W0:Y:S03]  /*0dd0*/  SHFL.DOWN PT, R3, R11, 0x4, R2 ;  /* 0x088000000b037989 */ /* 0x000e2600000e0002 */
[----:B------:R-:W-:-:S06]  /*0de0*/  @!P1 IMAD.IADD R4, R4, 0x1, R13 ;  /* 0x0000000104049824 */ /* 0x000fcc00078e020d */
[----:B0-----:R-:W-:Y:S01]  /*0df0*/  @!P0 FADD R11, R11, R3 ;  /* 0x000000030b0b8221 */ /* 0x001fe20000000000 */
[-C--:B------:R-:W-:Y:S02]  /*0e00*/  ISETP.GT.AND P0, PT, R7, R2.reuse, PT ;  /* 0x000000020700720c */ /* 0x080fe40003f04270 */
[----:B------:R-:W-:Y:S02]  /*0e10*/  IADD3 R7, PT, PT, R9, 0x10, RZ ;  /* 0x0000001009077810 */ /* 0x000fe40007ffe0ff */
[----:B------:R-:W0:Y:S09]  /*0e20*/  SHFL.DOWN PT, R3, R11, 0x8, R2 ;  /* 0x090000000b037989 */ /* 0x000e3200000e0002 */
[----:B0-----:R-:W-:Y:S01]  /*0e30*/  @!P0 FADD R11, R11, R3 ;  /* 0x000000030b0b8221 */ /* 0x001fe20000000000 */
[----:B------:R-:W-:-:S04]  /*0e40*/  ISETP.GT.AND P0, PT, R7, R2, PT ;  /* 0x000000020700720c */ /* 0x000fc80003f04270 */
[----:B------:R-:W0:Y:S09]  /*0e50*/  SHFL.DOWN PT, R3, R11, 0x10, R2 ;  /* 0x0a0000000b037989 */ /* 0x000e3200000e0002 */
        /* <DEDUP_REMOVED lines=13> */
[----:B------:R-:W1:Y:S04]  /*0f30*/  LDS R0, [UR4+0xc] ;  /* 0x00000c04ff007984 */ /* 0x000e680008000800 */
[----:B------:R-:W0:Y:S04]  /*0f40*/  LDS.128 R12, [UR4+0x10] ;  /* 0x00001004ff0c7984 */ /* 0x000e280008000c00 */
[----:B------:R-:W2:Y:S01]  /*0f50*/  LDS.64 R2, [UR4+0x20] ;  /* 0x00002004ff027984 */ /* 0x000ea20008000a00 */
[----:B-1----:R-:W-:Y:S01]  /*0f60*/  @P2 FADD R9, R9, R0 ;  /* 0x0000000009092221 */ /* 0x002fe20000000000 */
[----:B------:R-:W-:-:S03]  /*0f70*/  ISETP.GT.AND P2, PT, R5, 0xa0, PT ;  /* 0x000000a00500780c */ /* 0x000fc60003f44270 */
[----:B0-----:R-:W-:Y:S01]  /*0f80*/  @P4 FADD R9, R9, R12 ;  /* 0x0000000c09094221 */ /* 0x001fe20000000000 */
        /* <DEDUP_REMOVED lines=8> */
.L_x_58:
[----:B------:R-:W0:Y:S01]  /*1010*/  S2R R0, SR_TID.X ;  /* 0x0000000000007919 */ /* 0x000e220000002100 */
[----:B------:R-:W1:Y:S01]  /*1020*/  LDC.64 R4, c[0x0][0x380] ;  /* 0x0000e000ff047b82 */ /* 0x000e620000000a00 */
[----:B0-----:R-:W-:-:S04]  /*1030*/  VIADD R7, R0, UR7 ;  /* 0x0000000700077c36 */ /* 0x001fc80008000000 */
[----:B-1----:R-:W-:-:S05]  /*1040*/  IMAD.WIDE.U32 R4, R7, 0x4, R4 ;  /* 0x0000000407047825 */ /* 0x002fca00078e0004 */
[----:B------:R-:W2:Y:S04]  /*1050*/  LDG.E R7, desc[UR14][R4.64] ;  /* 0x0000000e04077981 */ /* 0x000ea8000c1e1900 */
[----:B------:R-:W2:Y:S04]  /*1060*/  LDG.E R8, desc[UR14][R4.64+0x400] ;  /* 0x0004000e04087981 */ /* 0x000ea8000c1e1900 */
[----:B------:R-:W3:Y:S04]  /*1070*/  LDG.E R9, desc[UR14][R4.64+0x800] ;  /* 0x0008000e04097981 */ /* 0x000ee8000c1e1900 */
[----:B------:R-:W3:Y:S04]  /*1080*/  LDG.E R10, desc[UR14][R4.64+0xc00] ;  /* 0x000c000e040a7981 */ /* 0x000ee8000c1e1900 */
[----:B------:R-:W4:Y:S04]  /*1090*/  LDG.E R11, desc[UR14][R4.64+0x1000] ;  /* 0x0010000e040b7981 */ /* 0x000f28000c1e1900 */
[----:B------:R-:W4:Y:S04]  /*10a0*/  LDG.E R12, desc[UR14][R4.64+0x1400] ;  /* 0x0014000e040c7981 */ /* 0x000f28000c1e1900 */
[----:B------:R-:W5:Y:S04]  /*10b0*/  LDG.E R13, desc[UR14][R4.64+0x1800] ;  /* 0x0018000e040d7981 */ /* 0x000f68000c1e1900 */
        /* <DEDUP_REMOVED lines=8> */
[----:B------:R-:W5:Y:S01]  /*1140*/  LDG.E R21, desc[UR14][R4.64+0x3c00] ;  /* 0x003c000e04157981 */ /* 0x000f62000c1e1900 */
[----:B------:R-:W-:-:S04]  /*1150*/  ISETP.GE.U32.AND P0, PT, R23, UR5, PT ;  /* 0x0000000517007c0c */ /* 0x000fc8000bf06070 */
[----:B------:R-:W-:Y:S01]  /*1160*/  ISETP.GE.U32.AND.EX P0, PT, R22, UR4, PT, P0 ;  /* 0x0000000416007c0c */ /* 0x000fe2000bf06100 */
        /* <DEDUP_REMOVED lines=13> */
[----:B------:R-:W-:-:S04]  /*1240*/  FADD R6, R15, R6 ;  /* 0x000000060f067221 */ /* 0x000fc80000000000 */
[----:B------:R-:W-:Y:S01]  /*1250*/  FADD R7, R7, R6 ;  /* 0x0000000607077221 */ /* 0x000fe20000000000 */
[----:B------:R-:W-:Y:S06]  /*1260*/  @!P0 BRA `(.L_x_73) ;  /* 0x0000000c006c8947 */ /* 0x000fec0003800000 */
[----:B------:R-:W-:Y:S01]  /*1270*/  UIADD3 UR8, UP0, UPT, UR5, UR7, URZ ;  /* 0x0000000705087290 */ /* 0x000fe2000ff1e0ff */
[----:B------:R-:W-:Y:S01]  /*1280*/  IADD3 R23, P2, PT, R2, -0x1000, RZ ;  /* 0xfffff00002177810 */ /* 0x000fe20007f5e0ff */
[----:B------:R-:W0:Y:S01]  /*1290*/  LDCU.64 UR12, c[0x0][0x380] ;  /* 0x00007000ff0c77ac */ /* 0x000e220008000a00 */
[----:B------:R-:W-:Y:S02]  /*12a0*/  LOP3.LUT R5, RZ, R0, RZ, 0x33, !PT ;  /* 0x00000000ff057212 */ /* 0x000fe400078e33ff */
[----:B------:R-:W-:Y:S01]  /*12b0*/  IADD3.X R8, PT, PT, R3, -0x1, RZ, P2, !PT ;  /* 0xffffffff03087810 */ /* 0x000fe200017fe4ff */
[----:B------:R-:W-:Y:S01]  /*12c0*/  UIADD3.X UR9, UPT, UPT, URZ, UR4, URZ, UP0, !UPT ;  /* 0x00000004ff097290 */ /* 0x000fe200087fe4ff */
[----:B------:R-:W-:Y:S01]  /*12d0*/  ISETP.LT.U32.AND P0, PT, R23, UR8, PT ;  /* 0x0000000817007c0c */ /* 0x000fe2000bf01070 */
[----:B------:R-:W-:Y:S01]  /*12e0*/  UMOV UR6, UR5 ;  /* 0x0000000500067c82 */ /* 0x000fe20008000000 */
[----:B------:R-:W-:Y:S01]  /*12f0*/  IADD3 R9, P1, PT, R0, UR8, RZ ;  /* 0x0000000800097c10 */ /* 0x000fe2000ff3e0ff */
[----:B------:R-:W-:Y:S01]  /*1300*/  UMOV UR4, URZ ;  /* 0x000000ff00047c82 */ /* 0x000fe20008000000 */
[----:B------:R-:W-:Y:S01]  /*1310*/  IADD3 R5, PT, PT, R2, -UR5, R5 ;  /* 0x8000000502057c10 */ /* 0x000fe2000fffe005 */
[----:B------:R-:W-:Y:S01]  /*1320*/  UMOV UR10, UR8 ;  /* 0x00000008000a7c82 */ /* 0x000fe20008000000 */
[----:B------:R-:W-:Y:S01]  /*1330*/  MOV R11, UR9 ;  /* 0x00000009000b7c02 */ /* 0x000fe20008000f00 */
[----:B------:R-:W-:-:S03]  /*1340*/  IMAD.X R0, RZ, RZ, UR9, P1 ;  /* 0x00000009ff007e24 */ /* 0x000fc600088e06ff */
[----:B------:R-:W-:Y:S02]  /*1350*/  ISETP.GT.U32.AND.EX P0, PT, R11, R8, PT, P0 ;  /* 0x000000080b00720c */ /* 0x000fe40003f04100 */
[----:B0-----:R-:W-:-:S04]  /*1360*/  LEA R6, P2, R9, UR12, 0x2 ;  /* 0x0000000c09067c11 */ /* 0x001fc8000f8410ff */
[----:B------:R-:W-:Y:S02]  /*1370*/  IADD3 R6, P1, PT, R6, 0x2000, RZ ;  /* 0x0000200006067810 */ /* 0x000fe40007f3e0ff */
[----:B------:R-:W-:Y:S02]  /*1380*/  LEA.HI.X R9, R9, UR13, R0, 0x2, P2 ;  /* 0x0000000d09097c11 */ /* 0x000fe400090f1400 */
[----:B------:R-:W-:Y:S01]  /*1390*/  IADD3 R0, PT, PT, R5, -UR7, RZ ;  /* 0x8000000705007c10 */ /* 0x000fe2000fffe0ff */
[----:B------:R-:W-:Y:S02]  /*13a0*/  UMOV UR7, UR9 ;  /* 0x0000000900077c82 */ /* 0x000fe40008000000 */
[----:B------:R-:W-:Y:S01]  /*13b0*/  IMAD.X R9, RZ, RZ, R9, P1 ;  /* 0x000000ffff097224 */ /* 0x000fe200008e0609 */
[----:B------:R-:W-:Y:S06]  /*13c0*/  @P0 BRA `(.L_x_74) ;  /* 0x0000000400000947 */ /* 0x000fec0003800000 */
[----:B------:R-:W0:Y:S01]  /*13d0*/  LDC.64 R2, c[0x0][0x3b8] ;  /* 0x0000ee00ff027b82 */ /* 0x000e220000000a00 */
[----:B------:R-:W1:Y:S01]  /*13e0*/  LDCU.64 UR12, c[0x0][0x380] ;  /* 0x00007000ff0c77ac */ /* 0x000e620008000a00 */
[----:B------:R-:W-:Y:S01]  /*13f0*/  NOP ;  /* 0x0000000000007918 */ /* 0x000fe20000000000 */
.L_x_75:
[----:B------:R-:W2:Y:S02]  /*1400*/  S2R R5, SR_TID.X ;  /* 0x0000000000057919 */ /* 0x000ea40000002100 */
[----:B--2---:R-:W-:-:S04]  /*1410*/  IADD3 R5, P0, PT, R5, UR8, RZ ;  /* 0x0000000805057c10 */ /* 0x004fc8000ff1e0ff */
[----:B------:R-:W-:Y:S02]  /*1420*/  IADD3.X R10, PT, PT, RZ, UR9, RZ, P0, !PT ;  /* 0x00000009ff0a7c10 */ /* 0x000fe400087fe4ff */
[----:B-1----:R-:W-:-:S04]  /*1430*/  LEA R4, P0, R5, UR12, 0x2 ;  /* 0x0000000c05047c11 */ /* 0x002fc8000f8010ff */
[----:B------:R-:W-:-:S05]  /*1440*/  LEA.HI.X R5, R5, UR13, R10, 0x2, P0 ;  /* 0x0000000d05057c11 */ /* 0x000fca00080f140a */
        /* <DEDUP_REMOVED lines=15> */
[----:B------:R1:W5:Y:S01]  /*1540*/  LDG.E R22, desc[UR14][R4.64+0x3c00] ;  /* 0x003c000e04167981 */ /* 0x000362000c1e1900 */
[----:B------:R-:W-:-:S02]  /*1550*/  USHF.R.S32.HI UR11, URZ, 0x1f, UR5 ;  /* 0x0000001fff0b7899 */ /* 0x000fc40008011405 */
[----:B------:R-:W-:-:S04]  /*1560*/  UIADD3 UR6, UP0, UPT, UR5, UR10, URZ ;  /* 0x0000000a05067290 */ /* 0x000fc8000ff1e0ff */
[----:B------:R-:W-:Y:S01]  /*1570*/  UIADD3.X UR7, UPT, UPT, UR11, UR7, URZ, UP0, !UPT ;  /* 0x000000070b077290 */ /* 0x000fe200087fe4ff */
[----:B--2---:R-:W-:Y:S01]  /*1580*/  FADD R7, R24, R7 ;  /* 0x0000000718077221 */ /* 0x004fe20000000000 */
[----:B0-----:R-:W-:-:S04]  /*1590*/  IADD3 R24, P1, PT, R2, -UR8, RZ ;  /* 0x8000000802187c10 */ /* 0x001fc8000ff3e0ff */
[----:B------:R-:W-:Y:S02]  /*15a0*/  ISETP.GE.U32.AND P0, PT, R24, UR5, PT ;  /* 0x0000000518007c0c */ /* 0x000fe4000bf06070 */
[----:B-1----:R-:W-:Y:S01]  /*15b0*/  IADD3.X R4, PT, PT, R3, ~UR9, RZ, P1, !PT ;  /* 0x8000000903047c10 */ /* 0x002fe20008ffe4ff */
[----:B---3--:R-:W-:-:S03]  /*15c0*/  FADD R26, R25, R26 ;  /* 0x0000001a191a7221 */ /* 0x008fc60000000000 */
[----:B------:R-:W-:Y:S01]  /*15d0*/  ISETP.GE.U32.AND.EX P0, PT, R4, UR11, PT, P0 ;  /* 0x0000000b04007c0c */ /* 0x000fe2000bf06100 */
        /* <DEDUP_REMOVED lines=12> */
[----:B------:R-:W-:-:S04]  /*16a0*/  FADD R7, R7, R10 ;  /* 0x0000000a07077221 */ /* 0x000fc80000000000 */
[----:B------:R-:W-:Y:S01]  /*16b0*/  FADD R7, R22, R7 ;  /* 0x0000000716077221 */ /* 0x000fe20000000000 */
[----:B------:R-:W-:Y:S06]  /*16c0*/  @!P0 BRA `(.L_x_73) ;  /* 0x0000000800548947 */ /* 0x000fec0003800000 */
[----:B------:R-:W-:Y:S01]  /*16d0*/  UIADD3 UR8, UP0, UPT, UR5, UR8, URZ ;  /* 0x0000000805087290 */ /* 0x000fe2000ff1e0ff */
[----:B------:R-:W-:Y:S01]  /*16e0*/  MOV R5, R9 ;  /* 0x0000000900057202 */ /* 0x000fe20000000f00 */
[----:B------:R-:W-:Y:S01]  /*16f0*/  IMAD.U32 R11, RZ, RZ, UR5 ;  /* 0x00000005ff0b7e24 */ /* 0x000fe2000f8e00ff */
[----:B------:R-:W-:Y:S01]  /*1700*/  UIADD3 UR4, UPT, UPT, UR4, 0x1, URZ ;  /* 0x0000000104047890 */ /* 0x000fe2000fffe0ff */
[----:B------:R-:W-:Y:S01]  /*1710*/  IMAD.MOV.U32 R4, RZ, RZ, R6 ;  /* 0x000000ffff047224 */ /* 0x000fe200078e0006 */
[----:B------:R-:W-:Y:S01]  /*1720*/  UIADD3.X UR9, UPT, UPT, UR11, UR9, URZ, UP0, !UPT ;  /* 0x000000090b097290 */ /* 0x000fe200087fe4ff */
[----:B------:R-:W-:Y:S01]  /*1730*/  ISETP.LT.U32.AND P0, PT, R23, UR8, PT ;  /* 0x0000000817007c0c */ /* 0x000fe2000bf01070 */
[----:B------:R-:W-:Y:S01]  /*1740*/  VIADD R0, R0, -UR5 ;  /* 0x8000000500007c36 */ /* 0x000fe20008000000 */
[----:B------:R-:W-:Y:S01]  /*1750*/  UMOV UR10, UR6 ;  /* 0x00000006000a7c82 */ /* 0x000fe20008000000 */
[----:B------:R-:W-:Y:S02]  /*1760*/  IMAD.WIDE R4, R11, 0x4, R4 ;  /* 0x000000040b047825 */ /* 0x000fe400078e0204 */
[----:B------:R-:W-:-:S02]  /*1770*/  MOV R13, UR9 ;  /* 0x00000009000d7c02 */ /* 0x000fc40008000f00 */
[----:B------:R-:W-:Y:S01]  /*1780*/  IMAD.MOV.U32 R6, RZ, RZ, R4 ;  /* 0x000000ffff067224 */ /* 0x000fe200078e0004 */
[----:B------:R-:W-:Y:S02]  /*1790*/  MOV R9, R5 ;  /* 0x0000000500097202 */ /* 0x000fe40000000f00 */
[----:B------:R-:W-:-:S13]  /*17a0*/  ISETP.GT.U32.AND.EX P0, PT, R13, R8, PT, P0 ;  /* 0x000000080d00720c */ /* 0x000fda0003f04100 */
[----:B------:R-:W-:Y:S05]  /*17b0*/  @!P0 BRA `(.L_x_75) ;  /* 0xfffffffc00108947 */ /* 0x000fea000383ffff */
[----:B------:R-:W-:-:S05]  /*17c0*/  UMOV UR6, UR5 ;  /* 0x0000000500067c82 */ /* 0x000fca0008000000 */
.L_x_74:
[----:B------:R-:W0:Y:S01]  /*17d0*/  S2R R5, SR_TID.X ;  /* 0x0000000000057919 */ /* 0x000e220000002100 */
[C---:B------:R-:W-:Y:S01]  /*17e0*/  IADD3 R4, PT, PT, R2.reuse, -UR8, RZ ;  /* 0x8000000802047c10 */ /* 0x040fe2000fffe0ff */
[----:B------:R-:W-:Y:S01]  /*17f0*/  IMAD.U32 R8, RZ, RZ, UR9 ;  /* 0x00000009ff087e24 */ /* 0x000fe2000f8e00ff */
[----:B------:R-:W-:Y:S01]  /*1800*/  ISETP.LE.U32.AND P1, PT, R2, UR8, PT ;  /* 0x0000000802007c0c */ /* 0x000fe2000bf23070 */
[----:B------:R-:W-:Y:S01]  /*1810*/  BSSY.RECONVERGENT B1, `(.L_x_73) ;  /* 0x0000080000017945 */ /* 0x000fe20003800200 */
[----:B0-----:R-:W-:-:S04]  /*1820*/  ISETP.GE.AND P0, PT, R5, R4, PT ;  /* 0x000000040500720c */ /* 0x001fc80003f06270 */
[----:B------:R-:W-:-:S13]  /*1830*/  ISETP.GE.U32.OR.EX P0, PT, R8, R3, P0, P1 ;  /* 0x000000030800720c */ /* 0x000fda0000706510 */
[----:B------:R-:W-:Y:S05]  /*1840*/  @P0 BRA `(.L_x_76) ;  /* 0x0000000400f00947 */ /* 0x000fea0003800000 */
[----:B------:R-:W0:Y:S01]  /*1850*/  LDC R4, c[0x0][0x3c0] ;  /* 0x0000f000ff047b82 */ /* 0x000e220000000800 */
[----:B------:R-:W-:Y:S01]  /*1860*/  USHF.L.U32 UR5, UR16, 0xc, URZ ;  /* 0x0000000c10057899 */ /* 0x000fe200080006ff */
[----:B------:R-:W-:Y:S01]  /*1870*/  LOP3.LUT R3, RZ, R5, RZ, 0x33, !PT ;  /* 0x00000005ff037212 */ /* 0x000fe200078e33ff */
[----:B------:R-:W-:Y:S02]  /*1880*/  BSSY.RECONVERGENT B2, `(.L_x_77) ;  /* 0x0000037000027945 */ /* 0x000fe40003800200 */
[----:B------:R-:W-:-:S06]  /*1890*/  UIADD3 UR5, UPT, UPT, UR5, UR6, URZ ;  /* 0x0000000605057290 */ /* 0x000fcc000fffe0ff */
[----:B------:R-:W-:Y:S01]  /*18a0*/  IADD3 R2, PT, PT, R2, -UR5, R3 ;  /* 0x8000000502027c10 */ /* 0x000fe2000fffe003 */
[----:B0-----:R-:W-:Y:S01]  /*18b0*/  IMAD R3, R4, UR4, RZ ;  /* 0x0000000404037c24 */ /* 0x001fe2000f8e02ff */
[----:B------:R-:W-:-:S03]  /*18c0*/  MOV R4, R5 ;  /* 0x0000000500047202 */ /* 0x000fc60000000f00 */
[----:B------:R-:W-:-:S05]  /*18d0*/  IMAD R2, R3, -0x1000, R2 ;  /* 0xfffff00003027824 */ /* 0x000fca00078e0202 */
[C---:B------:R-:W-:Y:S02]  /*18e0*/  ISETP.GE.U32.AND P0, PT, R2.reuse, 0xf00, PT ;  /* 0x00000f000200780c */ /* 0x040fe40003f06070 */
[----:B------:R-:W-:-:S04]  /*18f0*/  LEA.HI R19, R2, 0x1, RZ, 0x18 ;  /* 0x0000000102137811 */ /* 0x000fc800078fc0ff */
[----:B------:R-:W-:-:S04]  /*1900*/  LOP3.LUT R21, R19, 0xf, RZ, 0xc0, !PT ;  /* 0x0000000f13157812 */ /* 0x000fc800078ec0ff */
[----:B------:R-:W-:-:S03]  /*1910*/  ISETP.NE.AND P1, PT, R21, RZ, PT ;  /* 0x000000ff1500720c */ /* 0x000fc60003f25270 */
[----:B------:R-:W-:Y:S10]  /*1920*/  @!P0 BRA `(.L_x_78) ;  /* 0x0000000000b08947 */ /* 0x000ff40003800000 */
[----:B------:R-:W-:Y:S01]  /*1930*/  LEA.HI R2, R0, 0x1, RZ, 0x18 ;  /* 0x0000000100027811 */ /* 0x000fe200078fc0ff */
[----:B------:R-:W-:-:S03]  /*1940*/  IMAD.MOV.U32 R4, RZ, RZ, R5 ;  /* 0x000000ffff047224 */ /* 0x000fc600078e0005 */
[----:B------:R-:W-:-:S04]  /*1950*/  LOP3.LUT R2, R2, 0x1fffff0, RZ, 0xc0, !PT ;  /* 0x01fffff002027812 */ /* 0x000fc800078ec0ff */
[----:B------:R-:W-:-:S07]  /*1960*/  IADD3 R8, PT, PT, -R2, RZ, RZ ;  /* 0x000000ff02087210 */ /* 0x000fce0007ffe1ff */
.L_x_79:
[----:B------:R-:W-:Y:S01]  /*1970*/  IMAD.MOV.U32 R2, RZ, RZ, R6 ;  /* 0x000000ffff027224 */ /* 0x000fe200078e0006 */
[----:B------:R-:W-:-:S05]  /*1980*/  MOV R3, R9 ;  /* 0x0000000900037202 */ /* 0x000fca0000000f00 */
[----:B------:R-:W2:Y:S04]  /*1990*/  LDG.E R18, desc[UR14][R2.64+-0x2000] ;  /* 0xffe0000e02127981 */ /* 0x000ea8000c1e1900 */
[----:B------:R-:W3:Y:S04]  /*19a0*/  LDG.E R17, desc[UR14][R2.64+-0x1c00] ;  /* 0xffe4000e02117981 */ /* 0x000ee8000c1e1900 */
        /* <DEDUP_REMOVED lines=14> */
[----:B------:R-:W-:-:S02]  /*1a90*/  VIADD R8, R8, 0x10 ;  /* 0x0000001008087836 */ /* 0x000fc40000000000 */
[----:B------:R-:W-:-:S03]  /*1aa0*/  VIADD R4, R4, 0x1000 ;  /* 0x0000100004047836 */ /* 0x000fc60000000000 */
[----:B------:R-:W-:Y:S01]  /*1ab0*/  ISETP.NE.AND P0, PT, R8, RZ, PT ;  /* 0x000000ff0800720c */ /* 0x000fe20003f05270 */
[----:B--2---:R-:W-:-:S04]  /*1ac0*/  FADD R18, R18, R7 ;  /* 0x0000000712127221 */ /* 0x004fc80000000000 */
        /* <DEDUP_REMOVED lines=13> */
[----:B------:R-:W-:-:S03]  /*1ba0*/  IADD3 R6, P2, PT, R2, 0x4000, RZ ;  /* 0x0000400002067810 */ /* 0x000fc60007f5e0ff */
[----:B------:R-:W-:Y:S01]  /*1bb0*/  FADD R10, R10, R9 ;  /* 0x000000090a0a7221 */ /* 0x000fe20000000000 */
[----:B------:R-:W-:-:S03]  /*1bc0*/  IADD3.X R9, PT, PT, RZ, R3, RZ, P2, !PT ;  /* 0x00000003ff097210 */ /* 0x000fc600017fe4ff */
[----:B------:R-:W-:Y:S01]  /*1bd0*/  FADD R7, R10, R5 ;  /* 0x000000050a077221 */ /* 0x000fe20000000000 */
[----:B------:R-:W-:Y:S06]  /*1be0*/  @P0 BRA `(.L_x_79) ;  /* 0xfffffffc00600947 */ /* 0x000fec000383ffff */
.L_x_78:
[----:B------:R-:W-:Y:S05]  /*1bf0*/  BSYNC.RECONVERGENT B2 ;  /* 0x0000000000027941 */ /* 0x000fea0003800200 */
.L_x_77:
[----:B------:R-:W-:Y:S05]  /*1c00*/  @!P1 BRA `(.L_x_76) ;  /* 0x0000000400009947 */ /* 0x000fea0003800000 */
[----:B------:R-:W-:Y:S01]  /*1c10*/  ISETP.GE.U32.AND P0, PT, R21, 0x8, PT ;  /* 0x000000081500780c */ /* 0x000fe20003f06070 */
[----:B------:R-:W-:Y:S01]  /*1c20*/  BSSY.RECONVERGENT B2, `(.L_x_80) ;  /* 0x0000019000027945 */ /* 0x000fe20003800200 */
[----:B------:R-:W-:-:S04]  /*1c30*/  LOP3.LUT R9, R19, 0x7, RZ, 0xc0, !PT ;  /* 0x0000000713097812 */ /* 0x000fc800078ec0ff */
[----:B------:R-:W-:-:S07]  /*1c40*/  ISETP.NE.AND P1, PT, R9, RZ, PT ;  /* 0x000000ff0900720c */ /* 0x000fce0003f25270 */
[----:B------:R-:W-:Y:S06]  /*1c50*/  @!P0 BRA `(.L_x_81) ;  /* 0x0000000000548947 */ /* 0x000fec0003800000 */
[----:B------:R-:W-:-:S04]  /*1c60*/  IADD3 R3, P0, PT, R4, UR8, RZ ;  /* 0x0000000804037c10 */ /* 0x000fc8000ff1e0ff */
[----:B------:R-:W-:Y:S02]  /*1c70*/  IADD3.X R6, PT, PT, RZ, UR9, RZ, P0, !PT ;  /* 0x00000009ff067c10 */ /* 0x000fe400087fe4ff */
[----:B------:R-:W-:-:S04]  /*1c80*/  LEA R2, P0, R3, UR12, 0x2 ;  /* 0x0000000c03027c11 */ /* 0x000fc8000f8010ff */
[----:B------:R-:W-:-:S05]  /*1c90*/  LEA.HI.X R3, R3, UR13, R6, 0x2, P0 ;  /* 0x0000000d03037c11 */ /* 0x000fca00080f1406 */
[----:B------:R-:W2:Y:S04]  /*1ca0*/  LDG.E R6, desc[UR14][R2.64] ;  /* 0x0000000e02067981 */ /* 0x000ea8000c1e1900 */
[----:B------:R-:W3:Y:S04]  /*1cb0*/  LDG.E R5, desc[UR14][R2.64+0x400] ;  /* 0x0004000e02057981 */ /* 0x000ee8000c1e1900 */
[----:B------:R-:W4:Y:S04]  /*1cc0*/  LDG.E R8, desc[UR14][R2.64+0x800] ;  /* 0x0008000e02087981 */ /* 0x000f28000c1e1900 */
[----:B------:R-:W5:Y:S04]  /*1cd0*/  LDG.E R10, desc[UR14][R2.64+0xc00] ;  /* 0x000c000e020a7981 */ /* 0x000f68000c1e1900 */
[----:B------:R-:W5:Y:S04]  /*1ce0*/  LDG.E R12, desc[UR14][R2.64+0x1000] ;  /* 0x0010000e020c7981 */ /* 0x000f68000c1e1900 */
[----:B------:R-:W5:Y:S04]  /*1cf0*/  LDG.E R14, desc[UR14][R2.64+0x1400] ;  /* 0x0014000e020e7981 */ /* 0x000f68000c1e1900 */
[----:B------:R-:W5:Y:S04]  /*1d00*/  LDG.E R16, desc[UR14][R2.64+0x1800] ;  /* 0x0018000e02107981 */ /* 0x000f68000c1e1900 */
[----:B------:R-:W5:Y:S01]  /*1d10*/  LDG.E R18, desc[UR14][R2.64+0x1c00] ;  /* 0x001c000e02127981 */ /* 0x000f62000c1e1900 */
[----:B------:R-:W-:-:S02]  /*1d20*/  VIADD R4, R4, 0x800 ;  /* 0x0000080004047836 */ /* 0x000fc40000000000 */
[----:B--2---:R-:W-:-:S04]  /*1d30*/  FADD R6, R7, R6 ;  /* 0x0000000607067221 */ /* 0x004fc80000000000 */
[----:B---3--:R-:W-:-:S04]  /*1d40*/  FADD R5, R6, R5 ;  /* 0x0000000506057221 */ /* 0x008fc80000000000 */
[----:B----4-:R-:W-:-:S04]  /*1d50*/  FADD R5, R5, R8 ;  /* 0x0000000805057221 */ /* 0x010fc80000000000 */
[----:B-----5:R-:W-:-:S04]  /*1d60*/  FADD R5, R5, R10 ;  /* 0x0000000a05057221 */ /* 0x020fc80000000000 */
[----:B------:R-:W-:-:S04]  /*1d70*/  FADD R5, R5, R12 ;  /* 0x0000000c05057221 */ /* 0x000fc80000000000 */
[----:B------:R-:W-:-:S04]  /*1d80*/  FADD R5, R5, R14 ;  /* 0x0000000e05057221 */ /* 0x000fc80000000000 */
[----:B------:R-:W-:-:S04]  /*1d90*/  FADD R5, R5, R16 ;  /* 0x0000001005057221 */ /* 0x000fc80000000000 */
[----:B------:R-:W-:-:S07]  /*1da0*/  FADD R7, R5, R18 ;  /* 0x0000001205077221 */ /* 0x000fce0000000000 */
.L_x_81:
[----:B------:R-:W-:Y:S05]  /*1db0*/  BSYNC.RECONVERGENT B2 ;  /* 0x0000000000027941 */ /* 0x000fea0003800200 */
.L_x_80:
[----:B------:R-:W-:Y:S05]  /*1dc0*/  @!P1 BRA `(.L_x_76) ;  /* 0x0000000000909947 */ /* 0x000fea0003800000 */
[----:B------:R-:W-:Y:S01]  /*1dd0*/  ISETP.GE.U32.AND P0, PT, R9, 0x4, PT ;  /* 0x000000040900780c */ /* 0x000fe20003f06070 */
[----:B------:R-:W-:Y:S01]  /*1de0*/  BSSY.RECONVERGENT B2, `(.L_x_82) ;  /* 0x0000010000027945 */ /* 0x000fe20003800200 */
[----:B------:R-:W-:-:S11]  /*1df0*/  LOP3.LUT P1, RZ, R19, 0x3, RZ, 0xc0, !PT ;  /* 0x0000000313ff7812 */ /* 0x000fd6000782c0ff */
[----:B------:R-:W-:Y:S05]  /*1e00*/  @!P0 BRA `(.L_x_83) ;  /* 0x0000000000348947 */ /* 0x000fea0003800000 */
[----:B------:R-:W-:-:S04]  /*1e10*/  IADD3 R3, P0, PT, R4, UR8, RZ ;  /* 0x0000000804037c10 */ /* 0x000fc8000ff1e0ff */
[----:B------:R-:W-:Y:S02]  /*1e20*/  IADD3.X R6, PT, PT, RZ, UR9, RZ, P0, !PT ;  /* 0x00000009ff067c10 */ /* 0x000fe400087fe4ff */
[----:B------:R-:W-:-:S04]  /*1e30*/  LEA R2, P0, R3, UR12, 0x2 ;  /* 0x0000000c03027c11 */ /* 0x000fc8000f8010ff */
[----:B------:R-:W-:-:S05]  /*1e40*/  LEA.HI.X R3, R3, UR13, R6, 0x2, P0 ;  /* 0x0000000d03037c11 */ /* 0x000fca00080f1406 */
[----:B------:R-:W2:Y:S04]  /*1e50*/  LDG.E R6, desc[UR14][R2.64] ;  /* 0x0000000e02067981 */ /* 0x000ea8000c1e1900 */
[----:B------:R-:W3:Y:S04]  /*1e60*/  LDG.E R5, desc[UR14][R2.64+0x400] ;  /* 0x0004000e02057981 */ /* 0x000ee8000c1e1900 */
[----:B------:R-:W4:Y:S04]  /*1e70*/  LDG.E R8, desc[UR14][R2.64+0x800] ;  /* 0x0008000e02087981 */ /* 0x000f28000c1e1900 */
[----:B------:R-:W5:Y:S01]  /*1e80*/  LDG.E R10, desc[UR14][R2.64+0xc00] ;  /* 0x000c000e020a7981 */ /* 0x000f62000c1e1900 */
[----:B------:R-:W-:-:S02]  /*1e90*/  VIADD R4, R4, 0x400 ;  /* 0x0000040004047836 */ /* 0x000fc40000000000 */
[----:B--2---:R-:W-:-:S04]  /*1ea0*/  FADD R6, R7, R6 ;  /* 0x0000000607067221 */ /* 0x004fc80000000000 */
[----:B---3--:R-:W-:-:S04]  /*1eb0*/  FADD R5, R6, R5 ;  /* 0x0000000506057221 */ /* 0x008fc80000000000 */
[----:B----4-:R-:W-:-:S04]  /*1ec0*/  FADD R5, R5, R8 ;  /* 0x0000000805057221 */ /* 0x010fc80000000000 */
[----:B-----5:R-:W-:-:S07]  /*1ed0*/  FADD R7, R5, R10 ;  /* 0x0000000a05077221 */ /* 0x020fce0000000000 */
.L_x_83:
[----:B------:R-:W-:Y:S05]  /*1ee0*/  BSYNC.RECONVERGENT B2 ;  /* 0x0000000000027941 */ /* 0x000fea0003800200 */
.L_x_82:
[----:B------:R-:W-:Y:S05]  /*1ef0*/  @!P1 BRA `(.L_x_76) ;  /* 0x0000000000449947 */ /* 0x000fea0003800000 */
[----:B------:R-:W-:Y:S02]  /*1f00*/  LOP3.LUT R0, R0, 0xffff, RZ, 0xc0, !PT ;  /* 0x0000ffff00007812 */ /* 0x000fe400078ec0ff */
[----:B------:R-:W-:Y:S02]  /*1f10*/  IADD3 R5, P0, PT, R4, UR10, RZ ;  /* 0x0000000a04057c10 */ /* 0x000fe4000ff1e0ff */
[----:B------:R-:W-:Y:S02]  /*1f20*/  LEA.HI R0, R0, 0x1, RZ, 0x18 ;  /* 0x0000000100007811 */ /* 0x000fe400078fc0ff */
[----:B------:R-:W-:Y:S02]  /*1f30*/  LEA R4, P1, R5, UR12, 0x2 ;  /* 0x0000000c05047c11 */ /* 0x000fe4000f8210ff */
[----:B------:R-:W-:Y:S02]  /*1f40*/  LOP3.LUT R0, R0, 0x3, RZ, 0xc0, !PT ;  /* 0x0000000300007812 */ /* 0x000fe400078ec0ff */
[----:B------:R-:W-:-:S03]  /*1f50*/  IADD3.X R2, PT, PT, RZ, UR7, RZ, P0, !PT ;  /* 0x00000007ff027c10 */ /* 0x000fc600087fe4ff */
[----:B------:R-:W-:Y:S01]  /*1f60*/  IMAD.MOV R0, RZ, RZ, -R0 ;  /* 0x000000ffff007224 */ /* 0x000fe200078e0a00 */
[----:B------:R-:W-:-:S07]  /*1f70*/  LEA.HI.X R5, R5, UR13, R2, 0x2, P1 ;  /* 0x0000000d05057c11 */ /* 0x000fce00088f1402 */
.L_x_84:
[----:B------:R-:W-:Y:S01]  /*1f80*/  MOV R2, R4 ;  /* 0x0000000400027202 */ /* 0x000fe20000000f00 */
[----:B------:R-:W-:-:S05]  /*1f90*/  IMAD.MOV.U32 R3, RZ, RZ, R5 ;  /* 0x000000ffff037224 */ /* 0x000fca00078e0005 */
[----:B------:R-:W2:Y:S01]  /*1fa0*/  LDG.E R2, desc[UR14][R2.64] ;  /* 0x0000000e02027981 */ /* 0x000ea2000c1e1900 */
[----:B------:R-:W-:Y:S02]  /*1fb0*/  IADD3 R0, PT, PT, R0, 0x1, RZ ;  /* 0x0000000100007810 */ /* 0x000fe40007ffe0ff */
[----:B------:R-:W-:Y:S02]  /*1fc0*/  IADD3 R4, P1, PT, R4, 0x400, RZ ;  /* 0x0000040004047810 */ /* 0x000fe40007f3e0ff */
[----:B------:R-:W-:-:S03]  /*1fd0*/  ISETP.NE.AND P0, PT, R0, RZ, PT ;  /* 0x000000ff0000720c */ /* 0x000fc60003f05270 */
[----:B------:R-:W-:Y:S02]  /*1fe0*/  IMAD.X R5, RZ, RZ, R5, P1 ;  /* 0x000000ffff057224 */ /* 0x000fe400008e0605 */
[----:B--2---:R-:W-:-:S08]  /*1ff0*/  FADD R7, R2, R7 ;  /* 0x0000000702077221 */ /* 0x004fd00000000000 */
[----:B------:R-:W-:Y:S05]  /*2000*/  @P0 BRA `(.L_x_84) ;  /* 0xfffffffc00dc0947 */ /* 0x000fea000383ffff */
.L_x_76:
[----:B------:R-:W-:Y:S05]  /*2010*/  BSYNC.RECONVERGENT B1 ;  /* 0x0000000000017941 */ /* 0x000fea0003800200 */
.L_x_73:
[----:B------:R-:W0:Y:S01]  /*2020*/  S2R R6, SR_LANEID ;  /* 0x0000000000067919 */ /* 0x000e220000000000 */
[----:B------:R-:W1:Y:S01]  /*2030*/  SHFL.DOWN PT, R0, R7, 0x1, 0x1f ;  /* 0x08201f0007007f89 */ /* 0x000e6200000e0000 */
[----:B------:R-:W2:Y:S01]  /*2040*/  S2R R5, SR_TID.X ;  /* 0x0000000000057919 */ /* 0x000ea20000002100 */
[C---:B0-----:R-:W-:Y:S02]  /*2050*/  ISETP.GT.AND P0, PT, R6.reuse, 0x1e, PT ;  /* 0x0000001e0600780c */ /* 0x041fe40003f04270 */
[----:B------:R-:W-:-:S11]  /*2060*/  ISETP.NE.AND P1, PT, R6, RZ, PT ;  /* 0x000000ff0600720c */ /* 0x000fd60003f25270 */
[----:B-1----:R-:W-:Y:S01]  /*2070*/  @!P0 FADD R7, R0, R7 ;  /* 0x0000000700078221 */ /* 0x002fe20000000000 */
[----:B------:R-:W-:Y:S01]  /*2080*/  ISETP.GT.AND P0, PT, R6, 0x1d, PT ;  /* 0x0000001d0600780c */ /* 0x000fe20003f04270 */
[----:B------:R-:W0:Y:S01]  /*2090*/  @!P1 S2R R4, SR_CgaCtaId ;  /* 0x0000000000049919 */ /* 0x000e220000008800 */
[----:B------:R-:W-:Y:S02]  /*20a0*/  @!P1 MOV R3, 0x400 ;  /* 0x0000040000039802 */ /* 0x000fe40000000f00 */
[----:B--2---:R-:W-:Y:S01]  /*20b0*/  @!P1 SHF.R.U32.HI R2, RZ, 0x3, R5 ;  /* 0x00000003ff029819 */ /* 0x004fe20000011605 */
        /* <DEDUP_REMOVED lines=31> */
[----:B------:R-:W-:-:S07]  /*22b0*/  FADD R9, R2, R3 ;  /* 0x0000000302097221 */ /* 0x000fce0000000000 */
.L_x_72:
[----:B------:R-:W-:Y:S05]  /*22c0*/  BSYNC.RECONVERGENT B0 ;  /* 0x0000000000007941 */ /* 0x000fea0003800200 */
.L_x_57:
[----:B------:R-:W-:Y:S05]  /*22d0*/  @P0 EXIT ;  /* 0x000000000000094d */ /* 0x000fea0003800000 */
[----:B------:R-:W3:Y:S02]  /*22e0*/  LDCU.64 UR4, c[0x0][0x388] ;  /* 0x00007100ff0477ac */ /* 0x000ee40008000a00 */
[----:B---3--:R-:W-:-:S06]  /*22f0*/  UIMAD.WIDE.U32 UR4, UR16, 0x4, UR4 ;  /* 0x00000004100478a5 */ /* 0x008fcc000f8e0004 */
[----:B------:R-:W-:Y:S01]  /*2300*/  IMAD.U32 R2, RZ, RZ, UR4 ;  /* 0x00000004ff027e24 */ /* 0x000fe2000f8e00ff */
[----:B0-2---:R-:W-:-:S05]  /*2310*/  MOV R3, UR5 ;  /* 0x0000000500037c02 */ /* 0x005fca0008000f00 */
[----:B------:R-:W-:Y:S01]  /*2320*/  STG.E desc[UR14][R2.64], R9 ;  /* 0x0000000902007986 */ /* 0x000fe2000c10190e */
[----:B------:R-:W-:Y:S05]  /*2330*/  EXIT ;  /* 0x000000000000794d */ /* 0x000fea0003800000 */
.L_x_85:
        /* <DEDUP_REMOVED lines=12> */
.L_x_589:


//--------------------- .text._ZN3cub18CUB_300001_SM_10006detail6reduce28DeviceReduceSingleTileKernelINS2_10policy_hubIfyN4cuda3std3__44plusIfEEE10Policy1000EN6thrust24THRUST_300001_SM_1000_NS6detail15normal_iteratorINSD_10device_ptrIfEEEEPfyS9_ffNS7_10__identityEEEvT0_T1_T2_T3_T4_T6_ --------------------------
	.section	.text._ZN3cub18CUB_300001_SM_10006detail6reduce28DeviceReduceSingleTileKernelINS2_10policy_hubIfyN4cuda3std3__44plusIfEEE10Policy1000EN6thrust24THRUST_300001_SM_1000_NS6detail15normal_iteratorINSD_10device_ptrIfEEEEPfyS9_ffNS7_10__identityEEEvT0_T1_T2_T3_T4_T6_,"ax",@progbits
	.align	128
        .global         _ZN3cub18CUB_300001_SM_10006detail6reduce28DeviceReduceSingleTileKernelINS2_10policy_hubIfyN4cuda3std3__44plusIfEEE10Policy1000EN6thrust24THRUST_300001_SM_1000_NS6detail15normal_iteratorINSD_10device_ptrIfEEEEPfyS9_ffNS7_10__identityEEEvT0_T1_T2_T3_T4_T6_
        .type           _ZN3cub18CUB_300001_SM_10006detail6reduce28DeviceReduceSingleTileKernelINS2_10policy_hubIfyN4cuda3std3__44plusIfEEE10Policy1000EN6thrust24THRUST_300001_SM_1000_NS6detail15normal_iteratorINSD_10device_ptrIfEEEEPfyS9_ffNS7_10__identityEEEvT0_T1_T2_T3_T4_T6_,@function
        .size           _ZN3cub18CUB_300001_SM_10006detail6reduce28DeviceReduceSingleTileKernelINS2_10policy_hubIfyN4cuda3std3__44plusIfEEE10Policy1000EN6thrust24THRUST_300001_SM_1000_NS6detail15normal_iteratorINSD_10device_ptrIfEEEEPfyS9_ffNS7_10__identityEEEvT0_T1_T2_T3_T4_T6_,(.L_x_590 - _ZN3cub18CUB_300001_SM_10006detail6reduce28DeviceReduceSingleTileKernelINS2_10policy_hubIfyN4cuda3std3__44plusIfEEE10Policy1000EN6thrust24THRUST_300001_SM_1000_NS6detail15normal_iteratorINSD_10device_ptrIfEEEEPfyS9_ffNS7_10__identityEEEvT0_T1_T2_T3_T4_T6_)
        .other          _ZN3cub18CUB_300001_SM_10006detail6reduce28DeviceReduceSingleTileKernelINS2_10policy_hubIfyN4cuda3std3__44plusIfEEE10Policy1000EN6thrust24THRUST_300001_SM_1000_NS6detail15normal_iteratorINSD_10device_ptrIfEEEEPfyS9_ffNS7_10__identityEEEvT0_T1_T2_T3_T4_T6_,@"STO_CUDA_ENTRY STV_DEFAULT"
_ZN3cub18CUB_300001_SM_10006detail6reduce28DeviceReduceSingleTileKernelINS2_10policy_hubIfyN4cuda3std3__44plusIfEEE10Policy1000EN6thrust24THRUST_300001_SM_1000_NS6detail15normal_iteratorINSD_10device_ptrIfEEEEPfyS9_ffNS7_10__identityEEEvT0_T1_T2_T3_T4_T6_:
.text._ZN3cub18CUB_300001_SM_10006detail6reduce28DeviceReduceSingleTileKernelINS2_10policy_hubIfyN4cuda3std3__44plusIfEEE10Policy1000EN6thrust24THRUST_300001_SM_1000_NS6detail15normal_iteratorINSD_10device_ptrIfEEEEPfyS9_ffNS7_10__identityEEEvT0_T1_T2_T3_T4_T6_:
[----:B------:R-:W-:Y:S01]  /*0000*/  LDC R1, c[0x0][0x37c] ;  /* 0x0000df00ff017b82 */ /* 0x000fe20000000800 */
[----:B------:R-:W0:Y:S01]  /*0010*/  LDCU.64 UR4, c[0x0][0x390] ;  /* 0x00007200ff0477ac */ /* 0x000e220008000a00 */
[----:B------:R-:W1:Y:S01]  /*0020*/  LDCU.64 UR6, c[0x0][0x358] ;  /* 0x00006b00ff0677ac */ /* 0x000e620008000a00 */
[----:B0-----:R-:W-:Y:S01]  /*0030*/  MOV R4, UR4 ;  /* 0x0000000400047c02 */ /* 0x001fe20008000f00 */
[----:B------:R-:W-:-:S03]  /*0040*/  IMAD.U32 R0, RZ, RZ, UR5 ;  /* 0x00000005ff007e24 */ /* 0x000fc6000f8e00ff */
[----:B------:R-:W-:-:S04]  /*0050*/  ISETP.NE.U32.AND P0, PT, R4, RZ, PT ;  /* 0x000000ff0400720c */ /* 0x000fc80003f05070 */
[----:B------:R-:W-:-:S13]  /*0060*/  ISETP.NE.AND.EX P0, PT, R0, RZ, PT, P0 ;  /* 0x000000ff0000720c */ /* 0x000fda0003f05300 */
        /* <DEDUP_REMOVED lines=8> */
.L_x_86:
[----:B------:R-:W-:Y:S01]  /*00f0*/  ISETP.GT.U32.AND P0, PT, R4, 0xfff, PT ;  /* 0x00000fff0400780c */ /* 0x000fe20003f04070 */
[----:B------:R-:W-:Y:S03]  /*0100*/  BSSY.RECONVERGENT B0, `(.L_x_87) ;  /* 0x00001f3000007945 */ /* 0x000fe60003800200 */
[----:B------:R-:W-:-:S13]  /*0110*/  ISETP.GT.U32.AND.EX P0, PT, R0, RZ, PT, P0 ;  /* 0x000000ff0000720c */ /* 0x000fda0003f04100 */
[----:B------:R-:W-:Y:S05]  /*0120*/  @P0 BRA `(.L_x_88) ;  /* 0x0000000c00ac0947 */ /* 0x000fea0003800000 */
[----:B------:R-:W0:Y:S01]  /*0130*/  S2R R5, SR_TID.X ;  /* 0x0000000000057919 */ /* 0x000e220000002100 */
[----:B------:R-:W-:Y:S01]  /*0140*/  BSSY.RECONVERGENT B1, `(.L_x_89) ;  /* 0x0000009000017945 */ /* 0x000fe20003800200 */
[----:B------:R-:W-:Y:S01]  /*0150*/  HFMA2 R6, -RZ, RZ, 0, 0 ;  /* 0x00000000ff067431 */ /* 0x000fe200000001ff */
[----:B0-----:R-:W-:Y:S01]  /*0160*/  ISETP.GE.U32.AND P0, PT, R5, R4, PT ;  /* 0x000000040500720c */ /* 0x001fe20003f06070 */
[----:B------:R-:W-:-:S12]  /*0170*/  IMAD.MOV.U32 R7, RZ, RZ, R5 ;  /* 0x000000ffff077224 */ /* 0x000fd800078e0005 */
[----:B------:R-:W-:Y:S05]  /*0180*/  @P0 BRA `(.L_x_90) ;  /* 0x0000000000100947 */ /* 0x000fea0003800000 */
[----:B------:R-:W0:Y:S02]  /*0190*/  LDC.64 R2, c[0x0][0x380] ;  /* 0x0000e000ff027b82 */ /* 0x000e240000000a00 */
[----:B0-----:R-:W-:-:S05]  /*01a0*/  IMAD.WIDE.U32 R2, R5, 0x4, R2 ;  /* 0x0000000405027825 */ /* 0x001fca00078e0002 */
[----:B------:R0:W5:Y:S01]  /*01b0*/  LDG.E R6, desc[UR6][R2.64] ;  /* 0x0000000602067981 */ /* 0x000162000c1e1900 */
[----:B------:R-:W-:-:S07]  /*01c0*/  IADD3 R7, PT, PT, R5, 0x100, RZ ;  /* 0x0000010005077810 */ /* 0x000fce0007ffe0ff */
.L_x_90:
[----:B------:R-:W-:Y:S05]  /*01d0*/  BSYNC.RECONVERGENT B1 ;  /* 0x0000000000017941 */ /* 0x000fea0003800200 */
.L_x_89:
[----:B------:R-:W-:Y:S01]  /*01e0*/  ISETP.GE.U32.AND P0, PT, R7, R4, PT ;  /* 0x000000040700720c */ /* 0x000fe20003f06070 */
[----:B------:R-:W-:-:S12]  /*01f0*/  BSSY.RECONVERGENT B1, `(.L_x_91) ;  /* 0x000006d000017945 */ /* 0x000fd80003800200 */
[----:B------:R-:W-:Y:S05]  /*0200*/  @P0 BRA `(.L_x_92) ;  /* 0x0000000400ac0947 */ /* 0x000fea0003800000 */
[----:B0-----:R-:W-:Y:S01]  /*0210*/  LOP3.LUT R3, RZ, R7, RZ, 0x33, !PT ;  /* 0x00000007ff037212 */ /* 0x001fe200078e33ff */
[----:B------:R-:W-:Y:S04]  /*0220*/  BSSY.RECONVERGENT B2, `(.L_x_93) ;  /* 0x0000033000027945 */ /* 0x000fe80003800200 */
[----:B------:R-:W-:-:S05]  /*0230*/  IMAD.IADD R3, R3, 0x1, R4 ;  /* 0x0000000103037824 */ /* 0x000fca00078e0204 */
[C---:B------:R-:W-:Y:S02]  /*0240*/  ISETP.GE.U32.AND P0, PT, R3.reuse, 0xf00, PT ;  /* 0x00000f000300780c */ /* 0x040fe40003f06070 */
[----:B------:R-:W-:-:S04]  /*0250*/  LEA.HI R8, R3, 0x1, RZ, 0x18 ;  /* 0x0000000103087811 */ /* 0x000fc800078fc0ff */
[----:B------:R-:W-:-:S04]  /*0260*/  LOP3.LUT R22, R8, 0xf, RZ, 0xc0, !PT ;  /* 0x0000000f08167812 */ /* 0x000fc800078ec0ff */
[----:B------:R-:W-:-:S03]  /*0270*/  ISETP.NE.AND P1, PT, R22, RZ, PT ;  /* 0x000000ff1600720c */ /* 0x000fc60003f25270 */
[----:B------:R-:W-:Y:S10]  /*0280*/  @!P0 BRA `(.L_x_94) ;  /* 0x0000000000b08947 */ /* 0x000ff40003800000 */
[----:B------:R-:W0:Y:S01]  /*0290*/  LDC.64 R2, c[0x0][0x380] ;  /* 0x0000e000ff027b82 */ /* 0x000e220000000a00 */
[----:B------:R-:W-:-:S04]  /*02a0*/  LOP3.LUT R9, R8, 0x1fffff0, RZ, 0xc0, !PT ;  /* 0x01fffff008097812 */ /* 0x000fc800078ec0ff */
[----:B------:R-:W-:Y:S01]  /*02b0*/  IADD3 R9, PT, PT, -R9, RZ, RZ ;  /* 0x000000ff09097210 */ /* 0x000fe20007ffe1ff */
[----:B0-----:R-:W-:-:S03]  /*02c0*/  IMAD.WIDE.U32 R2, R7, 0x4, R2 ;  /* 0x0000000407027825 */ /* 0x001fc600078e0002 */
[----:B------:R-:W-:-:S05]  /*02d0*/  IADD3 R2, P0, PT, R2, 0x2000, RZ ;  /* 0x0000200002027810 */ /* 0x000fca0007f1e0ff */
[----:B------:R-:W-:-:S08]  /*02e0*/  IMAD.X R3, RZ, RZ, R3, P0 ;  /* 0x000000ffff037224 */ /* 0x000fd000000e0603 */
.L_x_95:
        /* <DEDUP_REMOVED lines=38> */
.L_x_94:
[----:B------:R-:W-:Y:S05]  /*0550*/  BSYNC.RECONVERGENT B2 ;  /* 0x0000000000027941 */ /* 0x000fea0003800200 */
.L_x_93:
[----:B------:R-:W-:Y:S05]  /*0560*/  @!P1 BRA `(.L_x_92) ;  /* 0x0000000000d49947 */ /* 0x000fea0003800000 */
[----:B------:R-:W-:Y:S01]  /*0570*/  ISETP.GE.U32.AND P0, PT, R22, 0x8, PT ;  /* 0x000000081600780c */ /* 0x000fe20003f06070 */
[----:B------:R-:W-:Y:S01]  /*0580*/  BSSY.RECONVERGENT B2, `(.L_x_96) ;  /* 0x0000017000027945 */ /* 0x000fe20003800200 */
[----:B------:R-:W-:-:S04]  /*0590*/  LOP3.LUT R11, R8, 0x7, RZ, 0xc0, !PT ;  /* 0x00000007080b7812 */ /* 0x000fc800078ec0ff */
[----:B------:R-:W-:-:S07]  /*05a0*/  ISETP.NE.AND P1, PT, R11, RZ, PT ;  /* 0x000000ff0b00720c */ /* 0x000fce0003f25270 */
[----:B------:R-:W-:Y:S06]  /*05b0*/  @!P0 BRA `(.L_x_97) ;  /* 0x00000000004c8947 */ /* 0x000fec0003800000 */
[----:B------:R-:W0:Y:S02]  /*05c0*/  LDC.64 R2, c[0x0][0x380] ;  /* 0x0000e000ff027b82 */ /* 0x000e240000000a00 */
[----:B0-----:R-:W-:-:S05]  /*05d0*/  IMAD.WIDE R2, R7, 0x4, R2 ;  /* 0x0000000407027825 */ /* 0x001fca00078e0202 */
        /* <DEDUP_REMOVED lines=17> */
.L_x_97:
[----:B------:R-:W-:Y:S05]  /*06f0*/  BSYNC.RECONVERGENT B2 ;  /* 0x0000000000027941 */ /* 0x000fea0003800200 */
.L_x_96:
        /* <DEDUP_REMOVED lines=17> */
.L_x_99:
[----:B------:R-:W-:Y:S05]  /*0810*/  BSYNC.RECONVERGENT B2 ;  /* 0x0000000000027941 */ /* 0x000fea0003800200 */
.L_x_98:
[----:B------:R-:W-:Y:S05]  /*0820*/  @!P1 BRA `(.L_x_92) ;  /* 0x0000000000249947 */ /* 0x000fea0003800000 */
[----:B------:R-:W0:Y:S01]  /*0830*/  LDC.64 R8, c[0x0][0x380] ;  /* 0x0000e000ff087b82 */ /* 0x000e220000000a00 */
[----:B------:R-:W-:-:S07]  /*0840*/  IMAD.MOV R10, RZ, RZ, -R10 ;  /* 0x000000ffff0a7224 */ /* 0x000fce00078e0a0a */
.L_x_100:
[----:B0-----:R-:W-:-:S06]  /*0850*/  IMAD.WIDE R2, R7, 0x4, R8 ;  /* 0x0000000407027825 */ /* 0x001fcc00078e0208 */
[----:B------:R-:W2:Y:S01]  /*0860*/  LDG.E R3, desc[UR6][R2.64] ;  /* 0x0000000602037981 */ /* 0x000ea2000c1e1900 */
[----:B------:R-:W-:Y:S01]  /*0870*/  IADD3 R10, PT, PT, R10, 0x1, RZ ;  /* 0x000000010a0a7810 */ /* 0x000fe20007ffe0ff */
[----:B------:R-:W-:-:S03]  /*0880*/  VIADD R7, R7, 0x100 ;  /* 0x0000010007077836 */ /* 0x000fc60000000000 */
[----:B------:R-:W-:Y:S01]  /*0890*/  ISETP.NE.AND P0, PT, R10, RZ, PT ;  /* 0x000000ff0a00720c */ /* 0x000fe20003f05270 */
[----:B--2--5:R-:W-:-:S12]  /*08a0*/  FADD R6, R3, R6 ;  /* 0x0000000603067221 */ /* 0x024fd80000000000 */
[----:B------:R-:W-:Y:S05]  /*08b0*/  @P0 BRA `(.L_x_100) ;  /* 0xfffffffc00e40947 */ /* 0x000fea000383ffff */
.L_x_92:
[----:B------:R-:W-:Y:S05]  /*08c0*/  BSYNC.RECONVERGENT B1 ;  /* 0x0000000000017941 */ /* 0x000fea0003800200 */
.L_x_91:
[----:B------:R-:W-:Y:S02]  /*08d0*/  ISETP.GE.U32.AND P0, PT, R4, 0x100, PT ;  /* 0x000001000400780c */ /* 0x000fe40003f06070 */
[----:B-----5:R-:W-:Y:S02]  /*08e0*/  MOV R9, R6 ;  /* 0x0000000600097202 */ /* 0x020fe40000000f00 */
[----:B------:R-:W-:-:S13]  /*08f0*/  ISETP.GE.U32.AND.EX P0, PT, R0, RZ, PT, P0 ;  /* 0x000000ff0000720c */ /* 0x000fda0003f06100 */
[----:B------:R-:W-:Y:S05]  /*0900*/  @!P0 BRA `(.L_x_101) ;  /* 0x0000000000ac8947 */ /* 0x000fea0003800000 */
[----:B------:R-:W1:Y:S01]  /*0910*/  S2R R6, SR_LANEID ;  /* 0x0000000000067919 */ /* 0x000e620000000000 */
[----:B------:R-:W-:Y:S01]  /*0920*/  ISETP.NE.AND P5, PT, R5, RZ, PT ;  /* 0x000000ff0500720c */ /* 0x000fe20003fa5270 */
        /* <DEDUP_REMOVED lines=14> */
[----:B-1----:R-:W-:-:S05]  /*0a10*/  @!P1 LEA R7, R7, R4, 0x18 ;  /* 0x0000000407079211 */ /* 0x002fca00078ec0ff */
[----:B------:R-:W-:-:S03]  /*0a20*/  @!P1 IMAD.IADD R2, R2, 0x1, R7 ;  /* 0x0000000102029824 */ /* 0x000fc600078e0207 */
[----:B0-----:R-:W-:Y:S01]  /*0a30*/  @!P0 FADD R0, R0, R3 ;  /* 0x0000000300008221 */ /* 0x001fe20000000000 */
[----:B------:R-:W-:-:S04]  /*0a40*/  ISETP.GT.AND P0, PT, R6, 0x17, PT ;  /* 0x000000170600780c */ /* 0x000fc80003f04270 */
[----:B------:R-:W0:Y:S09]  /*0a50*/  SHFL.DOWN PT, R3, R0, 0x8, 0x1f ;  /* 0x09001f0000037f89 */ /* 0x000e3200000e0000 */
[----:B0-----:R-:W-:Y:S01]  /*0a60*/  @!P0 FADD R0, R0, R3 ;  /* 0x0000000300008221 */ /* 0x001fe20000000000 */
[----:B------:R-:W-:-:S04]  /*0a70*/  ISETP.GT.AND P0, PT, R6, 0xf, PT ;  /* 0x0000000f0600780c */ /* 0x000fc80003f04270 */
[----:B------:R-:W0:Y:S02]  /*0a80*/  SHFL.DOWN PT, R3, R0, 0x10, 0x1f ;  /* 0x0a001f0000037f89 */ /* 0x000e2400000e0000 */
[----:B0-----:R-:W-:-:S05]  /*0a90*/  FADD R3, R0, R3 ;  /* 0x0000000300037221 */ /* 0x001fca0000000000 */
[----:B------:R1:W-:Y:S01]  /*0aa0*/  @!P1 STS [R2+0x8], R3 ;  /* 0x0000080302009388 */ /* 0x0003e20000000800 */
[----:B------:R-:W-:Y:S01]  /*0ab0*/  FSEL R8, R0, R3, P0 ;  /* 0x0000000300087208 */ /* 0x000fe20000000000 */
[----:B------:R-:W-:Y:S06]  /*0ac0*/  BAR.SYNC.DEFER_BLOCKING 0x0 ;  /* 0x0000000000007b1d */ /* 0x000fec0000010000 */
[----:B------:R-:W-:Y:S05]  /*0ad0*/  @P5 BRA `(.L_x_102) ;  /* 0x0000001400545947 */ /* 0x000fea0003800000 */
[----:B------:R-:W0:Y:S01]  /*0ae0*/  S2UR UR5, SR_CgaCtaId ;  /* 0x00000000000579c3 */ /* 0x000e220000008800 */
[----:B------:R-:W-:Y:S02]  /*0af0*/  UMOV UR4, 0x400 ;  /* 0x0000040000047882 */ /* 0x000fe40000000000 */
[----:B0-----:R-:W-:-:S09]  /*0b00*/  ULEA UR4, UR5, UR4, 0x18 ;  /* 0x0000000405047291 */ /* 0x001fd2000f8ec0ff */
[----:B-1----:R-:W0:Y:S04]  /*0b10*/  LDS R3, [UR4+0xc] ;  /* 0x00000c04ff037984 */ /* 0x002e280008000800 */
        /* <DEDUP_REMOVED lines=10> */
.L_x_101:
[----:B------:R-:W1:Y:S01]  /*0bc0*/  S2R R8, SR_LANEID ;  /* 0x0000000000087919 */ /* 0x000e620000000000 */
[C---:B0-----:R-:W-:Y:S02]  /*0bd0*/  LOP3.LUT R2, R5.reuse, 0x3e0, RZ, 0xc0, !PT ;  /* 0x000003e005027812 */ /* 0x041fe400078ec0ff */
[----:B------:R-:W-:Y:S02]  /*0be0*/  ISETP.NE.AND P5, PT, R5, RZ, PT ;  /* 0x000000ff0500720c */ /* 0x000fe40003fa5270 */
[----:B------:R-:W-:Y:S02]  /*0bf0*/  LOP3.LUT R7, RZ, R2, RZ, 0x33, !PT ;  /* 0x00000002ff077212 */ /* 0x000fe400078e33ff */
[----:B------:R-:W-:-:S03]  /*0c00*/  IADD3 R3, PT, PT, R2, 0x20, RZ ;  /* 0x0000002002037810 */ /* 0x000fc60007ffe0ff */
[----:B------:R-:W-:Y:S01]  /*0c10*/  IMAD.IADD R7, R7, 0x1, R4 ;  /* 0x0000000107077824 */ /* 0x000fe200078e0204 */
[----:B------:R-:W-:-:S04]  /*0c20*/  ISETP.GT.U32.AND P0, PT, R3, R4, PT ;  /* 0x000000040300720c */ /* 0x000fc80003f04070 */
[----:B------:R-:W-:-:S05]  /*0c30*/  SEL R7, R7, 0x1f, P0 ;  /* 0x0000001f07077807 */ /* 0x000fca0000000000 */
[----:B------:R-:W0:Y:S01]  /*0c40*/  SHFL.DOWN PT, R2, R9, 0x1, R7 ;  /* 0x0820000009027989 */ /* 0x000e2200000e0007 */
[C---:B-1----:R-:W-:Y:S02]  /*0c50*/  ISETP.GE.AND P0, PT, R8.reuse, R7, PT ;  /* 0x000000070800720c */ /* 0x042fe40003f06270 */
[C---:B------:R-:W-:Y:S02]  /*0c60*/  IADD3 R6, PT, PT, R8.reuse, 0x2, RZ ;  /* 0x0000000208067810 */ /* 0x040fe40007ffe0ff */
[----:B------:R-:W-:-:S09]  /*0c70*/  ISETP.NE.AND P1, PT, R8, RZ, PT ;  /* 0x000000ff0800720c */ /* 0x000fd20003f25270 */
[----:B0-----:R-:W-:Y:S01]  /*0c80*/  @!P0 FADD R9, R2, R9 ;  /* 0x0000000902098221 */ /* 0x001fe20000000000 */
[----:B------:R-:W-:Y:S01]  /*0c90*/  ISETP.GT.AND P0, PT, R6, R7, PT ;  /* 0x000000070600720c */ /* 0x000fe20003f04270 */
[----:B------:R-:W-:Y:S02]  /*0ca0*/  VIADD R6, R8, 0x4 ;  /* 0x0000000408067836 */ /* 0x000fe40000000000 */
[----:B------:R-:W0:Y:S01]  /*0cb0*/  @!P1 S2R R11, SR_CgaCtaId ;  /* 0x00000000000b9919 */ /* 0x000e220000008800 */
[----:B------:R-:W-:Y:S01]  /*0cc0*/  @!P1 SHF.R.U32.HI R3, RZ, 0x3, R5 ;  /* 0x00000003ff039819 */ /* 0x000fe20000011605 */
[----:B------:R-:W1:Y:S03]  /*0cd0*/  SHFL.DOWN PT, R2, R9, 0x2, R7 ;  /* 0x0840000009027989 */ /* 0x000e6600000e0007 */
[----:B------:R-:W-:-:S05]  /*0ce0*/  @!P1 LOP3.LUT R3, R3, 0x7c, RZ, 0xc0, !PT ;  /* 0x0000007c03039812 */ /* 0x000fca00078ec0ff */
[----:B-1----:R-:W-:Y:S01]  /*0cf0*/  @!P0 FADD R9, R9, R2 ;  /* 0x0000000209098221 */ /* 0x002fe20000000000 */
[-C--:B------:R-:W-:Y:S02]  /*0d00*/  ISETP.GT.AND P0, PT, R6, R7.reuse, PT ;  /* 0x000000070600720c */ /* 0x080fe40003f04270 */
[----:B------:R-:W-:Y:S02]  /*0d10*/  IADD3 R6, PT, PT, R8, 0x8, RZ ;  /* 0x0000000808067810 */ /* 0x000fe40007ffe0ff */
[----:B------:R-:W1:Y:S09]  /*0d20*/  SHFL.DOWN PT, R2, R9, 0x4, R7 ;  /* 0x0880000009027989 */ /* 0x000e7200000e0007 */
[----:B-1----:R-:W-:Y:S01]  /*0d30*/  @!P0 FADD R9, R9, R2 ;  /* 0x0000000209098221 */ /* 0x002fe20000000000 */
[----:B------:R-:W-:Y:S01]  /*0d40*/  ISETP.GT.AND P0, PT, R6, R7, PT ;  /* 0x000000070600720c */ /* 0x000fe20003f04270 */
[----:B------:R-:W-:-:S03]  /*0d50*/  VIADD R6, R8, 0x10 ;  /* 0x0000001008067836 */ /* 0x000fc60000000000 */
[----:B------:R-:W1:Y:S09]  /*0d60*/  SHFL.DOWN PT, R2, R9, 0x8, R7 ;  /* 0x0900000009027989 */ /* 0x000e7200000e0007 */
[----:B-1----:R-:W-:Y:S01]  /*0d70*/  @!P0 FADD R9, R9, R2 ;  /* 0x0000000209098221 */ /* 0x002fe20000000000 */
[----:B------:R-:W-:-:S02]  /*0d80*/  ISETP.GT.AND P0, PT, R6, R7, PT ;  /* 0x000000070600720c */ /* 0x000fc40003f04270 */
[----:B------:R-:W-:Y:S02]  /*0d90*/  @!P1 MOV R6, 0x400 ;  /* 0x0000040000069802 */ /* 0x000fe40000000f00 */
[----:B------:R-:W1:Y:S02]  /*0da0*/  SHFL.DOWN PT, R2, R9, 0x10, R7 ;  /* 0x0a00000009027989 */ /* 0x000e6400000e0007 */
[----:B0-----:R-:W-:-:S04]  /*0db0*/  @!P1 LEA R6, R11, R6, 0x18 ;  /* 0x000000060b069211 */ /* 0x001fc800078ec0ff */
[----:B------:R-:W-:-:S03]  /*0dc0*/  @!P1 IADD3 R3, PT, PT, R3, R6, RZ ;  /* 0x0000000603039210 */ /* 0x000fc60007ffe0ff */
[----:B-1----:R-:W-:-:S04]  /*0dd0*/  @!P0 FADD R9, R9, R2 ;  /* 0x0000000209098221 */ /* 0x002fc80000000000 */
[----:B------:R-:W-:-:S05]  /*0de0*/  IMAD.MOV.U32 R8, RZ, RZ, R9 ;  /* 0x000000ffff087224 */ /* 0x000fca00078e0009 */
[----:B------:R0:W-:Y:S01]  /*0df0*/  @!P1 STS [R3+0x8], R8 ;  /* 0x0000080803009388 */ /* 0x0001e20000000800 */
[----:B------:R-:W-:Y:S06]  /*0e00*/  BAR.SYNC.DEFER_BLOCKING 0x0 ;  /* 0x0000000000007b1d */ /* 0x000fec0000010000 */
[----:B------:R-:W-:Y:S05]  /*0e10*/  @P5 BRA `(.L_x_102) ;  /* 0x0000001000845947 */ /* 0x000fea0003800000 */
[----:B------:R-:W1:Y:S01]  /*0e20*/  S2UR UR5, SR_CgaCtaId ;  /* 0x00000000000579c3 */ /* 0x000e620000008800 */
[----:B------:R-:W-:Y:S01]  /*0e30*/  UMOV UR4, 0x400 ;  /* 0x0000040000047882 */ /* 0x000fe20000000000 */
[C---:B------:R-:W-:Y:S02]  /*0e40*/  ISETP.GT.U32.AND P3, PT, R4.reuse, 0x20, PT ;  /* 0x000000200400780c */ /* 0x040fe40003f64070 */
[----:B------:R-:W-:Y:S02]  /*0e50*/  ISETP.GT.U32.AND P1, PT, R4, 0x40, PT ;  /* 0x000000400400780c */ /* 0x000fe40003f24070 */
[----:B------:R-:W-:Y:S02]  /*0e60*/  ISETP.GT.U32.AND.EX P3, PT, R0, RZ, PT, P3 ;  /* 0x000000ff0000720c */ /* 0x000fe40003f64130 */
[----:B------:R-:W-:Y:S02]  /*0e70*/  ISETP.GT.U32.AND P0, PT, R4, 0x60, PT ;  /* 0x000000600400780c */ /* 0x000fe40003f04070 */
[----:B------:R-:W-:-:S02]  /*0e80*/  ISETP.GT.U32.AND.EX P1, PT, R0, RZ, PT, P1 ;  /* 0x000000ff0000720c */ /* 0x000fc40003f24110 */
[----:B------:R-:W-:Y:S02]  /*0e90*/  ISETP.GT.U32.AND P2, PT, R4, 0x80, PT ;  /* 0x000000800400780c */ /* 0x000fe40003f44070 */
[----:B------:R-:W-:Y:S02]  /*0ea0*/  ISETP.GT.U32.AND.EX P0, PT, R0, RZ, PT, P0 ;  /* 0x000000ff0000720c */ /* 0x000fe40003f04100 */
[----:B------:R-:W-:Y:S02]  /*0eb0*/  ISETP.GT.U32.AND P4, PT, R4, 0xa0, PT ;  /* 0x000000a00400780c */ /* 0x000fe40003f84070 */
[C---:B------:R-:W-:Y:S02]  /*0ec0*/  ISETP.GT.U32.AND.EX P2, PT, R0.reuse, RZ, PT, P2 ;  /* 0x000000ff0000720c */ /* 0x040fe40003f44120 */
[----:B------:R-:W-:Y:S01]  /*0ed0*/  ISETP.GT.U32.AND.EX P4, PT, R0, RZ, PT, P4 ;  /* 0x000000ff0000720c */ /* 0x000fe20003f84140 */
[----:B-1----:R-:W-:-:S09]  /*0ee0*/  ULEA UR4, UR5, UR4, 0x18 ;  /* 0x0000000405047291 */ /* 0x002fd2000f8ec0ff */
[----:B0-----:R-:W0:Y:S04]  /*0ef0*/  LDS R3, [UR4+0xc] ;  /* 0x00000c04ff037984 */ /* 0x001e280008000800 */
[----:B------:R-:W1:Y:S04]  /*0f00*/  LDS.128 R12, [UR4+0x10] ;  /* 0x00001004ff0c7984 */ /* 0x000e680008000c00 */
[----:B------:R-:W2:Y:S01]  /*0f10*/  LDS.64 R6, [UR4+0x20] ;  /* 0x00002004ff067984 */ /* 0x000ea20008000a00 */
[----:B0-----:R-:W-:Y:S01]  /*0f20*/  @P3 FADD R8, R8, R3 ;  /* 0x0000000308083221 */ /* 0x001fe20000000000 */
[----:B------:R-:W-:-:S03]  /*0f30*/  ISETP.GT.U32.AND P3, PT, R4, 0xc0, PT ;  /* 0x000000c00400780c */ /* 0x000fc60003f64070 */
[----:B-1----:R-:W-:Y:S01]  /*0f40*/  @P1 FADD R8, R8, R12 ;  /* 0x0000000c08081221 */ /* 0x002fe20000000000 */
[----:B------:R-:W-:Y:S02]  /*0f50*/  ISETP.GT.U32.AND P1, PT, R4, 0xe0, PT ;  /* 0x000000e00400780c */ /* 0x000fe40003f24070 */
[----:B------:R-:W-:Y:S01]  /*0f60*/  ISETP.GT.U32.AND.EX P3, PT, R0, RZ, PT, P3 ;  /* 0x000000ff0000720c */ /* 0x000fe20003f64130 */
[----:B------:R-:W-:Y:S01]  /*0f70*/  @P0 FADD R8, R8, R13 ;  /* 0x0000000d08080221 */ /* 0x000fe20000000000 */
[----:B------:R-:W-:-:S03]  /*0f80*/  ISETP.GT.U32.AND.EX P1, PT, R0, RZ, PT, P1 ;  /* 0x000000ff0000720c */ /* 0x000fc60003f24110 */
[----:B------:R-:W-:-:S04]  /*0f90*/  @P2 FADD R8, R8, R14 ;  /* 0x0000000e08082221 */ /* 0x000fc80000000000 */
[----:B------:R-:W-:-:S04]  /*0fa0*/  @P4 FADD R8, R8, R15 ;  /* 0x0000000f08084221 */ /* 0x000fc80000000000 */
[----:B--2---:R-:W-:-:S04]  /*0fb0*/  @P3 FADD R8, R8, R6 ;  /* 0x0000000608083221 */ /* 0x004fc80000000000 */
[----:B------:R-:W-:Y:S01]  /*0fc0*/  @P1 FADD R8, R8, R7 ;  /* 0x0000000708081221 */ /* 0x000fe20000000000 */
[----:B------:R-:W-:Y:S06]  /*0fd0*/  BRA `(.L_x_102) ;  /* 0x0000001000147947 */ /* 0x000fec0003800000 */
.L_x_88:
[----:B------:R-:W0:Y:S01]  /*0fe0*/  S2R R8, SR_TID.X ;  /* 0x0000000000087919 */ /* 0x000e220000002100 */
[----:B------:R-:W0:Y:S02]  /*0ff0*/  LDC.64 R2, c[0x0][0x380] ;  /* 0x0000e000ff027b82 */ /* 0x000e240000000a00 */
[----:B0-----:R-:W-:-:S05]  /*1000*/  IMAD.WIDE.U32 R2, R8, 0x4, R2 ;  /* 0x0000000408027825 */ /* 0x001fca00078e0002 */
        /* <DEDUP_REMOVED lines=16> */
[----:B--2---:R-:W-:Y:S01]  /*1110*/  FADD R9, R9, R12 ;  /* 0x0000000c09097221 */ /* 0x004fe20000000000 */
[----:B---3--:R-:W-:Y:S01]  /*1120*/  FADD R14, R11, R14 ;  /* 0x0000000e0b0e7221 */ /* 0x008fe20000000000 */
[----:B------:R-:W-:-:S03]  /*1130*/  HFMA2 R11, -RZ, RZ, 0, 0.00048828125 ;  /* 0x00001000ff0b7431 */ /* 0x000fc600000001ff */
[----:B------:R-:W-:Y:S01]  /*1140*/  FADD R14, R9, R14 ;  /* 0x0000000e090e7221 */ /* 0x000fe20000000000 */
[----:B------:R-:W-:Y:S01]  /*1150*/  IADD3 R9, P1, PT, R4, -0x1000, RZ ;  /* 0xfffff00004097810 */ /* 0x000fe20007f3e0ff */
[----:B----4-:R-:W-:-:S03]  /*1160*/  FADD R13, R13, R16 ;  /* 0x000000100d0d7221 */ /* 0x010fc60000000000 */
[----:B------:R-:W-:Y:S02]  /*1170*/  ISETP.GE.U32.AND P0, PT, R9, 0x1000, PT ;  /* 0x000010000900780c */ /* 0x000fe40003f06070 */
[----:B------:R-:W-:-:S04]  /*1180*/  IADD3.X R12, PT, PT, R0, -0x1, RZ, P1, !PT ;  /* 0xffffffff000c7810 */ /* 0x000fc80000ffe4ff */
[----:B------:R-:W-:Y:S01]  /*1190*/  ISETP.GE.U32.AND.EX P0, PT, R12, RZ, PT, P0 ;  /* 0x000000ff0c00720c */ /* 0x000fe20003f06100 */
        /* <DEDUP_REMOVED lines=11> */
[----:B------:R-:W-:Y:S01]  /*1250*/  IMAD.MOV.U32 R13, RZ, RZ, RZ ;  /* 0x000000ffff0d7224 */ /* 0x000fe200078e00ff */
[----:B------:R-:W-:Y:S06]  /*1260*/  @!P0 BRA `(.L_x_103) ;  /* 0x0000000000c08947 */ /* 0x000fec0003800000 */
[----:B------:R-:W0:Y:S01]  /*1270*/  LDC.64 R4, c[0x0][0x390] ;  /* 0x0000e400ff047b82 */ /* 0x000e220000000a00 */
[----:B------:R-:W-:Y:S01]  /*1280*/  MOV R11, 0x1000 ;  /* 0x00001000000b7802 */ /* 0x000fe20000000f00 */
[----:B------:R-:W-:-:S07]  /*1290*/  IMAD.MOV.U32 R13, RZ, RZ, RZ ;  /* 0x000000ffff0d7224 */ /* 0x000fce00078e00ff */
.L_x_105:
[----:B------:R-:W-:-:S04]  /*12a0*/  LEA R6, P0, R11, R2, 0x2 ;  /* 0x000000020b067211 */ /* 0x000fc800078010ff */
[----:B------:R-:W-:-:S05]  /*12b0*/  LEA.HI.X R7, R11, R3, R13, 0x2, P0 ;  /* 0x000000030b077211 */ /* 0x000fca00000f140d */
[----:B------:R-:W2:Y:S04]  /*12c0*/  LDG.E R0, desc[UR6][R6.64+0x2400] ;  /* 0x0024000606007981 */ /* 0x000ea8000c1e1900 */
[----:B------:R-:W2:Y:S04]  /*12d0*/  LDG.E R15, desc[UR6][R6.64+0x2800] ;  /* 0x00280006060f7981 */ /* 0x000ea8000c1e1900 */
        /* <DEDUP_REMOVED lines=13> */
[----:B------:R0:W5:Y:S02]  /*13b0*/  LDG.E R20, desc[UR6][R6.64+0x3c00] ;  /* 0x003c000606147981 */ /* 0x000164000c1e1900 */
[----:B0-----:R-:W-:-:S04]  /*13c0*/  IADD3 R6, P1, PT, -R11, R4, RZ ;  /* 0x000000040b067210 */ /* 0x001fc80007f3e1ff */
[----:B------:R-:W-:Y:S01]  /*13d0*/  ISETP.GE.U32.AND P0, PT, R6, 0x1000, PT ;  /* 0x000010000600780c */ /* 0x000fe20003f06070 */
[----:B--2---:R-:W-:Y:S01]  /*13e0*/  FADD R15, R0, R15 ;  /* 0x0000000f000f7221 */ /* 0x004fe20000000000 */
[----:B------:R-:W-:-:S04]  /*13f0*/  MOV R0, R5 ;  /* 0x0000000500007202 */ /* 0x000fc80000000f00 */
[----:B------:R-:W-:Y:S01]  /*1400*/  IADD3.X R6, PT, PT, ~R13, R0, RZ, P1, !PT ;  /* 0x000000000d067210 */ /* 0x000fe20000ffe5ff */
[----:B---3--:R-:W-:-:S03]  /*1410*/  FADD R10, R27, R10 ;  /* 0x0000000a1b0a7221 */ /* 0x008fc60000000000 */
[----:B------:R-:W-:Y:S01]  /*1420*/  ISETP.GE.U32.AND.EX P0, PT, R6, RZ, PT, P0 ;  /* 0x000000ff0600720c */ /* 0x000fe20003f06100 */
[----:B----4-:R-:W-:-:S04]  /*1430*/  FADD R29, R26, R29 ;  /* 0x0000001d1a1d7221 */ /* 0x010fc80000000000 */
[----:B------:R-:W-:Y:S01]  /*1440*/  FADD R10, R10, R29 ;  /* 0x0000001d0a0a7221 */ /* 0x000fe20000000000 */
[----:B-----5:R-:W-:Y:S01]  /*1450*/  FADD R24, R24, R25 ;  /* 0x0000001918187221 */ /* 0x020fe20000000000 */
[----:B------:R-:W-:-:S04]  /*1460*/  FADD R23, R23, R22 ;  /* 0x0000001617177221 */ /* 0x000fc80000000000 */
        /* <DEDUP_REMOVED lines=11> */
[----:B------:R-:W-:-:S05]  /*1520*/  IADD3 R11, P0, PT, R11, 0x1000, RZ ;  /* 0x000010000b0b7810 */ /* 0x000fca0007f1e0ff */
[----:B------:R-:W-:Y:S01]  /*1530*/  IMAD.X R13, RZ, RZ, R13, P0 ;  /* 0x000000ffff0d7224 */ /* 0x000fe200000e060d */
[----:B------:R-:W-:-:S04]  /*1540*/  ISETP.GT.U32.AND P0, PT, R11, R9, PT ;  /* 0x000000090b00720c */ /* 0x000fc80003f04070 */
[----:B------:R-:W-:-:S13]  /*1550*/  ISETP.GT.U32.AND.EX P0, PT, R13, R12, PT, P0 ;  /* 0x0000000c0d00720c */ /* 0x000fda0003f04100 */
[----:B------:R-:W-:Y:S05]  /*1560*/  @!P0 BRA `(.L_x_105) ;  /* 0xfffffffc004c8947 */ /* 0x000fea000383ffff */
.L_x_103:
[CC--:B------:R-:W-:Y:S01]  /*1570*/  IADD3 R3, PT, PT, -R11.reuse, R4.reuse, RZ ;  /* 0x000000040b037210 */ /* 0x0c0fe20007ffe1ff */
[----:B------:R-:W-:Y:S01]  /*1580*/  BSSY.RECONVERGENT B1, `(.L_x_104) ;  /* 0x0000080000017945 */ /* 0x000fe20003800200 */
[----:B------:R-:W-:Y:S02]  /*1590*/  ISETP.GE.U32.AND P1, PT, R11, R4, PT ;  /* 0x000000040b00720c */ /* 0x000fe40003f26070 */
[----:B------:R-:W-:-:S04]  /*15a0*/  ISETP.GE.AND P0, PT, R8, R3, PT ;  /* 0x000000030800720c */ /* 0x000fc80003f06270 */
[----:B------:R-:W-:-:S13]  /*15b0*/  ISETP.GE.U32.OR.EX P0, PT, R13, R0, P0, P1 ;  /* 0x000000000d00720c */ /* 0x000fda0000706510 */
[----:B------:R-:W-:Y:S05]  /*15c0*/  @P0 BRA `(.L_x_106) ;  /* 0x0000000400ec0947 */ /* 0x000fea0003800000 */
[----:B------:R-:W-:Y:S01]  /*15d0*/  LOP3.LUT R0, RZ, R8, RZ, 0x33, !PT ;  /* 0x00000008ff007212 */ /* 0x000fe200078e33ff */
[----:B------:R-:W-:Y:S03]  /*15e0*/  BSSY.RECONVERGENT B2, `(.L_x_107) ;  /* 0x0000038000027945 */ /* 0x000fe60003800200 */
[----:B------:R-:W-:-:S04]  /*15f0*/  IADD3 R0, PT, PT, -R11, R4, R0 ;  /* 0x000000040b007210 */ /* 0x000fc80007ffe100 */
[C---:B------:R-:W-:Y:S02]  /*1600*/  ISETP.GE.U32.AND P1, PT, R0.reuse, 0xf00, PT ;  /* 0x00000f000000780c */ /* 0x040fe40003f26070 */
[----:B------:R-:W-:Y:S02]  /*1610*/  LEA.HI R4, R0, 0x1, RZ, 0x18 ;  /* 0x0000000100047811 */ /* 0x000fe400078fc0ff */
[----:B------:R-:W-:Y:S02]  /*1620*/  MOV R0, R8 ;  /* 0x0000000800007202 */ /* 0x000fe40000000f00 */
[----:B------:R-:W-:-:S04]  /*1630*/  LOP3.LUT R24, R4, 0xf, RZ, 0xc0, !PT ;  /* 0x0000000f04187812 */ /* 0x000fc800078ec0ff */
[----:B------:R-:W-:-:S03]  /*1640*/  ISETP.NE.AND P0, PT, R24, RZ, PT ;  /* 0x000000ff1800720c */ /* 0x000fc60003f05270 */
[----:B------:R-:W-:Y:S10]  /*1650*/  @!P1 BRA `(.L_x_108) ;  /* 0x0000000000c09947 */ /* 0x000ff40003800000 */
[----:B------:R-:W0:Y:S01]  /*1660*/  LDCU.64 UR4, c[0x0][0x380] ;  /* 0x00007000ff0477ac */ /* 0x000e220008000a00 */
[----:B------:R-:W-:Y:S02]  /*1670*/  IADD3 R3, P1, PT, R8, R11, RZ ;  /* 0x0000000b08037210 */ /* 0x000fe40007f3e0ff */
[----:B------:R-:W-:-:S03]  /*1680*/  LOP3.LUT R9, R4, 0x1fffff0, RZ, 0xc0, !PT ;  /* 0x01fffff004097812 */ /* 0x000fc600078ec0ff */
[----:B------:R-:W-:Y:S01]  /*1690*/  IMAD.X R0, RZ, RZ, R13, P1 ;  /* 0x000000ffff007224 */ /* 0x000fe200008e060d */
[----:B------:R-:W-:Y:S02]  /*16a0*/  IADD3 R9, PT, PT, -R9, RZ, RZ ;  /* 0x000000ff09097210 */ /* 0x000fe40007ffe1ff */
[----:B0-----:R-:W-:-:S04]  /*16b0*/  LEA R2, P2, R3, UR4, 0x2 ;  /* 0x0000000403027c11 */ /* 0x001fc8000f8410ff */
[----:B------:R-:W-:Y:S02]  /*16c0*/  IADD3 R2, P1, PT, R2, 0x2000, RZ ;  /* 0x0000200002027810 */ /* 0x000fe40007f3e0ff */
[----:B------:R-:W-:Y:S02]  /*16d0*/  LEA.HI.X R3, R3, UR5, R0, 0x2, P2 ;  /* 0x0000000503037c11 */ /* 0x000fe400090f1400 */
[----:B------:R-:W-:-:S03]  /*16e0*/  MOV R0, R8 ;  /* 0x0000000800007202 */ /* 0x000fc60000000f00 */
[----:B------:R-:W-:-:S07]  /*16f0*/  IMAD.X R3, RZ, RZ, R3, P1 ;  /* 0x000000ffff037224 */ /* 0x000fce00008e0603 */
.L_x_109:
        /* <DEDUP_REMOVED lines=16> */
[----:B------:R-:W-:Y:S01]  /*1800*/  IADD3 R9, PT, PT, R9, 0x10, RZ ;  /* 0x0000001009097810 */ /* 0x000fe20007ffe0ff */
[----:B------:R-:W-:-:S03]  /*1810*/  VIADD R0, R0, 0x1000 ;  /* 0x0000100000007836 */ /* 0x000fc60000000000 */
[----:B------:R-:W-:Y:S02]  /*1820*/  ISETP.NE.AND P1, PT, R9, RZ, PT ;  /* 0x000000ff0900720c */ /* 0x000fe40003f25270 */
[----:B0-----:R-:W-:-:S04]  /*1830*/  IADD3 R2, P2, PT, R2, 0x4000, RZ ;  /* 0x0000400002027810 */ /* 0x001fc80007f5e0ff */
[----:B------:R-:W-:Y:S01]  /*1840*/  IADD3.X R3, PT, PT, RZ, R3, RZ, P2, !PT ;  /* 0x00000003ff037210 */ /* 0x000fe200017fe4ff */
        /* <DEDUP_REMOVED lines=17> */
.L_x_108:
[----:B------:R-:W-:Y:S05]  /*1960*/  BSYNC.RECONVERGENT B2 ;  /* 0x0000000000027941 */ /* 0x000fea0003800200 */
.L_x_107:
[----:B------:R-:W-:Y:S05]  /*1970*/  @!P0 BRA `(.L_x_106) ;  /* 0x0000000400008947 */ /* 0x000fea0003800000 */
[----:B------:R-:W-:Y:S01]  /*1980*/  ISETP.GE.U32.AND P0, PT, R24, 0x8, PT ;  /* 0x000000081800780c */ /* 0x000fe20003f06070 */
[----:B------:R-:W-:Y:S01]  /*1990*/  BSSY.RECONVERGENT B2, `(.L_x_110) ;  /* 0x000001a000027945 */ /* 0x000fe20003800200 */
[----:B------:R-:W-:-:S04]  /*19a0*/  LOP3.LUT R7, R4, 0x7, RZ, 0xc0, !PT ;  /* 0x0000000704077812 */ /* 0x000fc800078ec0ff */
[----:B------:R-:W-:-:S07]  /*19b0*/  ISETP.NE.AND P1, PT, R7, RZ, PT ;  /* 0x000000ff0700720c */ /* 0x000fce0003f25270 */
[----:B------:R-:W-:Y:S06]  /*19c0*/  @!P0 BRA `(.L_x_111) ;  /* 0x0000000000588947 */ /* 0x000fec0003800000 */
[----:B------:R-:W0:Y:S01]  /*19d0*/  LDCU.64 UR4, c[0x0][0x380] ;  /* 0x00007000ff0477ac */ /* 0x000e220008000a00 */
[----:B------:R-:W-:-:S04]  /*19e0*/  IADD3 R3, P0, PT, R0, R11, RZ ;  /* 0x0000000b00037210 */ /* 0x000fc80007f1e0ff */
[----:B------:R-:W-:Y:S02]  /*19f0*/  IADD3.X R6, PT, PT, RZ, R13, RZ, P0, !PT ;  /* 0x0000000dff067210 */ /* 0x000fe400007fe4ff */
[----:B0-----:R-:W-:-:S04]  /*1a00*/  LEA R2, P0, R3, UR4, 0x2 ;  /* 0x0000000403027c11 */ /* 0x001fc8000f8010ff */
        /* <DEDUP_REMOVED lines=9> */
[----:B------:R-:W-:Y:S01]  /*1aa0*/  IADD3 R0, PT, PT, R0, 0x800, RZ ;  /* 0x0000080000007810 */ /* 0x000fe20007ffe0ff */
        /* <DEDUP_REMOVED lines=8> */
.L_x_111:
[----:B------:R-:W-:Y:S05]  /*1b30*/  BSYNC.RECONVERGENT B2 ;  /* 0x0000000000027941 */ /* 0x000fea0003800200 */
.L_x_110:
[----:B------:R-:W-:Y:S05]  /*1b40*/  @!P1 BRA `(.L_x_106) ;  /* 0x00000000008c9947 */ /* 0x000fea0003800000 */
[----:B------:R-:W-:Y:S01]  /*1b50*/  ISETP.GE.U32.AND P0, PT, R7, 0x4, PT ;  /* 0x000000040700780c */ /* 0x000fe20003f06070 */
[----:B------:R-:W-:Y:S01]  /*1b60*/  BSSY.RECONVERGENT B2, `(.L_x_112) ;  /* 0x0000012000027945 */ /* 0x000fe20003800200 */
[----:B------:R-:W-:-:S04]  /*1b70*/  LOP3.LUT R6, R4, 0x3, RZ, 0xc0, !PT ;  /* 0x0000000304067812 */ /* 0x000fc800078ec0ff */
[----:B------:R-:W-:-:S07]  /*1b80*/  ISETP.NE.AND P1, PT, R6, RZ, PT ;  /* 0x000000ff0600720c */ /* 0x000fce0003f25270 */
[----:B------:R-:W-:Y:S06]  /*1b90*/  @!P0 BRA `(.L_x_113) ;  /* 0x0000000000388947 */ /* 0x000fec0003800000 */
[----:B------:R-:W0:Y:S01]  /*1ba0*/  LDCU.64 UR4, c[0x0][0x380] ;  /* 0x00007000ff0477ac */ /* 0x000e220008000a00 */
[----:B------:R-:W-:-:S05]  /*1bb0*/  IADD3 R3, P0, PT, R0, R11, RZ ;  /* 0x0000000b00037210 */ /* 0x000fca0007f1e0ff */
[----:B------:R-:W-:Y:S01]  /*1bc0*/  IMAD.X R4, RZ, RZ, R13, P0 ;  /* 0x000000ffff047224 */ /* 0x000fe200000e060d */
[----:B0-----:R-:W-:-:S04]  /*1bd0*/  LEA R2, P0, R3, UR4, 0x2 ;  /* 0x0000000403027c11 */ /* 0x001fc8000f8010ff */
[----:B------:R-:W-:-:S05]  /*1be0*/  LEA.HI.X R3, R3, UR5, R4, 0x2, P0 ;  /* 0x0000000503037c11 */ /* 0x000fca00080f1404 */
[----:B------:R-:W2:Y:S04]  /*1bf0*/  LDG.E R5, desc[UR6][R2.64] ;  /* 0x0000000602057981 */ /* 0x000ea8000c1e1900 */
[----:B------:R-:W3:Y:S04]  /*1c00*/  LDG.E R4, desc[UR6][R2.64+0x400] ;  /* 0x0004000602047981 */ /* 0x000ee8000c1e1900 */
[----:B------:R-:W4:Y:S04]  /*1c10*/  LDG.E R7, desc[UR6][R2.64+0x800] ;  /* 0x0008000602077981 */ /* 0x000f28000c1e1900 */
[----:B------:R-:W5:Y:S01]  /*1c20*/  LDG.E R9, desc[UR6][R2.64+0xc00] ;  /* 0x000c000602097981 */ /* 0x000f62000c1e1900 */
[----:B------:R-:W-:Y:S01]  /*1c30*/  IADD3 R0, PT, PT, R0, 0x400, RZ ;  /* 0x0000040000007810 */ /* 0x000fe20007ffe0ff */
[----:B--2---:R-:W-:-:S04]  /*1c40*/  FADD R5, R10, R5 ;  /* 0x000000050a057221 */ /* 0x004fc80000000000 */
[----:B---3--:R-:W-:-:S04]  /*1c50*/  FADD R4, R5, R4 ;  /* 0x0000000405047221 */ /* 0x008fc80000000000 */
[----:B----4-:R-:W-:-:S04]  /*1c60*/  FADD R4, R4, R7 ;  /* 0x0000000704047221 */ /* 0x010fc80000000000 */
[----:B-----5:R-:W-:-:S07]  /*1c70*/  FADD R10, R4, R9 ;  /* 0x00000009040a7221 */ /* 0x020fce0000000000 */
.L_x_113:
[----:B------:R-:W-:Y:S05]  /*1c80*/  BSYNC.RECONVERGENT B2 ;  /* 0x0000000000027941 */ /* 0x000fea0003800200 */
.L_x_112:
[----:B------:R-:W-:Y:S05]  /*1c90*/  @!P1 BRA `(.L_x_106) ;  /* 0x0000000000389947 */ /* 0x000fea0003800000 */
[----:B------:R-:W0:Y:S01]  /*1ca0*/  LDCU.64 UR4, c[0x0][0x380] ;  /* 0x00007000ff0477ac */ /* 0x000e220008000a00 */
[----:B------:R-:W-:Y:S01]  /*1cb0*/  IADD3 R5, P0, PT, R0, R11, RZ ;  /* 0x0000000b00057210 */ /* 0x000fe20007f1e0ff */
[----:B------:R-:W-:-:S03]  /*1cc0*/  IMAD.MOV R0, RZ, RZ, -R6 ;  /* 0x000000ffff007224 */ /* 0x000fc600078e0a06 */
[----:B------:R-:W-:Y:S02]  /*1cd0*/  IADD3.X R4, PT, PT, RZ, R13, RZ, P0, !PT ;  /* 0x0000000dff047210 */ /* 0x000fe400007fe4ff */
[----:B0-----:R-:W-:-:S04]  /*1ce0*/  LEA R2, P1, R5, UR4, 0x2 ;  /* 0x0000000405027c11 */ /* 0x001fc8000f8210ff */
[----:B------:R-:W-:-:S09]  /*1cf0*/  LEA.HI.X R5, R5, UR5, R4, 0x2, P1 ;  /* 0x0000000505057c11 */ /* 0x000fd200088f1404 */
.L_x_114:
[----:B------:R-:W-:-:S06]  /*1d00*/  MOV R3, R5 ;  /* 0x0000000500037202 */ /* 0x000fcc0000000f00 */
[----:B------:R0:W2:Y:S01]  /*1d10*/  LDG.E R3, desc[UR6][R2.64] ;  /* 0x0000000602037981 */ /* 0x0000a2000c1e1900 */
[----:B------:R-:W-:-:S04]  /*1d20*/  IADD3 R0, PT, PT, R0, 0x1, RZ ;  /* 0x0000000100007810 */ /* 0x000fc80007ffe0ff */
[----:B------:R-:W-:Y:S02]  /*1d30*/  ISETP.NE.AND P0, PT, R0, RZ, PT ;  /* 0x000000ff0000720c */ /* 0x000fe40003f05270 */
[----:B0-----:R-:W-:-:S05]  /*1d40*/  IADD3 R2, P1, PT, R2, 0x400, RZ ;  /* 0x0000040002027810 */ /* 0x001fca0007f3e0ff */
[----:B------:R-:W-:Y:S02]  /*1d50*/  IMAD.X R5, RZ, RZ, R5, P1 ;  /* 0x000000ffff057224 */ /* 0x000fe400008e0605 */
[----:B--2---:R-:W-:-:S04]  /*1d60*/  FADD R10, R3, R10 ;  /* 0x0000000a030a7221 */ /* 0x004fc80000000000 */
[----:B------:R-:W-:Y:S05]  /*1d70*/  @P0 BRA `(.L_x_114) ;  /* 0xfffffffc00e00947 */ /* 0x000fea000383ffff */
.L_x_106:
[----:B------:R-:W-:Y:S05]  /*1d80*/  BSYNC.RECONVERGENT B1 ;  /* 0x0000000000017941 */ /* 0x000fea0003800200 */
.L_x_104:
[----:B------:R-:W0:Y:S01]  /*1d90*/  S2R R6, SR_LANEID ;  /* 0x0000000000067919 */ /* 0x000e220000000000 */
[----:B------:R-:W-:Y:S02]  /*1da0*/  MOV R3, R10 ;  /* 0x0000000a00037202 */ /* 0x000fe40000000f00 */
[----:B------:R-:W-:-:S03]  /*1db0*/  ISETP.NE.AND P5, PT, R8, RZ, PT ;  /* 0x000000ff0800720c */ /* 0x000fc60003fa5270 */
        /* <DEDUP_REMOVED lines=39> */
.L_x_102:
[----:B------:R-:W-:Y:S05]  /*2030*/  BSYNC.RECONVERGENT B0 ;  /* 0x0000000000007941 */ /* 0x000fea0003800200 */
.L_x_87:
[----:B------:R-:W-:Y:S05]  /*2040*/  @P5 EXIT ;  /* 0x000000000000594d */ /* 0x000fea0003800000 */
[----:B01----:R-:W0:Y:S01]  /*2050*/  LDC.64 R2, c[0x0][0x388] ;  /* 0x0000e200ff027b82 */ /* 0x003e220000000a00 */
[----:B------:R-:W2:Y:S02]  /*2060*/  LDCU UR4, c[0x0][0x39c] ;  /* 0x00007380ff0477ac */ /* 0x000ea40008000800 */
[----:B--2---:R-:W-:-:S05]  /*2070*/  FADD R5, R8, UR4 ;  /* 0x0000000408057e21 */ /* 0x004fca0008000000 */
[----:B0-----:R-:W-:Y:S01]  /*2080*/  STG.E desc[UR6][R2.64], R5 ;  /* 0x0000000502007986 */ /* 0x001fe2000c101906 */
[----:B------:R-:W-:Y:S05]  /*2090*/  EXIT ;  /* 0x000000000000794d */ /* 0x000fea0003800000 */
.L_x_115:
        /* <DEDUP_REMOVED lines=14> */
.L_x_590:


//--------------------- .text._ZN3cub18CUB_300001_SM_10006detail6reduce28DeviceReduceSingleTileKernelINS2_10policy_hubIfjN4cuda3std3__44plusIfEEE10Policy1000EPfSC_iS9_ffNS7_10__identityEEEvT0_T1_T2_T3_T4_T6_ --------------------------
	.section	.text._ZN3cub18CUB_300001_SM_10006detail6reduce28DeviceReduceSingleTileKernelINS2_10policy_hubIfjN4cuda3std3__44plusIfEEE10Policy1000EPfSC_iS9_ffNS7_10__identityEEEvT0_T1_T2_T3_T4_T6_,"ax",@progbits
	.align	128
        .global         _ZN3cub18CUB_300001_SM_10006detail6reduce28DeviceReduceSingleTileKernelINS2_10policy_hubIfjN4cuda3std3__44plusIfEEE10Policy1000EPfSC_iS9_ffNS7_10__identityEEEvT0_T1_T2_T3_T4_T6_
        .type           _ZN3cub18CUB_300001_SM_10006detail6reduce28DeviceReduceSingleTileKernelINS2_10policy_hubIfjN4cuda3std3__44plusIfEEE10Policy1000EPfSC_iS9_ffNS7_10__identityEEEvT0_T1_T2_T3_T4_T6_,@function
        .size           _ZN3cub18CUB_300001_SM_10006detail6reduce28DeviceReduceSingleTileKernelINS2_10policy_hubIfjN4cuda3std3__44plusIfEEE10Policy1000EPfSC_iS9_ffNS7_10__identityEEEvT0_T1_T2_T3_T4_T6_,(.L_x_591 - _ZN3cub18CUB_300001_SM_10006detail6reduce28DeviceReduceSingleTileKernelINS2_10policy_hubIfjN4cuda3std3__44plusIfEEE10Policy1000EPfSC_iS9_ffNS7_10__identityEEEvT0_T1_T2_T3_T4_T6_)
        .other          _ZN3cub18CUB_300001_SM_10006detail6reduce28DeviceReduceSingleTileKernelINS2_10policy_hubIfjN4cuda3std3__44plusIfEEE10Policy1000EPfSC_iS9_ffNS7_10__identityEEEvT0_T1_T2_T3_T4_T6_,@"STO_CUDA_ENTRY STV_DEFAULT"
_ZN3cub18CUB_300001_SM_10006detail6reduce28DeviceReduceSingleTileKernelINS2_10policy_hubIfjN4cuda3std3__44plusIfEEE10Policy1000EPfSC_iS9_ffNS7_10__identityEEEvT0_T1_T2_T3_T4_T6_:
.text._ZN3cub18CUB_300001_SM_10006detail6reduce28DeviceReduceSingleTileKernelINS2_10policy_hubIfjN4cuda3std3__44plusIfEEE10Policy1000EPfSC_iS9_ffNS7_10__identityEEEvT0_T1_T2_T3_T4_T6_:
        /* <DEDUP_REMOVED lines=13> */
.L_x_116:
        /* <DEDUP_REMOVED lines=16> */
.L_x_121:
[----:B------:R-:W-:Y:S05]  /*01d0*/  BSYNC.RECONVERGENT B1 ;  /* 0x0000000000017941 */ /* 0x000fea0003800200 */
.L_x_120:
        /* <DEDUP_REMOVED lines=16> */
.L_x_126:
        /* <DEDUP_REMOVED lines=9> */
.L_x_125:
[----:B------:R-:W-:Y:S05]  /*0370*/  BSYNC.RECONVERGENT B2 ;  /* 0x0000000000027941 */ /* 0x000fea0003800200 */
.L_x_124:
        /* <DEDUP_REMOVED lines=8> */
.L_x_129:
        /* <DEDUP_REMOVED lines=43> */
.L_x_128:
[----:B------:R-:W-:Y:S05]  /*06b0*/  BSYNC.RECONVERGENT B2 ;  /* 0x0000000000027941 */ /* 0x000fea0003800200 */
.L_x_127:
        /* <DEDUP_REMOVED lines=26> */
.L_x_131:
[----:B------:R-:W-:Y:S05]  /*0860*/  BSYNC.RECONVERGENT B2 ;  /* 0x0000000000027941 */ /* 0x000fea0003800200 */
.L_x_130:
        /* <DEDUP_REMOVED lines=12> */
.L_x_123:
[----:B------:R-:W-:Y:S05]  /*0930*/  BSYNC.RECONVERGENT B1 ;  /* 0x0000000000017941 */ /* 0x000fea0003800200 */
.L_x_122:
        /* <DEDUP_REMOVED lines=10> */
[----:B------:R-:W1:Y:S06]  /*09e0*/  SHFL.DOWN PT, R3, R0, 0x2, 0x1f ;  /* 0x08401f0000037f89 */ /* 0x000e6c00000e0000 */
[----:B------:R-:W2:Y:S01]  /*09f0*/  @!P1 S2R R6, SR_CgaCtaId ;  /* 0x0000000000069919 */ /* 0x000ea20000008800 */
[----:B0-----:R-:W-:Y:S02]  /*0a00*/  @!P1 MOV R5, 0x400 ;  /* 0x0000040000059802 */ /* 0x001fe40000000f00 */
[----:B------:R-:W-:-:S04]  /*0a10*/  @!P1 SHF.R.U32.HI R4, RZ, 0x3, R2 ;  /* 0x00000003ff049819 */ /* 0x000fc80000011602 */
[----:B------:R-:W-:Y:S01]  /*0a20*/  @!P1 LOP3.LUT R4, R4, 0x7c, RZ, 0xc0, !PT ;  /* 0x0000007c04049812 */ /* 0x000fe200078ec0ff */
[----:B-1----:R-:W-:Y:S01]  /*0a30*/  @!P0 FADD R0, R0, R3 ;  /* 0x0000000300008221 */ /* 0x002fe20000000000 */
[----:B------:R-:W-:-:S04]  /*0a40*/  ISETP.GT.AND P0, PT, R8, 0x1b, PT ;  /* 0x0000001b0800780c */ /* 0x000fc80003f04270 */
[----:B------:R-:W0:Y:S01]  /*0a50*/  SHFL.DOWN PT, R3, R0, 0x4, 0x1f ;  /* 0x08801f0000037f89 */ /* 0x000e2200000e0000 */
[----:B--2---:R-:W-:-:S04]  /*0a60*/  @!P1 LEA R5, R6, R5, 0x18 ;  /* 0x0000000506059211 */ /* 0x004fc800078ec0ff */
        /* <DEDUP_REMOVED lines=16> */
[----:B0-----:R-:W0:Y:S04]  /*0b70*/  LDS.128 R4, [UR4+0x10] ;  /* 0x00001004ff047984 */ /* 0x001e280008000c00 */
[----:B------:R-:W1:Y:S04]  /*0b80*/  LDS.128 R12, [UR4+0x20] ;  /* 0x00002004ff0c7984 */ /* 0x000e680008000c00 */
[----:B------:R-:W2:Y:S04]  /*0b90*/  LDS.128 R8, [UR4+0x30] ;  /* 0x00003004ff087984 */ /* 0x000ea80008000c00 */
[----:B------:R-:W3:Y:S01]  /*0ba0*/  LDS.128 R16, [UR4+0x40] ;  /* 0x00004004ff107984 */ /* 0x000ee20008000c00 */
[----:B0-----:R-:W-:-:S04]  /*0bb0*/  FADD R5, R0, R5 ;  /* 0x0000000500057221 */ /* 0x001fc80000000000 */
[----:B------:R-:W-:-:S04]  /*0bc0*/  FADD R6, R5, R6 ;  /* 0x0000000605067221 */ /* 0x000fc80000000000 */
[----:B------:R-:W-:-:S04]  /*0bd0*/  FADD R7, R6, R7 ;  /* 0x0000000706077221 */ /* 0x000fc80000000000 */
[----:B-1----:R-:W-:-:S04]  /*0be0*/  FADD R12, R7, R12 ;  /* 0x0000000c070c7221 */ /* 0x002fc80000000000 */
[----:B------:R-:W-:-:S04]  /*0bf0*/  FADD R13, R12, R13 ;  /* 0x0000000d0c0d7221 */ /* 0x000fc80000000000 */
[----:B------:R-:W-:-:S04]  /*0c00*/  FADD R14, R13, R14 ;  /* 0x0000000e0d0e7221 */ /* 0x000fc80000000000 */
[----:B------:R-:W-:-:S04]  /*0c10*/  FADD R15, R14, R15 ;  /* 0x0000000f0e0f7221 */ /* 0x000fc80000000000 */
[----:B--2---:R-:W-:-:S04]  /*0c20*/  FADD R8, R15, R8 ;  /* 0x000000080f087221 */ /* 0x004fc80000000000 */
[----:B------:R-:W-:-:S04]  /*0c30*/  FADD R9, R8, R9 ;  /* 0x0000000908097221 */ /* 0x000fc80000000000 */
[----:B------:R-:W-:-:S04]  /*0c40*/  FADD R10, R9, R10 ;  /* 0x0000000a090a7221 */ /* 0x000fc80000000000 */
[----:B------:R-:W-:-:S04]  /*0c50*/  FADD R11, R10, R11 ;  /* 0x0000000b0a0b7221 */ /* 0x000fc80000000000 */
[----:B---3--:R-:W-:-:S04]  /*0c60*/  FADD R16, R11, R16 ;  /* 0x000000100b107221 */ /* 0x008fc80000000000 */
[----:B------:R-:W-:-:S04]  /*0c70*/  FADD R17, R16, R17 ;  /* 0x0000001110117221 */ /* 0x000fc80000000000 */
[----:B------:R-:W-:-:S04]  /*0c80*/  FADD R18, R17, R18 ;  /* 0x0000001211127221 */ /* 0x000fc80000000000 */
[----:B------:R-:W-:Y:S01]  /*0c90*/  FADD R0, R18, R19 ;  /* 0x0000001312007221 */ /* 0x000fe20000000000 */
[----:B------:R-:W-:Y:S06]  /*0ca0*/  BRA `(.L_x_133) ;  /* 0x0000003400707947 */ /* 0x000fec0003800000 */
.L_x_132:
        /* <DEDUP_REMOVED lines=23> */
[-C--:B------:R-:W-:Y:S02]  /*0e20*/  ISETP.GT.AND P0, PT, R5, R4.reuse, PT ;  /* 0x000000040500720c */ /* 0x080fe40003f04270 */
[----:B------:R-:W-:Y:S02]  /*0e30*/  IADD3 R5, PT, PT, R9, 0x10, RZ ;  /* 0x0000001009057810 */ /* 0x000fe40007ffe0ff */
        /* <DEDUP_REMOVED lines=20> */
[----:B------:R-:W0:Y:S04]  /*0f80*/  LDS.128 R16, [UR4+0x10] ;  /* 0x00001004ff107984 */ /* 0x000e280008000c00 */
[----:B----4-:R-:W1:Y:S04]  /*0f90*/  LDS.128 R4, [UR4+0x20] ;  /* 0x00002004ff047984 */ /* 0x010e680008000c00 */
[----:B------:R-:W2:Y:S04]  /*0fa0*/  LDS.128 R8, [UR4+0x30] ;  /* 0x00003004ff087984 */ /* 0x000ea80008000c00 */
[----:B------:R-:W3:Y:S01]  /*0fb0*/  LDS.128 R12, [UR4+0x40] ;  /* 0x00004004ff0c7984 */ /* 0x000ee20008000c00 */
[----:B0-----:R-:W-:Y:S01]  /*0fc0*/  @P2 FADD R0, R0, R17 ;  /* 0x0000001100002221 */ /* 0x001fe20000000000 */
[----:B------:R-:W-:-:S03]  /*0fd0*/  ISETP.GT.AND P2, PT, R3, 0x80, PT ;  /* 0x000000800300780c */ /* 0x000fc60003f44270 */
[----:B------:R-:W-:Y:S01]  /*0fe0*/  @P3 FADD R0, R0, R18 ;  /* 0x0000001200003221 */ /* 0x000fe20000000000 */
[----:B------:R-:W-:-:S03]  /*0ff0*/  ISETP.GT.AND P3, PT, R3, 0xa0, PT ;  /* 0x000000a00300780c */ /* 0x000fc60003f64270 */
[----:B------:R-:W-:Y:S01]  /*1000*/  @P1 FADD R0, R0, R19 ;  /* 0x0000001300001221 */ /* 0x000fe20000000000 */
[----:B------:R-:W-:-:S05]  /*1010*/  ISETP.GT.AND P1, PT, R3, 0xe0, PT ;  /* 0x000000e00300780c */ /* 0x000fca0003f24270 */
[----:B-1----:R-:W-:Y:S01]  /*1020*/  @P2 FADD R0, R0, R4 ;  /* 0x0000000400002221 */ /* 0x002fe20000000000 */
[----:B------:R-:W-:-:S03]  /*1030*/  ISETP.GT.AND P2, PT, R3, 0x100, PT ;  /* 0x000001000300780c */ /* 0x000fc60003f44270 */
[----:B------:R-:W-:Y:S01]  /*1040*/  @P3 FADD R0, R0, R5 ;  /* 0x0000000500003221 */ /* 0x000fe20000000000 */
[----:B------:R-:W-:-:S03]  /*1050*/  ISETP.GT.AND P3, PT, R3, 0x120, PT ;  /* 0x000001200300780c */ /* 0x000fc60003f64270 */
[----:B------:R-:W-:Y:S01]  /*1060*/  @P4 FADD R0, R0, R6 ;  /* 0x0000000600004221 */ /* 0x000fe20000000000 */
[----:B------:R-:W-:-:S03]  /*1070*/  ISETP.GT.AND P4, PT, R3, 0x140, PT ;  /* 0x000001400300780c */ /* 0x000fc60003f84270 */
[----:B------:R-:W-:Y:S01]  /*1080*/  @P1 FADD R0, R0, R7 ;  /* 0x0000000700001221 */ /* 0x000fe20000000000 */
[----:B------:R-:W-:-:S03]  /*1090*/  ISETP.GT.AND P1, PT, R3, 0x160, PT ;  /* 0x000001600300780c */ /* 0x000fc60003f24270 */
[----:B--2---:R-:W-:Y:S01]  /*10a0*/  @P2 FADD R0, R0, R8 ;  /* 0x0000000800002221 */ /* 0x004fe20000000000 */
[----:B------:R-:W-:-:S03]  /*10b0*/  ISETP.GT.AND P2, PT, R3, 0x180, PT ;  /* 0x000001800300780c */ /* 0x000fc60003f44270 */
[----:B------:R-:W-:Y:S01]  /*10c0*/  @P3 FADD R0, R0, R9 ;  /* 0x0000000900003221 */ /* 0x000fe20000000000 */
[----:B------:R-:W-:-:S03]  /*10d0*/  ISETP.GT.AND P3, PT, R3, 0x1a0, PT ;  /* 0x000001a00300780c */ /* 0x000fc60003f64270 */
[----:B------:R-:W-:Y:S01]  /*10e0*/  @P4 FADD R0, R0, R10 ;  /* 0x0000000a00004221 */ /* 0x000fe20000000000 */
[----:B------:R-:W-:-:S03]  /*10f0*/  ISETP.GT.AND P4, PT, R3, 0x1c0, PT ;  /* 0x000001c00300780c */ /* 0x000fc60003f84270 */
[----:B------:R-:W-:Y:S01]  /*1100*/  @P1 FADD R0, R0, R11 ;  /* 0x0000000b00001221 */ /* 0x000fe20000000000 */
[----:B------:R-:W-:-:S03]  /*1110*/  ISETP.GT.AND P1, PT, R3, 0x1e0, PT ;  /* 0x000001e00300780c */ /* 0x000fc60003f24270 */
[----:B---3--:R-:W-:-:S04]  /*1120*/  @P2 FADD R0, R0, R12 ;  /* 0x0000000c00002221 */ /* 0x008fc80000000000 */
[----:B------:R-:W-:-:S04]  /*1130*/  @P3 FADD R0, R0, R13 ;  /* 0x0000000d00003221 */ /* 0x000fc80000000000 */
[----:B------:R-:W-:-:S04]  /*1140*/  @P4 FADD R0, R0, R14 ;  /* 0x0000000e00004221 */ /* 0x000fc80000000000 */
[----:B------:R-:W-:Y:S01]  /*1150*/  @P1 FADD R0, R0, R15 ;  /* 0x0000000f00001221 */ /* 0x000fe20000000000 */
[----:B------:R-:W-:Y:S06]  /*1160*/  BRA `(.L_x_133) ;  /* 0x0000003000407947 */ /* 0x000fec0003800000 */
.L_x_119:
[----:B------:R-:W0:Y:S01]  /*1170*/  S2R R2, SR_TID.X ;  /* 0x0000000000027919 */ /* 0x000e220000002100 */
[----:B------:R-:W1:Y:S01]  /*1180*/  LDC.64 R4, c[0x0][0x380] ;  /* 0x0000e000ff047b82 */ /* 0x000e620000000a00 */
[----:B0-----:R-:W-:-:S05]  /*1190*/  SHF.L.U32 R7, R2, 0x1, RZ ;  /* 0x0000000102077819 */ /* 0x001fca00000006ff */
[----:B-1----:R-:W-:-:S05]  /*11a0*/  IMAD.WIDE.U32 R4, R7, 0x4, R4 ;  /* 0x0000000407047825 */ /* 0x002fca00078e0004 */
[----:B------:R-:W2:Y:S04]  /*11b0*/  LDG.E.64.CONSTANT R14, desc[UR6][R4.64] ;  /* 0x00000006040e7981 */ /* 0x000ea8000c1e9b00 */
[----:B------:R-:W3:Y:S04]  /*11c0*/  LDG.E.64.CONSTANT R16, desc[UR6][R4.64+0x1000] ;  /* 0x0010000604107981 */ /* 0x000ee8000c1e9b00 */
[----:B------:R-:W4:Y:S04]  /*11d0*/  LDG.E.64.CONSTANT R18, desc[UR6][R4.64+0x2000] ;  /* 0x0020000604127981 */ /* 0x000f28000c1e9b00 */
[----:B------:R-:W5:Y:S04]  /*11e0*/  LDG.E.64.CONSTANT R20, desc[UR6][R4.64+0x3000] ;  /* 0x0030000604147981 */ /* 0x000f68000c1e9b00 */
[----:B------:R-:W5:Y:S04]  /*11f0*/  LDG.E.64.CONSTANT R12, desc[UR6][R4.64+0x4000] ;  /* 0x00400006040c7981 */ /* 0x000f68000c1e9b00 */
[----:B------:R-:W5:Y:S04]  /*1200*/  LDG.E.64.CONSTANT R10, desc[UR6][R4.64+0x5000] ;  /* 0x00500006040a7981 */ /* 0x000f68000c1e9b00 */
[----:B------:R-:W5:Y:S04]  /*1210*/  LDG.E.64.CONSTANT R6, desc[UR6][R4.64+0x6000] ;  /* 0x0060000604067981 */ /* 0x000f68000c1e9b00 */
[----:B------:R-:W5:Y:S01]  /*1220*/  LDG.E.64.CONSTANT R8, desc[UR6][R4.64+0x7000] ;  /* 0x0070000604087981 */ /* 0x000f62000c1e9b00 */
[----:B------:R-:W-:Y:S01]  /*1230*/  ISETP.GE.U32.AND P0, PT, R3, 0x4000, PT ;  /* 0x000040000300780c */ /* 0x000fe20003f06070 */
[----:B--2---:R-:W-:Y:S01]  /*1240*/  FADD R14, R14, R15 ;  /* 0x0000000f0e0e7221 */ /* 0x004fe20000000000 */
[----:B---3--:R-:W-:Y:S01]  /*1250*/  FADD R17, R16, R17 ;  /* 0x0000001110117221 */ /* 0x008fe20000000000 */
[----:B----4-:R-:W-:-:S03]  /*1260*/  FADD R18, R18, R19 ;  /* 0x0000001312127221 */ /* 0x010fc60000000000 */
[----:B------:R-:W-:Y:S01]  /*1270*/  FADD R14, R14, R17 ;  /* 0x000000110e0e7221 */ /* 0x000fe20000000000 */
[----:B-----5:R-:W-:Y:S01]  /*1280*/  FADD R21, R20, R21 ;  /* 0x0000001514157221 */ /* 0x020fe20000000000 */
[----:B------:R-:W-:Y:S02]  /*1290*/  HFMA2 R20, -RZ, RZ, 0, 0.0078125 ;  /* 0x00002000ff147431 */ /* 0x000fe400000001ff */
[----:B------:R-:W-:Y:S01]  /*12a0*/  FADD R12, R12, R13 ;  /* 0x0000000d0c0c7221 */ /* 0x000fe20000000000 */
[----:B------:R-:W-:Y:S01]  /*12b0*/  FADD R21, R18, R21 ;  /* 0x0000001512157221 */ /* 0x000fe20000000000 */
[----:B------:R-:W-:-:S03]  /*12c0*/  FADD R11, R10, R11 ;  /* 0x0000000b0a0b7221 */ /* 0x000fc60000000000 */
[----:B------:R-:W-:Y:S01]  /*12d0*/  FADD R14, R14, R21 ;  /* 0x000000150e0e7221 */ /* 0x000fe20000000000 */
[----:B------:R-:W-:Y:S01]  /*12e0*/  FADD R6, R6, R7 ;  /* 0x0000000706067221 */ /* 0x000fe20000000000 */
[----:B------:R-:W-:Y:S01]  /*12f0*/  FADD R11, R12, R11 ;  /* 0x0000000b0c0b7221 */ /* 0x000fe20000000000 */
[----:B------:R-:W-:-:S04]  /*1300*/  FADD R9, R8, R9 ;  /* 0x0000000908097221 */ /* 0x000fc80000000000 */
[----:B------:R-:W-:-:S04]  /*1310*/  FADD R6, R6, R9 ;  /* 0x0000000906067221 */ /* 0x000fc80000000000 */
[----:B------:R-:W-:-:S04]  /*1320*/  FADD R11, R11, R6 ;  /* 0x000000060b0b7221 */ /* 0x000fc80000000000 */
[----:B------:R-:W-:Y:S01]  /*1330*/  FADD R0, R14, R11 ;  /* 0x0000000b0e007221 */ /* 0x000fe20000000000 */
[----:B------:R-:W-:Y:S06]  /*1340*/  @!P0 BRA `(.L_x_134) ;  /* 0x00000000008c8947 */ /* 0x000fec0003800000 */
[----:B------:R-:W0:Y:S01]  /*1350*/  LDC R24, c[0x0][0x390] ;  /* 0x0000e400ff187b82 */ /* 0x000e220000000800 */
[----:B------:R-:W-:Y:S02]  /*1360*/  IADD3 R21, PT, PT, R3, -0x2000, RZ ;  /* 0xffffe00003157810 */ /* 0x000fe40007ffe0ff */
[----:B------:R-:W-:-:S07]  /*1370*/  MOV R20, 0x2000 ;  /* 0x0000200000147802 */ /* 0x000fce0000000f00 */
.L_x_136:
[----:B------:R-:W-:-:S05]  /*1380*/  IMAD.WIDE R26, R20, 0x4, R4 ;  /* 0x00000004141a7825 */ /* 0x000fca00078e0204 */
[----:B------:R-:W2:Y:S04]  /*1390*/  LDG.E.64.CONSTANT R14, desc[UR6][R26.64+0x6000] ;  /* 0x006000061a0e7981 */ /* 0x000ea8000c1e9b00 */
[----:B------:R-:W2:Y:S04]  /*13a0*/  LDG.E.64.CONSTANT R6, desc[UR6][R26.64+0x7000] ;  /* 0x007000061a067981 */ /* 0x000ea8000c1e9b00 */
[----:B------:R-:W3:Y:S04]  /*13b0*/  LDG.E.64.CONSTANT R22, desc[UR6][R26.64] ;  /* 0x000000061a167981 */ /* 0x000ee8000c1e9b00 */
[----:B------:R-:W4:Y:S04]  /*13c0*/  LDG.E.64.CONSTANT R18, desc[UR6][R26.64+0x1000] ;  /* 0x001000061a127981 */ /* 0x000f28000c1e9b00 */
[----:B------:R-:W5:Y:S04]  /*13d0*/  LDG.E.64.CONSTANT R16, desc[UR6][R26.64+0x2000] ;  /* 0x002000061a107981 */ /* 0x000f68000c1e9b00 */
[----:B------:R-:W5:Y:S04]  /*13e0*/  LDG.E.64.CONSTANT R12, desc[UR6][R26.64+0x3000] ;  /* 0x003000061a0c7981 */ /* 0x000f68000c1e9b00 */
[----:B------:R-:W5:Y:S04]  /*13f0*/  LDG.E.64.CONSTANT R10, desc[UR6][R26.64+0x4000] ;  /* 0x004000061a0a7981 */ /* 0x000f68000c1e9b00 */
[----:B------:R-:W5:Y:S01]  /*1400*/  LDG.E.64.CONSTANT R8, desc[UR6][R26.64+0x5000] ;  /* 0x005000061a087981 */ /* 0x000f62000c1e9b00 */
[----:B0-----:R-:W-:Y:S01]  /*1410*/  MOV R3, R24 ;  /* 0x0000001800037202 */ /* 0x001fe20000000f00 */
[----:B--2---:R-:W-:-:S03]  /*1420*/  FADD R15, R15, R6 ;  /* 0x000000060f0f7221 */ /* 0x004fc60000000000 */
[----:B------:R-:W-:Y:S01]  /*1430*/  IADD3 R6, PT, PT, -R20, R3, RZ ;  /* 0x0000000314067210 */ /* 0x000fe20007ffe1ff */
[----:B---3--:R-:W-:-:S03]  /*1440*/  FADD R0, R22, R0 ;  /* 0x0000000016007221 */ /* 0x008fc60000000000 */
[----:B------:R-:W-:Y:S01]  /*1450*/  ISETP.GE.AND P0, PT, R6, 0x2000, PT ;  /* 0x000020000600780c */ /* 0x000fe20003f06270 */
[----:B----4-:R-:W-:Y:S01]  /*1460*/  FADD R23, R23, R18 ;  /* 0x0000001217177221 */ /* 0x010fe20000000000 */
[----:B-----5:R-:W-:Y:S01]  /*1470*/  FADD R18, R19, R16 ;  /* 0x0000001013127221 */ /* 0x020fe20000000000 */
[----:B------:R-:W-:Y:S01]  /*1480*/  FADD R17, R17, R12 ;  /* 0x0000000c11117221 */ /* 0x000fe20000000000 */
[----:B------:R-:W-:Y:S01]  /*1490*/  FADD R12, R13, R10 ;  /* 0x0000000a0d0c7221 */ /* 0x000fe20000000000 */
[----:B------:R-:W-:Y:S01]  /*14a0*/  FADD R11, R11, R8 ;  /* 0x000000080b0b7221 */ /* 0x000fe20000000000 */
[----:B------:R-:W-:Y:S01]  /*14b0*/  FADD R8, R9, R14 ;  /* 0x0000000e09087221 */ /* 0x000fe20000000000 */
[----:B------:R-:W-:Y:S01]  /*14c0*/  FADD R0, R0, R23 ;  /* 0x0000001700007221 */ /* 0x000fe20000000000 */
[----:B------:R-:W-:Y:S01]  /*14d0*/  FADD R17, R18, R17 ;  /* 0x0000001112117221 */ /* 0x000fe20000000000 */
[----:B------:R-:W-:Y:S01]  /*14e0*/  FADD R11, R12, R11 ;  /* 0x0000000b0c0b7221 */ /* 0x000fe20000000000 */
[----:B------:R-:W-:-:S02]  /*14f0*/  FADD R8, R8, R15 ;  /* 0x0000000f08087221 */ /* 0x000fc40000000000 */
[----:B------:R-:W-:Y:S02]  /*1500*/  FADD R0, R0, R17 ;  /* 0x0000001100007221 */ /* 0x000fe40000000000 */
[----:B------:R-:W-:-:S04]  /*1510*/  FADD R11, R11, R8 ;  /* 0x000000080b0b7221 */ /* 0x000fc80000000000 */
[----:B------:R-:W-:-:S04]  /*1520*/  FADD R11, R0, R11 ;  /* 0x0000000b000b7221 */ /* 0x000fc80000000000 */
[----:B------:R-:W-:Y:S01]  /*1530*/  FADD R0, R7, R11 ;  /* 0x0000000b07007221 */ /* 0x000fe20000000000 */
[----:B------:R-:W-:Y:S06]  /*1540*/  @!P0 BRA `(.L_x_135) ;  /* 0x0000000800308947 */ /* 0x000fec0003800000 */
[----:B------:R-:W-:-:S04]  /*1550*/  IADD3 R20, PT, PT, R20, 0x2000, RZ ;  /* 0x0000200014147810 */ /* 0x000fc80007ffe0ff */
[----:B------:R-:W-:-:S13]  /*1560*/  ISETP.GT.AND P0, PT, R20, R21, PT ;  /* 0x000000151400720c */ /* 0x000fda0003f04270 */
[----:B------:R-:W-:Y:S05]  /*1570*/  @!P0 BRA `(.L_x_136) ;  /* 0xfffffffc00808947 */ /* 0x000fea000383ffff */
.L_x_134:
        /* <DEDUP_REMOVED lines=20> */
.L_x_140:
        /* <DEDUP_REMOVED lines=8> */
.L_x_139:
[----:B------:R-:W-:Y:S05]  /*1740*/  BSYNC.RECONVERGENT B2 ;  /* 0x0000000000027941 */ /* 0x000fea0003800200 */
.L_x_138:
[----:B------:R-:W-:Y:S05]  /*1750*/  @!P1 BRA `(.L_x_137) ;  /* 0x0000000400a89947 */ /* 0x000fea0003800000 */
[----:B------:R-:W0:Y:S01]  /*1760*/  LDCU.64 UR4, c[0x0][0x380] ;  /* 0x00007000ff0477ac */ /* 0x000e220008000a00 */
[----:B------:R-:W-:Y:S01]  /*1770*/  IADD3 R5, PT, PT, R11, -R10, RZ ;  /* 0x8000000a0b057210 */ /* 0x000fe20007ffe0ff */
[----:B------:R-:W-:Y:S01]  /*1780*/  BSSY.RECONVERGENT B2, `(.L_x_141) ;  /* 0x000003b000027945 */ /* 0x000fe20003800200 */
[----:B------:R-:W-:Y:S02]  /*1790*/  IADD3 R3, P0, PT, R10, R20, RZ ;  /* 0x000000140a037210 */ /* 0x000fe40007f1e0ff */
[----:B------:R-:W-:Y:S02]  /*17a0*/  ISETP.GT.AND P1, PT, R5, 0x1800, PT ;  /* 0x000018000500780c */ /* 0x000fe40003f24270 */
[----:B------:R-:W-:Y:S02]  /*17b0*/  IADD3.X R6, PT, PT, RZ, RZ, RZ, P0, !PT ;  /* 0x000000ffff067210 */ /* 0x000fe400007fe4ff */
[----:B0-----:R-:W-:-:S04]  /*17c0*/  LEA R4, P0, R3, UR4, 0x2 ;  /* 0x0000000403047c11 */ /* 0x001fc8000f8010ff */
[----:B------:R-:W-:Y:S02]  /*17d0*/  LEA.HI.X R3, R3, UR5, R6, 0x2, P0 ;  /* 0x0000000503037c11 */ /* 0x000fe400080f1406 */
[----:B------:R-:W-:-:S04]  /*17e0*/  IADD3 R4, P0, PT, R4, 0x1000, RZ ;  /* 0x0000100004047810 */ /* 0x000fc80007f1e0ff */
[----:B------:R-:W-:Y:S02]  /*17f0*/  IADD3.X R5, PT, PT, RZ, R3, RZ, P0, !PT ;  /* 0x00000003ff057210 */ /* 0x000fe400007fe4ff */
[----:B------:R-:W-:Y:S02]  /*1800*/  PLOP3.LUT P0, PT, PT, PT, PT, 0x80, 0x8 ;  /* 0x000000000008781c */ /* 0x000fe40003f0f070 */
[----:B------:R-:W-:Y:S01]  /*1810*/  IADD3 R3, PT, PT, R10, R20, RZ ;  /* 0x000000140a037210 */ /* 0x000fe20007ffe0ff */
[----:B------:R-:W-:Y:S10]  /*1820*/  @!P1 BRA `(.L_x_142) ;  /* 0x0000000000c09947 */ /* 0x000ff40003800000 */
[----:B------:R-:W-:Y:S02]  /*1830*/  PLOP3.LUT P0, PT, PT, PT, PT, 0x8, 0x80 ;  /* 0x000000000080781c */ /* 0x000fe40003f0e170 */
[----:B------:R-:W-:-:S11]  /*1840*/  IADD3 R13, PT, PT, R11, -0x1800, RZ ;  /* 0xffffe8000b0d7810 */ /* 0x000fd60007ffe0ff */
.L_x_143:
        /* <DEDUP_REMOVED lines=46> */
.L_x_142:
[----:B------:R-:W-:Y:S05]  /*1b30*/  BSYNC.RECONVERGENT B2 ;  /* 0x0000000000027941 */ /* 0x000fea0003800200 */
.L_x_141:
        /* <DEDUP_REMOVED lines=31> */
.L_x_145:
[----:B------:R-:W-:Y:S05]  /*1d30*/  BSYNC.RECONVERGENT B2 ;  /* 0x0000000000027941 */ /* 0x000fea0003800200 */
.L_x_144:
        /* <DEDUP_REMOVED lines=9> */
[----:B----4-:R-:W-:-:S04]  /*1dd0*/  FADD R0, R0, R3 ;  /* 0x0000000300007221 */ /* 0x010fc80000000000 */
[----:B--2---:R-:W-:-:S04]  /*1de0*/  FADD R0, R0, R9 ;  /* 0x0000000900007221 */ /* 0x004fc80000000000 */
[----:B---3--:R-:W-:-:S07]  /*1df0*/  FADD R0, R0, R11 ;  /* 0x0000000b00007221 */ /* 0x008fce0000000000 */
.L_x_137:
[----:B------:R-:W-:Y:S05]  /*1e00*/  BSYNC.RECONVERGENT B1 ;  /* 0x0000000000017941 */ /* 0x000fea0003800200 */
.L_x_135:
        /* <DEDUP_REMOVED lines=32> */
[----:B---3--:R-:W0:Y:S04]  /*2010*/  LDS.128 R4, [UR4+0x10] ;  /* 0x00001004ff047984 */ /* 0x008e280008000c00 */
        /* <DEDUP_REMOVED lines=19> */
.L_x_118:
        /* <DEDUP_REMOVED lines=12> */
.L_x_148:
[----:B------:R-:W-:Y:S05]  /*2210*/  BSYNC.RECONVERGENT B1 ;  /* 0x0000000000017941 */ /* 0x000fea0003800200 */
.L_x_147:
        /* <DEDUP_REMOVED lines=16> */
.L_x_153:
        /* <DEDUP_REMOVED lines=9> */
.L_x_152:
[----:B------:R-:W-:Y:S05]  /*23b0*/  BSYNC.RECONVERGENT B2 ;  /* 0x0000000000027941 */ /* 0x000fea0003800200 */
.L_x_151:
        /* <DEDUP_REMOVED lines=8> */
.L_x_156:
        /* <DEDUP_REMOVED lines=43> */
.L_x_155:
[----:B------:R-:W-:Y:S05]  /*26f0*/  BSYNC.RECONVERGENT B2 ;  /* 0x0000000000027941 */ /* 0x000fea0003800200 */
.L_x_154:
        /* <DEDUP_REMOVED lines=26> */
.L_x_158:
[----:B------:R-:W-:Y:S05]  /*28a0*/  BSYNC.RECONVERGENT B2 ;  /* 0x0000000000027941 */ /* 0x000fea0003800200 */
.L_x_157:
        /* <DEDUP_REMOVED lines=12> */
.L_x_150:
[----:B------:R-:W-:Y:S05]  /*2970*/  BSYNC.RECONVERGENT B1 ;  /* 0x0000000000017941 */ /* 0x000fea0003800200 */
.L_x_149:
[----:B------:R-:W-:Y:S02]  /*2980*/  ISETP.GE.AND P0, PT, R3, 0x200, PT ;  /* 0x000002000300780c */ /* 0x000fe40003f06270 */
[----:B0----5:R-:W-:-:S11]  /*2990*/  MOV R5, R0 ;  /* 0x0000000000057202 */ /* 0x021fd60000000f00 */
[----:B------:R-:W-:Y:S05]  /*29a0*/  @!P0 BRA `(.L_x_159) ;  /* 0x0000000000d08947 */ /* 0x000fea0003800000 */
[----:B------:R-:W0:Y:S01]  /*29b0*/  S2R R7, SR_LANEID ;  /* 0x0000000000077919 */ /* 0x000e220000000000 */
[----:B------:R-:W1:Y:S02]  /*29c0*/  SHFL.DOWN PT, R0, R5, 0x1, 0x1f ;  /* 0x08201f0005007f89 */ /* 0x000e6400000e0000 */
[----:B-1----:R-:W-:Y:S01]  /*29d0*/  FADD R0, R0, R5 ;  /* 0x0000000500007221 */ /* 0x002fe20000000000 */
[C---:B0-----:R-:W-:Y:S02]  /*29e0*/  ISETP.GT.AND P0, PT, R7.reuse, 0x1e, PT ;  /* 0x0000001e0700780c */ /* 0x041fe40003f04270 */
[----:B------:R-:W-:Y:S02]  /*29f0*/  ISETP.NE.AND P1, PT, R7, RZ, PT ;  /* 0x000000ff0700720c */ /* 0x000fe40003f25270 */
[----:B------:R-:W-:Y:S02]  /*2a00*/  FSEL R0, R5, R0, P0 ;  /* 0x0000000005007208 */ /* 0x000fe40000000000 */
[----:B------:R-:W-:-:S03]  /*2a10*/  ISETP.GT.AND P0, PT, R7, 0x1d, PT ;  /* 0x0000001d0700780c */ /* 0x000fc60003f04270 */
[----:B------:R-:W0:Y:S06]  /*2a20*/  SHFL.DOWN PT, R3, R0, 0x2, 0x1f ;  /* 0x08401f0000037f89 */ /* 0x000e2c00000e0000 */
        /* <DEDUP_REMOVED lines=24> */
[----:B--2---:R-:W0:Y:S04]  /*2bb0*/  LDS.128 R4, [UR4+0x10] ;  /* 0x00001004ff047984 */ /* 0x004e280008000c00 */
        /* <DEDUP_REMOVED lines=19> */
.L_x_159:
[----:B------:R-:W0:Y:S01]  /*2cf0*/  S2R R4, SR_LANEID ;  /* 0x0000000000047919 */ /* 0x000e220000000000 */
[----:B------:R-:W-:-:S04]  /*2d00*/  LOP3.LUT R0, R2, 0x3e0, RZ, 0xc0, !PT ;  /* 0x000003e002007812 */ /* 0x000fc800078ec0ff */
[----:B------:R-:W-:Y:S02]  /*2d10*/  IADD3 R6, PT, PT, R0, 0x20, RZ ;  /* 0x0000002000067810 */ /* 0x000fe40007ffe0ff */
[----:B------:R-:W-:Y:S02]  /*2d20*/  LOP3.LUT R0, RZ, R0, RZ, 0x33, !PT ;  /* 0x00000000ff007212 */ /* 0x000fe400078e33ff */
[-C--:B------:R-:W-:Y:S02]  /*2d30*/  ISETP.GT.AND P0, PT, R6, R3.reuse, PT ;  /* 0x000000030600720c */ /* 0x080fe40003f04270 */
[----:B------:R-:W-:-:S04]  /*2d40*/  IADD3 R0, PT, PT, R0, R3, RZ ;  /* 0x0000000300007210 */ /* 0x000fc80007ffe0ff */
[----:B------:R-:W-:-:S05]  /*2d50*/  SEL R6, R0, 0x1f, P0 ;  /* 0x0000001f00067807 */ /* 0x000fca0000000000 */
[----:B------:R-:W1:Y:S01]  /*2d60*/  SHFL.DOWN PT, R0, R5, 0x1, R6 ;  /* 0x0820000005007989 */ /* 0x000e6200000e0006 */
[C---:B0-----:R-:W-:Y:S02]  /*2d70*/  ISETP.GE.AND P0, PT, R4.reuse, R6, PT ;  /* 0x000000060400720c */ /* 0x041fe40003f06270 */
[C---:B------:R-:W-:Y:S02]  /*2d80*/  IADD3 R7, PT, PT, R4.reuse, 0x2, RZ ;  /* 0x0000000204077810 */ /* 0x040fe40007ffe0ff */
[----:B------:R-:W-:-:S09]  /*2d90*/  ISETP.NE.AND P1, PT, R4, RZ, PT ;  /* 0x000000ff0400720c */ /* 0x000fd20003f25270 */
[----:B-1----:R-:W-:Y:S01]  /*2da0*/  @!P0 FADD R5, R0, R5 ;  /* 0x0000000500058221 */ /* 0x002fe20000000000 */
[-C--:B------:R-:W-:Y:S02]  /*2db0*/  ISETP.GT.AND P0, PT, R7, R6.reuse, PT ;  /* 0x000000060700720c */ /* 0x080fe40003f04270 */
[----:B------:R-:W-:Y:S01]  /*2dc0*/  IADD3 R7, PT, PT, R4, 0x4, RZ ;  /* 0x0000000404077810 */ /* 0x000fe20007ffe0ff */
[----:B------:R-:W0:Y:S01]  /*2dd0*/  @!P1 S2R R8, SR_CgaCtaId ;  /* 0x0000000000089919 */ /* 0x000e220000008800 */
        /* <DEDUP_REMOVED lines=31> */
[----:B-1----:R-:W1:Y:S04]  /*2fd0*/  LDS.128 R4, [UR4+0x20] ;  /* 0x00002004ff047984 */ /* 0x002e680008000c00 */
        /* <DEDUP_REMOVED lines=29> */
.L_x_146:
        /* <DEDUP_REMOVED lines=28> */
[----:B------:R-:W-:Y:S02]  /*3370*/  HFMA2 R11, -RZ, RZ, 0, 0.0078125 ;  /* 0x00002000ff0b7431 */ /* 0x000fe400000001ff */
        /* <DEDUP_REMOVED lines=11> */
.L_x_162:
[----:B------:R-:W-:-:S05]  /*3430*/  IMAD.WIDE R2, R11, 0x4, R4 ;  /* 0x000000040b027825 */ /* 0x000fca00078e0204 */
        /* <DEDUP_REMOVED lines=15> */
[----:B------:R0:W5:Y:S02]  /*3530*/  LDG.E.CONSTANT R18, desc[UR6][R2.64+0x7800] ;  /* 0x0078000602127981 */ /* 0x000164000c1e9900 */
[----:B0-----:R-:W-:-:S04]  /*3540*/  MOV R3, R7 ;  /* 0x0000000700037202 */ /* 0x001fc80000000f00 */
[----:B------:R-:W-:-:S04]  /*3550*/  IADD3 R2, PT, PT, -R11, R3, RZ ;  /* 0x000000030b027210 */ /* 0x000fc80007ffe1ff */
[----:B------:R-:W-:Y:S01]  /*3560*/  ISETP.GE.AND P0, PT, R2, 0x2000, PT ;  /* 0x000020000200780c */ /* 0x000fe20003f06270 */
        /* <DEDUP_REMOVED lines=17> */
[----:B------:R-:W-:-:S04]  /*3680*/  IADD3 R11, PT, PT, R11, 0x2000, RZ ;  /* 0x000020000b0b7810 */ /* 0x000fc80007ffe0ff */
[----:B------:R-:W-:-:S13]  /*3690*/  ISETP.GT.AND P0, PT, R11, R6, PT ;  /* 0x000000060b00720c */ /* 0x000fda0003f04270 */
[----:B------:R-:W-:Y:S05]  /*36a0*/  @!P0 BRA `(.L_x_162) ;  /* 0xfffffffc00608947 */ /* 0x000fea000383ffff */
.L_x_160:
        /* <DEDUP_REMOVED lines=20> */
.L_x_166:
        /* <DEDUP_REMOVED lines=8> */
.L_x_165:
[----:B------:R-:W-:Y:S05]  /*3870*/  BSYNC.RECONVERGENT B2 ;  /* 0x0000000000027941 */ /* 0x000fea0003800200 */
.L_x_164:
        /* <DEDUP_REMOVED lines=16> */
.L_x_169:
        /* <DEDUP_REMOVED lines=46> */
.L_x_168:
[----:B------:R-:W-:Y:S05]  /*3c60*/  BSYNC.RECONVERGENT B2 ;  /* 0x0000000000027941 */ /* 0x000fea0003800200 */
.L_x_167:
        /* <DEDUP_REMOVED lines=31> */
.L_x_171:
[----:B------:R-:W-:Y:S05]  /*3e60*/  BSYNC.RECONVERGENT B2 ;  /* 0x0000000000027941 */ /* 0x000fea0003800200 */
.L_x_170:
        /* <DEDUP_REMOVED lines=12> */
.L_x_163:
[----:B------:R-:W-:Y:S05]  /*3f30*/  BSYNC.RECONVERGENT B1 ;  /* 0x0000000000017941 */ /* 0x000fea0003800200 */
.L_x_161:
        /* <DEDUP_REMOVED lines=50> */
[----:B------:R-:W-:-:S07]  /*4260*/  FADD R0, R18, R19 ;  /* 0x0000001312007221 */ /* 0x000fce0000000000 */
.L_x_133:
[----:B------:R-:W-:Y:S05]  /*4270*/  BSYNC.RECONVERGENT B0 ;  /* 0x0000000000007941 */ /* 0x000fea0003800200 */
.L_x_117:
[----:B------:R-:W-:Y:S05]  /*4280*/  @P0 EXIT ;  /* 0x000000000000094d */ /* 0x000fea0003800000 */
[----:B0-23--:R-:W0:Y:S01]  /*4290*/  LDC.64 R2, c[0x0][0x388] ;  /* 0x0000e200ff027b82 */ /* 0x00de220000000a00 */
[----:B------:R-:W4:Y:S02]  /*42a0*/  LDCU UR4, c[0x0][0x398] ;  /* 0x00007300ff0477ac */ /* 0x000f240008000800 */
[----:B----4-:R-:W-:-:S05]  /*42b0*/  FADD R5, R0, UR4 ;  /* 0x0000000400057e21 */ /* 0x010fca0008000000 */
[----:B0-----:R-:W-:Y:S01]  /*42c0*/  STG.E desc[UR6][R2.64], R5 ;  /* 0x0000000502007986 */ /* 0x001fe2000c101906 */
[----:B------:R-:W-:Y:S05]  /*42d0*/  EXIT ;  /* 0x000000000000794d */ /* 0x000fea0003800000 */
.L_x_172:
        /* <DEDUP_REMOVED lines=10> */
.L_x_591:


//--------------------- .text._ZN3cub18CUB_300001_SM_10006detail6reduce18DeviceReduceKernelINS2_10policy_hubIfjN4cuda3std3__44plusIfEEE10Policy1000EN6thrust24THRUST_300001_SM_1000_NS6detail15normal_iteratorINSD_10device_ptrIfEEEEjS9_fNS7_10__identityEEEvT0_PT3_T1_NS0_13GridEvenShareISN_EET2_T4_ --------------------------
	.section	.text._ZN3cub18CUB_300001_SM_10006detail6reduce18DeviceReduceKernelINS2_10policy_hubIfjN4cuda3std3__44plusIfEEE10Policy1000EN6thrust24THRUST_300001_SM_1000_NS6detail15normal_iteratorINSD_10device_ptrIfEEEEjS9_fNS7_10__identityEEEvT0_PT3_T1_NS0_13GridEvenShareISN_EET2_T4_,"ax",@progbits
	.align	128
        .global         _ZN3cub18CUB_300001_SM_10006detail6reduce18DeviceReduceKernelINS2_10policy_hubIfjN4cuda3std3__44plusIfEEE10Policy1000EN6thrust24THRUST_300001_SM_1000_NS6detail15normal_iteratorINSD_10device_ptrIfEEEEjS9_fNS7_10__identityEEEvT0_PT3_T1_NS0_13GridEvenShareISN_EET2_T4_
        .type           _ZN3cub18CUB_300001_SM_10006detail6reduce18DeviceReduceKernelINS2_10policy_hubIfjN4cuda3std3__44plusIfEEE10Policy1000EN6thrust24THRUST_300001_SM_1000_NS6detail15normal_iteratorINSD_10device_ptrIfEEEEjS9_fNS7_10__identityEEEvT0_PT3_T1_NS0_13GridEvenShareISN_EET2_T4_,@function
        .size           _ZN3cub18CUB_300001_SM_10006detail6reduce18DeviceReduceKernelINS2_10policy_hubIfjN4cuda3std3__44plusIfEEE10Policy1000EN6thrust24THRUST_300001_SM_1000_NS6detail15normal_iteratorINSD_10device_ptrIfEEEEjS9_fNS7_10__identityEEEvT0_PT3_T1_NS0_13GridEvenShareISN_EET2_T4_,(.L_x_592 - _ZN3cub18CUB_300001_SM_10006detail6reduce18DeviceReduceKernelINS2_10policy_hubIfjN4cuda3std3__44plusIfEEE10Policy1000EN6thrust24THRUST_300001_SM_1000_NS6detail15normal_iteratorINSD_10device_ptrIfEEEEjS9_fNS7_10__identityEEEvT0_PT3_T1_NS0_13GridEvenShareISN_EET2_T4_)
        .other          _ZN3cub18CUB_300001_SM_10006detail6reduce18DeviceReduceKernelINS2_10policy_hubIfjN4cuda3std3__44plusIfEEE10Policy1000EN6thrust24THRUST_300001_SM_1000_NS6detail15normal_iteratorINSD_10device_ptrIfEEEEjS9_fNS7_10__identityEEEvT0_PT3_T1_NS0_13GridEvenShareISN_EET2_T4_,@"STO_CUDA_ENTRY STV_DEFAULT"
_ZN3cub18CUB_300001_SM_10006detail6reduce18DeviceReduceKernelINS2_10policy_hubIfjN4cuda3std3__44plusIfEEE10Policy1000EN6thrust24THRUST_300001_SM_1000_NS6detail15normal_iteratorINSD_10device_ptrIfEEEEjS9_fNS7_10__identityEEEvT0_PT3_T1_NS0_13GridEvenShareISN_EET2_T4_:
.text._ZN3cub18CUB_300001_SM_10006detail6reduce18DeviceReduceKernelINS2_10policy_hubIfjN4cuda3std3__44plusIfEEE10Policy1000EN6thrust24THRUST_300001_SM_1000_NS6detail15normal_iteratorINSD_10device_ptrIfEEEEjS9_fNS7_10__identityEEEvT0_PT3_T1_NS0_13GridEvenShareISN_EET2_T4_:
[----:B------:R-:W-:Y:S01]  /*0000*/  LDC R1, c[0x0][0x37c] ;  /* 0x0000df00ff017b82 */ /* 0x000fe20000000800 */
[----:B------:R-:W0:Y:S07]  /*0010*/  S2R R3, SR_CTAID.X ;  /* 0x0000000000037919 */ /* 0x000e2e0000002500 */
[----:B------:R-:W1:Y:S01]  /*0020*/  LDC.64 R6, c[0x0][0x3a8] ;  /* 0x0000ea00ff067b82 */ /* 0x000e620000000a00 */
[----:B------:R-:W2:Y:S01]  /*0030*/  LDCU.64 UR6, c[0x0][0x358] ;  /* 0x00006b00ff0677ac */ /* 0x000ea20008000a00 */
[----:B------:R-:W-:Y:S01]  /*0040*/  BSSY.RECONVERGENT B0, `(.L_x_173) ;  /* 0x000027a000007945 */ /* 0x000fe20003800200 */
[----:B-1----:R-:W-:Y:S01]  /*0050*/  SHF.L.U32 R13, R7, 0xd, RZ ;  /* 0x0000000d070d7819 */ /* 0x002fe200000006ff */
[----:B0-----:R-:W-:-:S05]  /*0060*/  IMAD R0, R3, -0x2000, R6 ;  /* 0xffffe00003007824 */ /* 0x001fca00078e0206 */
[----:B------:R-:W-:-:S13]  /*0070*/  ISETP.GT.U32.AND P0, PT, R0, 0x1fff, PT ;  /* 0x00001fff0000780c */ /* 0x000fda0003f04070 */
[----:B--2---:R-:W-:Y:S05]  /*0080*/  @P0 BRA `(.L_x_174) ;  /* 0x0000001000d40947 */ /* 0x004fea0003800000 */
[----:B------:R-:W0:Y:S01]  /*0090*/  S2R R2, SR_TID.X ;  /* 0x0000000000027919 */ /* 0x000e220000002100 */
[----:B------:R-:W-:Y:S01]  /*00a0*/  BSSY.RECONVERGENT B1, `(.L_x_175) ;  /* 0x000000a000017945 */ /* 0x000fe20003800200 */
[----:B------:R-:W-:Y:S01]  /*00b0*/  HFMA2 R15, -RZ, RZ, 0, 0 ;  /* 0x00000000ff0f7431 */ /* 0x000fe200000001ff */
[----:B0-----:R-:W-:Y:S02]  /*00c0*/  ISETP.GE.U32.AND P0, PT, R2, R0, PT ;  /* 0x000000000200720c */ /* 0x001fe40003f06070 */
[----:B------:R-:W-:-:S11]  /*00d0*/  MOV R4, R2 ;  /* 0x0000000200047202 */ /* 0x000fd60000000f00 */
[----:B------:R-:W-:Y:S05]  /*00e0*/  @P0 BRA `(.L_x_176) ;  /* 0x0000000000140947 */ /* 0x000fea0003800000 */
[----:B------:R-:W0:Y:S01]  /*00f0*/  LDC.64 R8, c[0x0][0x380] ;  /* 0x0000e000ff087b82 */ /* 0x000e220000000a00 */
[----:B------:R-:W-:-:S05]  /*0100*/  LEA R5, R3, R2, 0xd ;  /* 0x0000000203057211 */ /* 0x000fca00078e68ff */
[----:B0-----:R-:W-:-:S05]  /*0110*/  IMAD.WIDE.U32 R8, R5, 0x4, R8 ;  /* 0x0000000405087825 */ /* 0x001fca00078e0008 */
[----:B------:R0:W5:Y:S01]  /*0120*/  LDG.E R15, desc[UR6][R8.64] ;  /* 0x00000006080f7981 */ /* 0x000162000c1e1900 */
[----:B------:R-:W-:-:S07]  /*0130*/  IADD3 R4, PT, PT, R2, 0x200, RZ ;  /* 0x0000020002047810 */ /* 0x000fce0007ffe0ff */
.L_x_176:
[----:B------:R-:W-:Y:S05]  /*0140*/  BSYNC.RECONVERGENT B1 ;  /* 0x0000000000017941 */ /* 0x000fea0003800200 */
.L_x_175:
[----:B------:R-:W-:Y:S01]  /*0150*/  ISETP.GE.U32.AND P0, PT, R4, R0, PT ;  /* 0x000000000400720c */ /* 0x000fe20003f06070 */
[----:B------:R-:W-:-:S12]  /*0160*/  BSSY.RECONVERGENT B1, `(.L_x_177) ;  /* 0x00000a5000017945 */ /* 0x000fd80003800200 */
[----:B------:R-:W-:Y:S05]  /*0170*/  @P0 BRA `(.L_x_178) ;  /* 0x00000008008c0947 */ /* 0x000fea0003800000 */
[----:B------:R-:W-:Y:S01]  /*0180*/  LOP3.LUT R5, RZ, R4, RZ, 0x33, !PT ;  /* 0x00000004ff057212 */ /* 0x000fe200078e33ff */
[----:B------:R-:W-:Y:S03]  /*0190*/  BSSY.RECONVERGENT B2, `(.L_x_179) ;  /* 0x0000053000027945 */ /* 0x000fe60003800200 */
[----:B------:R-:W-:-:S05]  /*01a0*/  IADD3 R6, PT, PT, R5, R6, RZ ;  /* 0x0000000605067210 */ /* 0x000fca0007ffe0ff */
[----:B------:R-:W-:-:S05]  /*01b0*/  IMAD R6, R3, -0x2000, R6 ;  /* 0xffffe00003067824 */ /* 0x000fca00078e0206 */
[C---:B------:R-:W-:Y:S02]  /*01c0*/  ISETP.GE.U32.AND P0, PT, R6.reuse, 0x1e00, PT ;  /* 0x00001e000600780c */ /* 0x040fe40003f06070 */
[----:B------:R-:W-:-:S04]  /*01d0*/  LEA.HI R5, R6, 0x1, RZ, 0x17 ;  /* 0x0000000106057811 */ /* 0x000fc800078fb8ff */
[----:B------:R-:W-:-:S07]  /*01e0*/  LOP3.LUT R6, R5, 0xf, RZ, 0xc0, !PT ;  /* 0x0000000f05067812 */ /* 0x000fce00078ec0ff */
[----:B------:R-:W-:Y:S05]  /*01f0*/  @!P0 BRA `(.L_x_180) ;  /* 0x0000000400308947 */ /* 0x000fea0003800000 */
[----:B------:R-:W-:Y:S01]  /*0200*/  LOP3.LUT R10, R5, 0xfffff0, RZ, 0xc0, !PT ;  /* 0x00fffff0050a7812 */ /* 0x000fe200078ec0ff */
[----:B------:R-:W-:Y:S01]  /*0210*/  BSSY.RECONVERGENT B3, `(.L_x_181) ;  /* 0x0000049000037945 */ /* 0x000fe20003800200 */
[----:B0-----:R-:W-:Y:S02]  /*0220*/  LOP3.LUT R9, R4, 0x1000, RZ, 0xfc, !PT ;  /* 0x0000100004097812 */ /* 0x001fe400078efcff */
[----:B------:R-:W-:Y:S02]  /*0230*/  LEA R4, R3, R4, 0xd ;  /* 0x0000000403047211 */ /* 0x000fe400078e68ff */
[----:B------:R-:W-:-:S07]  /*0240*/  IADD3 R10, PT, PT, -R10, RZ, RZ ;  /* 0x000000ff0a0a7210 */ /* 0x000fce0007ffe1ff */
.L_x_182:
[----:B------:R-:W0:Y:S02]  /*0250*/  LDC.64 R12, c[0x0][0x380] ;  /* 0x0000e000ff0c7b82 */ /* 0x000e240000000a00 */
[----:B0-----:R-:W-:-:S05]  /*0260*/  IMAD.WIDE.U32 R22, R4, 0x4, R12 ;  /* 0x0000000404167825 */ /* 0x001fca00078e000c */
[----:B------:R0:W2:Y:S01]  /*0270*/  LDG.E R8, desc[UR6][R22.64] ;  /* 0x0000000616087981 */ /* 0x0000a2000c1e1900 */
[C---:B------:R-:W-:Y:S02]  /*0280*/  IADD3 R25, PT, PT, R4.reuse, 0x200, RZ ;  /* 0x0000020004197810 */ /* 0x040fe40007ffe0ff */
[C---:B------:R-:W-:Y:S02]  /*0290*/  IADD3 R21, PT, PT, R4.reuse, 0x400, RZ ;  /* 0x0000040004157810 */ /* 0x040fe40007ffe0ff */
[C---:B------:R-:W-:Y:S01]  /*02a0*/  IADD3 R17, PT, PT, R4.reuse, 0x600, RZ ;  /* 0x0000060004117810 */ /* 0x040fe20007ffe0ff */
[----:B------:R-:W-:Y:S01]  /*02b0*/  IMAD.WIDE.U32 R24, R25, 0x4, R12 ;  /* 0x0000000419187825 */ /* 0x000fe200078e000c */
[----:B------:R-:W-:-:S03]  /*02c0*/  IADD3 R19, PT, PT, R4, 0x800, RZ ;  /* 0x0000080004137810 */ /* 0x000fc60007ffe0ff */
[--C-:B------:R-:W-:Y:S01]  /*02d0*/  IMAD.WIDE.U32 R20, R21, 0x4, R12.reuse ;  /* 0x0000000415147825 */ /* 0x100fe200078e000c */
[----:B------:R-:W3:Y:S01]  /*02e0*/  LDG.E R7, desc[UR6][R24.64] ;  /* 0x0000000618077981 */ /* 0x000ee2000c1e1900 */
[C---:B------:R-:W-:Y:S02]  /*02f0*/  IADD3 R11, PT, PT, R4.reuse, 0xa00, RZ ;  /* 0x00000a00040b7810 */ /* 0x040fe40007ffe0ff */
[--C-:B------:R-:W-:Y:S01]  /*0300*/  IMAD.WIDE.U32 R16, R17, 0x4, R12.reuse ;  /* 0x0000000411107825 */ /* 0x100fe200078e000c */
[----:B------:R1:W4:Y:S01]  /*0310*/  LDG.E R29, desc[UR6][R20.64] ;  /* 0x00000006141d7981 */ /* 0x000322000c1e1900 */
[C---:B------:R-:W-:Y:S02]  /*0320*/  IADD3 R14, PT, PT, R4.reuse, 0xc00, RZ ;  /* 0x00000c00040e7810 */ /* 0x040fe40007ffe0ff */
[--C-:B------:R-:W-:Y:S01]  /*0330*/  IMAD.WIDE.U32 R18, R19, 0x4, R12.reuse ;  /* 0x0000000413127825 */ /* 0x100fe200078e000c */
[----:B------:R1:W4:Y:S03]  /*0340*/  LDG.E R28, desc[UR6][R16.64] ;  /* 0x00000006101c7981 */ /* 0x000326000c1e1900 */
[----:B0-----:R-:W-:Y:S01]  /*0350*/  IMAD.WIDE.U32 R22, R11, 0x4, R12 ;  /* 0x000000040b167825 */ /* 0x001fe200078e000c */
[----:B------:R-:W4:Y:S01]  /*0360*/  LDG.E R27, desc[UR6][R18.64] ;  /* 0x00000006121b7981 */ /* 0x000f22000c1e1900 */
[----:B------:R-:W-:-:S02]  /*0370*/  IADD3 R11, PT, PT, R4, 0xe00, RZ ;  /* 0x00000e00040b7810 */ /* 0x000fc40007ffe0ff */
[--C-:B-1----:R-:W-:Y:S01]  /*0380*/  IMAD.WIDE.U32 R20, R14, 0x4, R12.reuse ;  /* 0x000000040e147825 */ /* 0x102fe200078e000c */
[----:B------:R0:W4:Y:S01]  /*0390*/  LDG.E R26, desc[UR6][R22.64] ;  /* 0x00000006161a7981 */ /* 0x000122000c1e1900 */
[C---:B------:R-:W-:Y:S02]  /*03a0*/  IADD3 R14, PT, PT, R4.reuse, 0x1000, RZ ;  /* 0x00001000040e7810 */ /* 0x040fe40007ffe0ff */
[C---:B------:R-:W-:Y:S01]  /*03b0*/  IADD3 R24, PT, PT, R4.reuse, 0x1200, RZ ;  /* 0x0000120004187810 */ /* 0x040fe20007ffe0ff */
[--C-:B------:R-:W-:Y:S01]  /*03c0*/  IMAD.WIDE.U32 R16, R11, 0x4, R12.reuse ;  /* 0x000000040b107825 */ /* 0x100fe200078e000c */
[----:B------:R1:W4:Y:S01]  /*03d0*/  LDG.E R25, desc[UR6][R20.64] ;  /* 0x0000000614197981 */ /* 0x000322000c1e1900 */
[----:B------:R-:W-:Y:S02]  /*03e0*/  IADD3 R11, PT, PT, R4, 0x1400, RZ ;  /* 0x00001400040b7810 */ /* 0x000fe40007ffe0ff */
[--C-:B0-----:R-:W-:Y:S02]  /*03f0*/  IMAD.WIDE.U32 R22, R24, 0x4, R12.reuse ;  /* 0x0000000418167825 */ /* 0x101fe400078e000c */
[----:B------:R0:W4:Y:S02]  /*0400*/  LDG.E R24, desc[UR6][R16.64] ;  /* 0x0000000610187981 */ /* 0x000124000c1e1900 */
[--C-:B-1----:R-:W-:Y:S01]  /*0410*/  IMAD.WIDE.U32 R20, R14, 0x4, R12.reuse ;  /* 0x000000040e147825 */ /* 0x102fe200078e000c */
[C---:B------:R-:W-:Y:S01]  /*0420*/  IADD3 R14, PT, PT, R4.reuse, 0x1600, RZ ;  /* 0x00001600040e7810 */ /* 0x040fe20007ffe0ff */
[----:B------:R1:W4:Y:S04]  /*0430*/  LDG.E R18, desc[UR6][R22.64] ;  /* 0x0000000616127981 */ /* 0x000328000c1e1900 */
[----:B------:R1:W4:Y:S01]  /*0440*/  LDG.E R19, desc[UR6][R20.64] ;  /* 0x0000000614137981 */ /* 0x000322000c1e1900 */
[----:B0-----:R-:W-:Y:S01]  /*0450*/  IMAD.WIDE.U32 R16, R11, 0x4, R12 ;  /* 0x000000040b107825 */ /* 0x001fe200078e000c */
[----:B-1----:R-:W-:-:S04]  /*0460*/  IADD3 R23, PT, PT, R4, 0x1800, RZ ;  /* 0x0000180004177810 */ /* 0x002fc80007ffe0ff */
[----:B------:R0:W4:Y:S01]  /*0470*/  LDG.E R11, desc[UR6][R16.64] ;  /* 0x00000006100b7981 */ /* 0x000122000c1e1900 */
[C---:B------:R-:W-:Y:S01]  /*0480*/  IADD3 R21, PT, PT, R4.reuse, 0x1a00, RZ ;  /* 0x00001a0004157810 */ /* 0x040fe20007ffe0ff */
[----:B0-----:R-:W-:Y:S01]  /*0490*/  IMAD.WIDE.U32 R16, R23, 0x4, R12 ;  /* 0x0000000417107825 */ /* 0x001fe200078e000c */
[----:B------:R-:W-:-:S03]  /*04a0*/  IADD3 R23, PT, PT, R4, 0x1c00, RZ ;  /* 0x00001c0004177810 */ /* 0x000fc60007ffe0ff */
[--C-:B------:R-:W-:Y:S02]  /*04b0*/  IMAD.WIDE.U32 R20, R21, 0x4, R12.reuse ;  /* 0x0000000415147825 */ /* 0x100fe400078e000c */
[----:B------:R-:W4:Y:S02]  /*04c0*/  LDG.E R16, desc[UR6][R16.64] ;  /* 0x0000000610107981 */ /* 0x000f24000c1e1900 */
[----:B------:R-:W-:Y:S02]  /*04d0*/  IMAD.WIDE.U32 R22, R23, 0x4, R12 ;  /* 0x0000000417167825 */ /* 0x000fe400078e000c */
[----:B------:R-:W4:Y:S04]  /*04e0*/  LDG.E R20, desc[UR6][R20.64] ;  /* 0x0000000614147981 */ /* 0x000f28000c1e1900 */
[----:B------:R-:W4:Y:S01]  /*04f0*/  LDG.E R22, desc[UR6][R22.64] ;  /* 0x0000000616167981 */ /* 0x000f22000c1e1900 */
[----:B--2--5:R-:W-:Y:S01]  /*0500*/  FADD R8, R8, R15 ;  /* 0x0000000f08087221 */ /* 0x024fe20000000000 */
[----:B------:R-:W-:-:S06]  /*0510*/  IMAD.WIDE.U32 R14, R14, 0x4, R12 ;  /* 0x000000040e0e7825 */ /* 0x000fcc00078e000c */
[----:B------:R0:W2:Y:S02]  /*0520*/  LDG.E R14, desc[UR6][R14.64] ;  /* 0x000000060e0e7981 */ /* 0x0000a4000c1e1900 */
[----:B0-----:R-:W-:-:S05]  /*0530*/  IADD3 R15, PT, PT, R4, 0x1e00, RZ ;  /* 0x00001e00040f7810 */ /* 0x001fca0007ffe0ff */
[----:B------:R-:W-:-:S06]  /*0540*/  IMAD.WIDE.U32 R12, R15, 0x4, R12 ;  /* 0x000000040f0c7825 */ /* 0x000fcc00078e000c */
[----:B------:R-:W2:Y:S01]  /*0550*/  LDG.E R12, desc[UR6][R12.64] ;  /* 0x000000060c0c7981 */ /* 0x000ea2000c1e1900 */
        /* <DEDUP_REMOVED lines=8> */
[----:B------:R-:W-:Y:S01]  /*05e0*/  FADD R18, R19, R18 ;  /* 0x0000001213127221 */ /* 0x000fe20000000000 */
[----:B------:R-:W-:-:S03]  /*05f0*/  IADD3 R10, PT, PT, R10, 0x10, RZ ;  /* 0x000000100a0a7810 */ /* 0x000fc60007ffe0ff */
[----:B------:R-:W-:Y:S01]  /*0600*/  FADD R11, R18, R11 ;  /* 0x0000000b120b7221 */ /* 0x000fe20000000000 */
[----:B------:R-:W-:Y:S02]  /*0610*/  ISETP.NE.AND P0, PT, R10, RZ, PT ;  /* 0x000000ff0a00720c */ /* 0x000fe40003f05270 */
[----:B------:R-:W-:Y:S02]  /*0620*/  IADD3 R9, PT, PT, R9, 0x2000, RZ ;  /* 0x0000200009097810 */ /* 0x000fe40007ffe0ff */
[----:B------:R-:W-:Y:S01]  /*0630*/  IADD3 R4, PT, PT, R4, 0x2000, RZ ;  /* 0x0000200004047810 */ /* 0x000fe20007ffe0ff */
[----:B--2---:R-:W-:-:S04]  /*0640*/  FADD R11, R11, R14 ;  /* 0x0000000e0b0b7221 */ /* 0x004fc80000000000 */
[----:B------:R-:W-:-:S04]  /*0650*/  FADD R11, R11, R16 ;  /* 0x000000100b0b7221 */ /* 0x000fc80000000000 */
[----:B------:R-:W-:-:S04]  /*0660*/  FADD R11, R11, R20 ;  /* 0x000000140b0b7221 */ /* 0x000fc80000000000 */
[----:B------:R-:W-:-:S04]  /*0670*/  FADD R11, R11, R22 ;  /* 0x000000160b0b7221 */ /* 0x000fc80000000000 */
[----:B------:R-:W-:Y:S01]  /*0680*/  FADD R15, R11, R12 ;  /* 0x0000000c0b0f7221 */ /* 0x000fe20000000000 */
[----:B------:R-:W-:Y:S06]  /*0690*/  @P0 BRA `(.L_x_182) ;  /* 0xfffffff800ec0947 */ /* 0x000fec000383ffff */
[----:B------:R-:W-:Y:S05]  /*06a0*/  BSYNC.RECONVERGENT B3 ;  /* 0x0000000000037941 */ /* 0x000fea0003800200 */
.L_x_181:
[----:B------:R-:W-:-:S07]  /*06b0*/  IADD3 R4, PT, PT, R9, -0x1000, RZ ;  /* 0xfffff00009047810 */ /* 0x000fce0007ffe0ff */
.L_x_180:
[----:B------:R-:W-:Y:S05]  /*06c0*/  BSYNC.RECONVERGENT B2 ;  /* 0x0000000000027941 */ /* 0x000fea0003800200 */
.L_x_179:
[----:B------:R-:W-:-:S13]  /*06d0*/  ISETP.NE.AND P0, PT, R6, RZ, PT ;  /* 0x000000ff0600720c */ /* 0x000fda0003f05270 */
[----:B------:R-:W-:Y:S05]  /*06e0*/  @!P0 BRA `(.L_x_178) ;  /* 0x0000000400308947 */ /* 0x000fea0003800000 */
[----:B------:R-:W-:Y:S01]  /*06f0*/  ISETP.GE.U32.AND P0, PT, R6, 0x8, PT ;  /* 0x000000080600780c */ /* 0x000fe20003f06070 */
[----:B------:R-:W-:Y:S01]  /*0700*/  BSSY.RECONVERGENT B2, `(.L_x_183) ;  /* 0x0000026000027945 */ /* 0x000fe20003800200 */
[----:B------:R-:W-:-:S04]  /*0710*/  LOP3.LUT R22, R5, 0x7, RZ, 0xc0, !PT ;  /* 0x0000000705167812 */ /* 0x000fc800078ec0ff */
[----:B------:R-:W-:-:S07]  /*0720*/  ISETP.NE.AND P1, PT, R22, RZ, PT ;  /* 0x000000ff1600720c */ /* 0x000fce0003f25270 */
[----:B------:R-:W-:Y:S06]  /*0730*/  @!P0 BRA `(.L_x_184) ;  /* 0x0000000000888947 */ /* 0x000fec0003800000 */
[----:B------:R-:W1:Y:S01]  /*0740*/  LDC.64 R6, c[0x0][0x380] ;  /* 0x0000e000ff067b82 */ /* 0x000e620000000a00 */
[----:B------:R-:W-:-:S04]  /*0750*/  LEA R19, R3, R4, 0xd ;  /* 0x0000000403137211 */ /* 0x000fc800078e68ff */
[C---:B------:R-:W-:Y:S02]  /*0760*/  IADD3 R17, PT, PT, R19.reuse, 0x200, RZ ;  /* 0x0000020013117810 */ /* 0x040fe40007ffe0ff */
[C---:B------:R-:W-:Y:S02]  /*0770*/  IADD3 R21, PT, PT, R19.reuse, 0x400, RZ ;  /* 0x0000040013157810 */ /* 0x040fe40007ffe0ff */
[C---:B------:R-:W-:Y:S02]  /*0780*/  IADD3 R13, PT, PT, R19.reuse, 0x600, RZ ;  /* 0x00000600130d7810 */ /* 0x040fe40007ffe0ff */
[C---:B0-----:R-:W-:Y:S01]  /*0790*/  IADD3 R9, PT, PT, R19.reuse, 0x800, RZ ;  /* 0x0000080013097810 */ /* 0x041fe20007ffe0ff */
[----:B-1----:R-:W-:-:S04]  /*07a0*/  IMAD.WIDE.U32 R10, R19, 0x4, R6 ;  /* 0x00000004130a7825 */ /* 0x002fc800078e0006 */
[--C-:B------:R-:W-:Y:S01]  /*07b0*/  IMAD.WIDE.U32 R16, R17, 0x4, R6.reuse ;  /* 0x0000000411107825 */ /* 0x100fe200078e0006 */
[----:B------:R0:W2:Y:S03]  /*07c0*/  LDG.E R14, desc[UR6][R10.64] ;  /* 0x000000060a0e7981 */ /* 0x0000a6000c1e1900 */
[--C-:B------:R-:W-:Y:S01]  /*07d0*/  IMAD.WIDE.U32 R20, R21, 0x4, R6.reuse ;  /* 0x0000000415147825 */ /* 0x100fe200078e0006 */
[----:B------:R1:W3:Y:S03]  /*07e0*/  LDG.E R18, desc[UR6][R16.64] ;  /* 0x0000000610127981 */ /* 0x0002e6000c1e1900 */
[--C-:B------:R-:W-:Y:S01]  /*07f0*/  IMAD.WIDE.U32 R12, R13, 0x4, R6.reuse ;  /* 0x000000040d0c7825 */ /* 0x100fe200078e0006 */
[----:B------:R-:W-:Y:S01]  /*0800*/  IADD3 R23, PT, PT, R19, 0xa00, RZ ;  /* 0x00000a0013177810 */ /* 0x000fe20007ffe0ff */
[----:B------:R-:W4:Y:S02]  /*0810*/  LDG.E R20, desc[UR6][R20.64] ;  /* 0x0000000614147981 */ /* 0x000f24000c1e1900 */
[--C-:B------:R-:W-:Y:S01]  /*0820*/  IMAD.WIDE.U32 R8, R9, 0x4, R6.reuse ;  /* 0x0000000409087825 */ /* 0x100fe200078e0006 */
[----:B------:R-:W-:Y:S01]  /*0830*/  IADD3 R25, PT, PT, R19, 0xc00, RZ ;  /* 0x00000c0013197810 */ /* 0x000fe20007ffe0ff */
[----:B------:R-:W4:Y:S02]  /*0840*/  LDG.E R12, desc[UR6][R12.64] ;  /* 0x000000060c0c7981 */ /* 0x000f24000c1e1900 */
[--C-:B0-----:R-:W-:Y:S01]  /*0850*/  IMAD.WIDE.U32 R10, R23, 0x4, R6.reuse ;  /* 0x00000004170a7825 */ /* 0x101fe200078e0006 */
[----:B------:R-:W-:Y:S01]  /*0860*/  IADD3 R19, PT, PT, R19, 0xe00, RZ ;  /* 0x00000e0013137810 */ /* 0x000fe20007ffe0ff */
[----:B------:R-:W4:Y:S02]  /*0870*/  LDG.E R8, desc[UR6][R8.64] ;  /* 0x0000000608087981 */ /* 0x000f24000c1e1900 */
[----:B-1----:R-:W-:-:S02]  /*0880*/  IMAD.WIDE.U32 R16, R25, 0x4, R6 ;  /* 0x0000000419107825 */ /* 0x002fc400078e0006 */
[----:B------:R-:W4:Y:S02]  /*0890*/  LDG.E R11, desc[UR6][R10.64] ;  /* 0x000000060a0b7981 */ /* 0x000f24000c1e1900 */
[----:B------:R-:W-:Y:S02]  /*08a0*/  IMAD.WIDE.U32 R6, R19, 0x4, R6 ;  /* 0x0000000413067825 */ /* 0x000fe400078e0006 */
[----:B------:R-:W4:Y:S04]  /*08b0*/  LDG.E R17, desc[UR6][R16.64] ;  /* 0x0000000610117981 */ /* 0x000f28000c1e1900 */
[----:B------:R-:W4:Y:S01]  /*08c0*/  LDG.E R7, desc[UR6][R6.64] ;  /* 0x0000000606077981 */ /* 0x000f22000c1e1900 */
        /* <DEDUP_REMOVED lines=9> */
.L_x_184:
[----:B------:R-:W-:Y:S05]  /*0960*/  BSYNC.RECONVERGENT B2 ;  /* 0x0000000000027941 */ /* 0x000fea0003800200 */
.L_x_183:
[----:B------:R-:W-:Y:S05]  /*0970*/  @!P1 BRA `(.L_x_178) ;  /* 0x00000000008c9947 */ /* 0x000fea0003800000 */
[----:B------:R-:W-:Y:S01]  /*0980*/  ISETP.GE.U32.AND P0, PT, R22, 0x4, PT ;  /* 0x000000041600780c */ /* 0x000fe20003f06070 */
[----:B------:R-:W-:Y:S01]  /*0990*/  BSSY.RECONVERGENT B2, `(.L_x_185) ;  /* 0x0000016000027945 */ /* 0x000fe20003800200 */
[----:B------:R-:W-:-:S04]  /*09a0*/  LOP3.LUT R5, R5, 0x3, RZ, 0xc0, !PT ;  /* 0x0000000305057812 */ /* 0x000fc800078ec0ff */
[----:B------:R-:W-:-:S07]  /*09b0*/  ISETP.NE.AND P1, PT, R5, RZ, PT ;  /* 0x000000ff0500720c */ /* 0x000fce0003f25270 */
[----:B------:R-:W-:Y:S06]  /*09c0*/  @!P0 BRA `(.L_x_186) ;  /* 0x0000000000488947 */ /* 0x000fec0003800000 */
[----:B------:R-:W0:Y:S01]  /*09d0*/  LDC.64 R6, c[0x0][0x380] ;  /* 0x0000e000ff067b82 */ /* 0x000e220000000a00 */
[----:B------:R-:W-:-:S04]  /*09e0*/  LEA R13, R3, R4, 0xd ;  /* 0x00000004030d7211 */ /* 0x000fc800078e68ff */
[C---:B------:R-:W-:Y:S02]  /*09f0*/  IADD3 R11, PT, PT, R13.reuse, 0x200, RZ ;  /* 0x000002000d0b7810 */ /* 0x040fe40007ffe0ff */
[C---:B------:R-:W-:Y:S02]  /*0a00*/  IADD3 R17, PT, PT, R13.reuse, 0x400, RZ ;  /* 0x000004000d117810 */ /* 0x040fe40007ffe0ff */
[C---:B------:R-:W-:Y:S01]  /*0a10*/  IADD3 R19, PT, PT, R13.reuse, 0x600, RZ ;  /* 0x000006000d137810 */ /* 0x040fe20007ffe0ff */
[----:B0-----:R-:W-:-:S04]  /*0a20*/  IMAD.WIDE.U32 R8, R13, 0x4, R6 ;  /* 0x000000040d087825 */ /* 0x001fc800078e0006 */
[--C-:B------:R-:W-:Y:S02]  /*0a30*/  IMAD.WIDE.U32 R10, R11, 0x4, R6.reuse ;  /* 0x000000040b0a7825 */ /* 0x100fe400078e0006 */
[----:B------:R-:W2:Y:S02]  /*0a40*/  LDG.E R8, desc[UR6][R8.64] ;  /* 0x0000000608087981 */ /* 0x000ea4000c1e1900 */
[--C-:B------:R-:W-:Y:S02]  /*0a50*/  IMAD.WIDE.U32 R12, R17, 0x4, R6.reuse ;  /* 0x00000004110c7825 */ /* 0x100fe400078e0006 */
[----:B------:R-:W3:Y:S02]  /*0a60*/  LDG.E R10, desc[UR6][R10.64] ;  /* 0x000000060a0a7981 */ /* 0x000ee4000c1e1900 */
[----:B------:R-:W-:Y:S02]  /*0a70*/  IMAD.WIDE.U32 R6, R19, 0x4, R6 ;  /* 0x0000000413067825 */ /* 0x000fe400078e0006 */
[----:B------:R-:W4:Y:S04]  /*0a80*/  LDG.E R12, desc[UR6][R12.64] ;  /* 0x000000060c0c7981 */ /* 0x000f28000c1e1900 */
[----:B------:R-:W4:Y:S01]  /*0a90*/  LDG.E R6, desc[UR6][R6.64] ;  /* 0x0000000606067981 */ /* 0x000f22000c1e1900 */
[----:B------:R-:W-:Y:S01]  /*0aa0*/  IADD3 R4, PT, PT, R4, 0x800, RZ ;  /* 0x0000080004047810 */ /* 0x000fe20007ffe0ff */
[----:B--2--5:R-:W-:-:S04]  /*0ab0*/  FADD R15, R15, R8 ;  /* 0x000000080f0f7221 */ /* 0x024fc80000000000 */
[----:B---3--:R-:W-:-:S04]  /*0ac0*/  FADD R15, R15, R10 ;  /* 0x0000000a0f0f7221 */ /* 0x008fc80000000000 */
[----:B----4-:R-:W-:-:S04]  /*0ad0*/  FADD R15, R15, R12 ;  /* 0x0000000c0f0f7221 */ /* 0x010fc80000000000 */
[----:B------:R-:W-:-:S07]  /*0ae0*/  FADD R15, R15, R6 ;  /* 0x000000060f0f7221 */ /* 0x000fce0000000000 */
.L_x_186:
[----:B------:R-:W-:Y:S05]  /*0af0*/  BSYNC.RECONVERGENT B2 ;  /* 0x0000000000027941 */ /* 0x000fea0003800200 */
.L_x_185:
[----:B------:R-:W-:Y:S05]  /*0b00*/  @!P1 BRA `(.L_x_178) ;  /* 0x0000000000289947 */ /* 0x000fea0003800000 */
[----:B------:R-:W1:Y:S01]  /*0b10*/  LDC.64 R6, c[0x0][0x380] ;  /* 0x0000e000ff067b82 */ /* 0x000e620000000a00 */
[----:B0-----:R-:W-:Y:S02]  /*0b20*/  LEA R9, R3, R4, 0xd ;  /* 0x0000000403097211 */ /* 0x001fe400078e68ff */
[----:B------:R-:W-:-:S07]  /*0b30*/  IADD3 R8, PT, PT, -R5, RZ, RZ ;  /* 0x000000ff05087210 */ /* 0x000fce0007ffe1ff */
.L_x_187:
[----:B-1----:R-:W-:-:S06]  /*0b40*/  IMAD.WIDE.U32 R4, R9, 0x4, R6 ;  /* 0x0000000409047825 */ /* 0x002fcc00078e0006 */
[----:B------:R-:W2:Y:S01]  /*0b50*/  LDG.E R4, desc[UR6][R4.64] ;  /* 0x0000000604047981 */ /* 0x000ea2000c1e1900 */
[----:B------:R-:W-:Y:S02]  /*0b60*/  IADD3 R8, PT, PT, R8, 0x1, RZ ;  /* 0x0000000108087810 */ /* 0x000fe40007ffe0ff */
[----:B------:R-:W-:Y:S02]  /*0b70*/  IADD3 R9, PT, PT, R9, 0x200, RZ ;  /* 0x0000020009097810 */ /* 0x000fe40007ffe0ff */
[----:B------:R-:W-:Y:S01]  /*0b80*/  ISETP.NE.AND P0, PT, R8, RZ, PT ;  /* 0x000000ff0800720c */ /* 0x000fe20003f05270 */
[----:B--2--5:R-:W-:-:S12]  /*0b90*/  FADD R15, R4, R15 ;  /* 0x0000000f040f7221 */ /* 0x024fd80000000000 */
[----:B------:R-:W-:Y:S05]  /*0ba0*/  @P0 BRA `(.L_x_187) ;  /* 0xfffffffc00e40947 */ /* 0x000fea000383ffff */
.L_x_178:
[----:B------:R-:W-:Y:S05]  /*0bb0*/  BSYNC.RECONVERGENT B1 ;  /* 0x0000000000017941 */ /* 0x000fea0003800200 */
.L_x_177:
[----:B------:R-:W-:-:S13]  /*0bc0*/  ISETP.GE.U32.AND P0, PT, R0, 0x200, PT ;  /* 0x000002000000780c */ /* 0x000fda0003f06070 */
[----:B------:R-:W-:Y:S05]  /*0bd0*/  @!P0 BRA `(.L_x_188) ;  /* 0x0000000000d08947 */ /* 0x000fea0003800000 */
[----:B0-----:R-:W0:Y:S01]  /*0be0*/  S2R R8, SR_LANEID ;  /* 0x0000000000087919 */ /* 0x001e220000000000 */
[----:B-----5:R-:W1:Y:S02]  /*0bf0*/  SHFL.DOWN PT, R0, R15, 0x1, 0x1f ;  /* 0x08201f000f007f89 */ /* 0x020e6400000e0000 */
[----:B-1----:R-:W-:Y:S01]  /*0c00*/  FADD R0, R0, R15 ;  /* 0x0000000f00007221 */ /* 0x002fe20000000000 */
[C---:B0-----:R-:W-:Y:S02]  /*0c10*/  ISETP.GT.AND P0, PT, R8.reuse, 0x1e, PT ;  /* 0x0000001e0800780c */ /* 0x041fe40003f04270 */
[C---:B------:R-:W-:Y:S02]  /*0c20*/  ISETP.NE.AND P1, PT, R8.reuse, RZ, PT ;  /* 0x000000ff0800720c */ /* 0x040fe40003f25270 */
        /* <DEDUP_REMOVED lines=27> */
[----:B------:R-:W0:Y:S04]  /*0de0*/  LDS.128 R12, [UR4+0x10] ;  /* 0x00001004ff0c7984 */ /* 0x000e280008000c00 */
[----:B------:R-:W2:Y:S04]  /*0df0*/  LDS.128 R8, [UR4+0x20] ;  /* 0x00002004ff087984 */ /* 0x000ea80008000c00 */
[----:B-1----:R-:W1:Y:S04]  /*0e00*/  LDS.128 R4, [UR4+0x30] ;  /* 0x00003004ff047984 */ /* 0x002e680008000c00 */
[----:B------:R-:W3:Y:S01]  /*0e10*/  LDS.128 R16, [UR4+0x40] ;  /* 0x00004004ff107984 */ /* 0x000ee20008000c00 */
[----:B0-----:R-:W-:-:S04]  /*0e20*/  FADD R13, R20, R13 ;  /* 0x0000000d140d7221 */ /* 0x001fc80000000000 */
[----:B------:R-:W-:-:S04]  /*0e30*/  FADD R14, R13, R14 ;  /* 0x0000000e0d0e7221 */ /* 0x000fc80000000000 */
[----:B------:R-:W-:-:S04]  /*0e40*/  FADD R15, R14, R15 ;  /* 0x0000000f0e0f7221 */ /* 0x000fc80000000000 */
[----:B--2---:R-:W-:-:S04]  /*0e50*/  FADD R8, R15, R8 ;  /* 0x000000080f087221 */ /* 0x004fc80000000000 */
[----:B------:R-:W-:-:S04]  /*0e60*/  FADD R9, R8, R9 ;  /* 0x0000000908097221 */ /* 0x000fc80000000000 */
[----:B------:R-:W-:-:S04]  /*0e70*/  FADD R10, R9, R10 ;  /* 0x0000000a090a7221 */ /* 0x000fc80000000000 */
[----:B------:R-:W-:-:S04]  /*0e80*/  FADD R11, R10, R11 ;  /* 0x0000000b0a0b7221 */ /* 0x000fc80000000000 */
[----:B-1----:R-:W-:-:S04]  /*0e90*/  FADD R4, R11, R4 ;  /* 0x000000040b047221 */ /* 0x002fc80000000000 */
        /* <DEDUP_REMOVED lines=8> */
.L_x_188:
[----:B0-----:R-:W0:Y:S01]  /*0f20*/  S2R R8, SR_LANEID ;  /* 0x0000000000087919 */ /* 0x001e220000000000 */
[----:B------:R-:W-:-:S04]  /*0f30*/  LOP3.LUT R4, R2, 0x3e0, RZ, 0xc0, !PT ;  /* 0x000003e002047812 */ /* 0x000fc800078ec0ff */
[----:B------:R-:W-:Y:S02]  /*0f40*/  IADD3 R5, PT, PT, R4, 0x20, RZ ;  /* 0x0000002004057810 */ /* 0x000fe40007ffe0ff */
[----:B------:R-:W-:Y:S02]  /*0f50*/  LOP3.LUT R7, RZ, R4, RZ, 0x33, !PT ;  /* 0x00000004ff077212 */ /* 0x000fe400078e33ff */
[----:B------:R-:W-:Y:S02]  /*0f60*/  ISETP.GT.U32.AND P0, PT, R5, R0, PT ;  /* 0x000000000500720c */ /* 0x000fe40003f04070 */
[----:B------:R-:W-:-:S04]  /*0f70*/  IADD3 R7, PT, PT, R0, R7, RZ ;  /* 0x0000000700077210 */ /* 0x000fc80007ffe0ff */
[----:B------:R-:W-:-:S05]  /*0f80*/  SEL R7, R7, 0x1f, P0 ;  /* 0x0000001f07077807 */ /* 0x000fca0000000000 */
[----:B-----5:R-:W1:Y:S01]  /*0f90*/  SHFL.DOWN PT, R4, R15, 0x1, R7 ;  /* 0x082000000f047989 */ /* 0x020e6200000e0007 */
[C---:B0-----:R-:W-:Y:S02]  /*0fa0*/  ISETP.GE.AND P0, PT, R8.reuse, R7, PT ;  /* 0x000000070800720c */ /* 0x041fe40003f06270 */
[C---:B------:R-:W-:Y:S02]  /*0fb0*/  IADD3 R6, PT, PT, R8.reuse, 0x2, RZ ;  /* 0x0000000208067810 */ /* 0x040fe40007ffe0ff */
[----:B------:R-:W-:-:S09]  /*0fc0*/  ISETP.NE.AND P1, PT, R8, RZ, PT ;  /* 0x000000ff0800720c */ /* 0x000fd20003f25270 */
[----:B-1----:R-:W-:Y:S01]  /*0fd0*/  @!P0 FADD R15, R4, R15 ;  /* 0x0000000f040f8221 */ /* 0x002fe20000000000 */
[----:B------:R-:W-:Y:S02]  /*0fe0*/  ISETP.GT.AND P0, PT, R6, R7, PT ;  /* 0x000000070600720c */ /* 0x000fe40003f04270 */
[----:B------:R-:W-:Y:S01]  /*0ff0*/  IADD3 R6, PT, PT, R8, 0x4, RZ ;  /* 0x0000000408067810 */ /* 0x000fe20007ffe0ff */
        /* <DEDUP_REMOVED lines=24> */
[----:B------:R-:W1:Y:S01]  /*1180*/  S2UR UR5, SR_CgaCtaId ;  /* 0x00000000000579c3 */ /* 0x000e620000008800 */
[----:B------:R-:W-:Y:S01]  /*1190*/  UMOV UR4, 0x400 ;  /* 0x0000040000047882 */ /* 0x000fe20000000000 */
[C---:B------:R-:W-:Y:S02]  /*11a0*/  ISETP.GT.U32.AND P2, PT, R0.reuse, 0x20, PT ;  /* 0x000000200000780c */ /* 0x040fe40003f44070 */
[C---:B------:R-:W-:Y:S02]  /*11b0*/  ISETP.GT.U32.AND P3, PT, R0.reuse, 0x40, PT ;  /* 0x000000400000780c */ /* 0x040fe40003f64070 */
[C---:B------:R-:W-:Y:S02]  /*11c0*/  ISETP.GT.U32.AND P1, PT, R0.reuse, 0x60, PT ;  /* 0x000000600000780c */ /* 0x040fe40003f24070 */
[----:B------:R-:W-:Y:S01]  /*11d0*/  ISETP.GT.U32.AND P4, PT, R0, 0xc0, PT ;  /* 0x000000c00000780c */ /* 0x000fe20003f84070 */
[----:B-1----:R-:W-:-:S09]  /*11e0*/  ULEA UR4, UR5, UR4, 0x18 ;  /* 0x0000000405047291 */ /* 0x002fd2000f8ec0ff */
[----:B0-----:R-:W0:Y:S04]  /*11f0*/  LDS.128 R4, [UR4+0x10] ;  /* 0x00001004ff047984 */ /* 0x001e280008000c00 */
[----:B------:R-:W1:Y:S04]  /*1200*/  LDS.128 R8, [UR4+0x20] ;  /* 0x00002004ff087984 */ /* 0x000e680008000c00 */
[----:B------:R-:W2:Y:S04]  /*1210*/  LDS.128 R12, [UR4+0x30] ;  /* 0x00003004ff0c7984 */ /* 0x000ea80008000c00 */
[----:B------:R-:W3:Y:S01]  /*1220*/  LDS.128 R16, [UR4+0x40] ;  /* 0x00004004ff107984 */ /* 0x000ee20008000c00 */
[----:B0-----:R-:W-:Y:S01]  /*1230*/  @P2 FADD R20, R20, R5 ;  /* 0x0000000514142221 */ /* 0x001fe20000000000 */
[----:B------:R-:W-:-:S03]  /*1240*/  ISETP.GT.U32.AND P2, PT, R0, 0x80, PT ;  /* 0x000000800000780c */ /* 0x000fc60003f44070 */
[----:B------:R-:W-:Y:S01]  /*1250*/  @P3 FADD R20, R20, R6 ;  /* 0x0000000614143221 */ /* 0x000fe20000000000 */
[----:B------:R-:W-:-:S03]  /*1260*/  ISETP.GT.U32.AND P3, PT, R0, 0xa0, PT ;  /* 0x000000a00000780c */ /* 0x000fc60003f64070 */
[----:B------:R-:W-:Y:S01]  /*1270*/  @P1 FADD R20, R20, R7 ;  /* 0x0000000714141221 */ /* 0x000fe20000000000 */
[----:B------:R-:W-:-:S05]  /*1280*/  ISETP.GT.U32.AND P1, PT, R0, 0xe0, PT ;  /* 0x000000e00000780c */ /* 0x000fca0003f24070 */
[----:B-1----:R-:W-:Y:S01]  /*1290*/  @P2 FADD R20, R20, R8 ;  /* 0x0000000814142221 */ /* 0x002fe20000000000 */
[----:B------:R-:W-:-:S03]  /*12a0*/  ISETP.GT.U32.AND P2, PT, R0, 0x100, PT ;  /* 0x000001000000780c */ /* 0x000fc60003f44070 */
[----:B------:R-:W-:Y:S01]  /*12b0*/  @P3 FADD R20, R20, R9 ;  /* 0x0000000914143221 */ /* 0x000fe20000000000 */
[----:B------:R-:W-:-:S03]  /*12c0*/  ISETP.GT.U32.AND P3, PT, R0, 0x120, PT ;  /* 0x000001200000780c */ /* 0x000fc60003f64070 */
[----:B------:R-:W-:Y:S01]  /*12d0*/  @P4 FADD R20, R20, R10 ;  /* 0x0000000a14144221 */ /* 0x000fe20000000000 */
[----:B------:R-:W-:-:S03]  /*12e0*/  ISETP.GT.U32.AND P4, PT, R0, 0x140, PT ;  /* 0x000001400000780c */ /* 0x000fc60003f84070 */
[----:B------:R-:W-:Y:S01]  /*12f0*/  @P1 FADD R20, R20, R11 ;  /* 0x0000000b14141221 */ /* 0x000fe20000000000 */
[----:B------:R-:W-:-:S03]  /*1300*/  ISETP.GT.U32.AND P1, PT, R0, 0x160, PT ;  /* 0x000001600000780c */ /* 0x000fc60003f24070 */
[----:B--2---:R-:W-:Y:S01]  /*1310*/  @P2 FADD R20, R20, R12 ;  /* 0x0000000c14142221 */ /* 0x004fe20000000000 */
[----:B------:R-:W-:-:S03]  /*1320*/  ISETP.GT.U32.AND P2, PT, R0, 0x180, PT ;  /* 0x000001800000780c */ /* 0x000fc60003f44070 */
[----:B------:R-:W-:Y:S01]  /*1330*/  @P3 FADD R20, R20, R13 ;  /* 0x0000000d14143221 */ /* 0x000fe20000000000 */
[----:B------:R-:W-:-:S03]  /*1340*/  ISETP.GT.U32.AND P3, PT, R0, 0x1a0, PT ;  /* 0x000001a00000780c */ /* 0x000fc60003f64070 */
[----:B------:R-:W-:Y:S01]  /*1350*/  @P4 FADD R20, R20, R14 ;  /* 0x0000000e14144221 */ /* 0x000fe20000000000 */
[----:B------:R-:W-:-:S03]  /*1360*/  ISETP.GT.U32.AND P4, PT, R0, 0x1c0, PT ;  /* 0x000001c00000780c */ /* 0x000fc60003f84070 */
[----:B------:R-:W-:Y:S01]  /*1370*/  @P1 FADD R20, R20, R15 ;  /* 0x0000000f14141221 */ /* 0x000fe20000000000 */
[----:B------:R-:W-:-:S03]  /*1380*/  ISETP.GT.U32.AND P1, PT, R0, 0x1e0, PT ;  /* 0x000001e00000780c */ /* 0x000fc60003f24070 */
[----:B---3--:R-:W-:-:S04]  /*1390*/  @P2 FADD R20, R20, R16 ;  /* 0x0000001014142221 */ /* 0x008fc80000000000 */
[----:B------:R-:W-:-:S04]  /*13a0*/  @P3 FADD R20, R20, R17 ;  /* 0x0000001114143221 */ /* 0x000fc80000000000 */
[----:B------:R-:W-:-:S04]  /*13b0*/  @P4 FADD R20, R20, R18 ;  /* 0x0000001214144221 */ /* 0x000fc80000000000 */
[----:B------:R-:W-:Y:S01]  /*13c0*/  @P1 FADD R20, R20, R19 ;  /* 0x0000001314141221 */ /* 0x000fe20000000000 */
[----:B------:R-:W-:Y:S06]  /*13d0*/  BRA `(.L_x_189) ;  /* 0x0000001400007947 */ /* 0x000fec0003800000 */
.L_x_174:
[----:B------:R-:W0:Y:S01]  /*13e0*/  S2R R2, SR_TID.X ;  /* 0x0000000000027919 */ /* 0x000e220000002100 */
[----:B------:R-:W1:Y:S02]  /*13f0*/  LDCU.64 UR4, c[0x0][0x380] ;  /* 0x00007000ff0477ac */ /* 0x000e640008000a00 */
[----:B-1----:R-:W-:Y:S02]  /*1400*/  MOV R4, UR4 ;  /* 0x0000000400047c02 */ /* 0x002fe40008000f00 */
[----:B------:R-:W-:Y:S02]  /*1410*/  MOV R5, UR5 ;  /* 0x0000000500057c02 */ /* 0x000fe40008000f00 */
[----:B0-----:R-:W-:-:S05]  /*1420*/  LEA R9, R3, R2, 0xd ;  /* 0x0000000203097211 */ /* 0x001fca00078e68ff */
[----:B------:R-:W-:-:S05]  /*1430*/  IMAD.WIDE.U32 R8, R9, 0x4, R4 ;  /* 0x0000000409087825 */ /* 0x000fca00078e0004 */
        /* <DEDUP_REMOVED lines=16> */
[----:B------:R-:W-:Y:S01]  /*1540*/  ISETP.GE.U32.AND P0, PT, R0, R13, PT ;  /* 0x0000000d0000720c */ /* 0x000fe20003f06070 */
        /* <DEDUP_REMOVED lines=16> */
[----:B------:R-:W-:Y:S01]  /*1650*/  LEA R9, R3, R13, 0xd ;  /* 0x0000000d03097211 */ /* 0x000fe200078e68ff */
[----:B------:R-:W-:Y:S01]  /*1660*/  UMOV UR4, URZ ;  /* 0x000000ff00047c82 */ /* 0x000fe20008000000 */
[----:B------:R-:W-:Y:S02]  /*1670*/  IADD3 R8, PT, PT, R6, -0x2000, RZ ;  /* 0xffffe00006087810 */ /* 0x000fe40007ffe0ff */
[----:B------:R-:W-:Y:S02]  /*1680*/  LOP3.LUT R0, RZ, R2, RZ, 0x33, !PT ;  /* 0x00000002ff007212 */ /* 0x000fe400078e33ff */
[----:B------:R-:W-:Y:S02]  /*1690*/  ISETP.GT.U32.AND P0, PT, R9, R8, PT ;  /* 0x000000080900720c */ /* 0x000fe40003f04070 */
[----:B------:R-:W-:Y:S02]  /*16a0*/  IADD3 R10, PT, PT, -R13, R6, R0 ;  /* 0x000000060d0a7210 */ /* 0x000fe40007ffe100 */
[----:B------:R-:W-:-:S02]  /*16b0*/  IADD3 R7, PT, PT, R9, 0x1000, R2 ;  /* 0x0000100009077810 */ /* 0x000fc40007ffe002 */
[----:B------:R-:W-:Y:S01]  /*16c0*/  MOV R0, R9 ;  /* 0x0000000900007202 */ /* 0x000fe20000000f00 */
[----:B------:R-:W-:-:S06]  /*16d0*/  IMAD R2, R3, -0x2000, R10 ;  /* 0xffffe00003027824 */ /* 0x000fcc00078e020a */
[----:B------:R-:W-:Y:S05]  /*16e0*/  @P0 BRA `(.L_x_191) ;  /* 0x0000000000bc0947 */ /* 0x000fea0003800000 */
[----:B------:R-:W0:Y:S08]  /*16f0*/  LDC R6, c[0x0][0x3a8] ;  /* 0x0000ea00ff067b82 */ /* 0x000e300000000800 */
[----:B------:R-:W1:Y:S02]  /*1700*/  LDC.64 R4, c[0x0][0x380] ;  /* 0x0000e000ff047b82 */ /* 0x000e640000000a00 */
.L_x_192:
[----:B------:R-:W2:Y:S02]  /*1710*/  S2R R10, SR_TID.X ;  /* 0x00000000000a7919 */ /* 0x000ea40000002100 */
[----:B--2---:R-:W-:-:S05]  /*1720*/  IADD3 R11, PT, PT, R10, R9, RZ ;  /* 0x000000090a0b7210 */ /* 0x004fca0007ffe0ff */
[----:B-1----:R-:W-:-:S05]  /*1730*/  IMAD.WIDE.U32 R10, R11, 0x4, R4 ;  /* 0x000000040b0a7825 */ /* 0x002fca00078e0004 */
        /* <DEDUP_REMOVED lines=13> */
[----:B---3--:R-:W-:-:S02]  /*1810*/  FADD R14, R14, R15 ;  /* 0x0000000f0e0e7221 */ /* 0x008fc40000000000 */
[----:B------:R-:W2:Y:S01]  /*1820*/  LDG.E R15, desc[UR6][R10.64+0x7000] ;  /* 0x007000060a0f7981 */ /* 0x000ea2000c1e1900 */
[----:B----4-:R-:W-:-:S03]  /*1830*/  FADD R12, R16, R17 ;  /* 0x00000011100c7221 */ /* 0x010fc60000000000 */
[----:B------:R-:W3:Y:S04]  /*1840*/  LDG.E R17, desc[UR6][R10.64+0x5800] ;  /* 0x005800060a117981 */ /* 0x000ee8000c1e1900 */
[----:B------:R-:W2:Y:S01]  /*1850*/  LDG.E R16, desc[UR6][R10.64+0x6800] ;  /* 0x006800060a107981 */ /* 0x000ea2000c1e1900 */
[----:B------:R-:W-:-:S03]  /*1860*/  FADD R14, R23, R14 ;  /* 0x0000000e170e7221 */ /* 0x000fc60000000000 */
[----:B------:R-:W4:Y:S01]  /*1870*/  LDG.E R23, desc[UR6][R10.64+0x7800] ;  /* 0x007800060a177981 */ /* 0x000f22000c1e1900 */
[----:B-----5:R-:W-:-:S04]  /*1880*/  FADD R19, R19, R20 ;  /* 0x0000001413137221 */ /* 0x020fc80000000000 */
[----:B------:R-:W-:Y:S01]  /*1890*/  FADD R19, R12, R19 ;  /* 0x000000130c137221 */ /* 0x000fe20000000000 */
[----:B0-----:R-:W-:Y:S01]  /*18a0*/  IADD3 R12, PT, PT, -R9, R6, RZ ;  /* 0x00000006090c7210 */ /* 0x001fe20007ffe1ff */
[----:B------:R-:W-:-:S03]  /*18b0*/  FADD R21, R21, R22 ;  /* 0x0000001615157221 */ /* 0x000fc60000000000 */
[----:B------:R-:W-:Y:S01]  /*18c0*/  ISETP.GE.U32.AND P0, PT, R12, R13, PT ;  /* 0x0000000d0c00720c */ /* 0x000fe20003f06070 */
[----:B------:R-:W-:-:S04]  /*18d0*/  FADD R24, R24, R25 ;  /* 0x0000001918187221 */ /* 0x000fc80000000000 */
[----:B------:R-:W-:Y:S01]  /*18e0*/  FADD R21, R21, R24 ;  /* 0x0000001815157221 */ /* 0x000fe20000000000 */
[----:B------:R-:W-:Y:S01]  /*18f0*/  FADD R14, R14, R19 ;  /* 0x000000130e0e7221 */ /* 0x000fe20000000000 */
[----:B---3--:R-:W-:Y:S01]  /*1900*/  FADD R17, R17, R18 ;  /* 0x0000001211117221 */ /* 0x008fe20000000000 */
[----:B--2---:R-:W-:-:S04]  /*1910*/  FADD R16, R16, R15 ;  /* 0x0000000f10107221 */ /* 0x004fc80000000000 */
[----:B------:R-:W-:-:S04]  /*1920*/  FADD R16, R17, R16 ;  /* 0x0000001011107221 */ /* 0x000fc80000000000 */
[----:B------:R-:W-:-:S04]  /*1930*/  FADD R21, R21, R16 ;  /* 0x0000001015157221 */ /* 0x000fc80000000000 */
[----:B------:R-:W-:-:S04]  /*1940*/  FADD R14, R14, R21 ;  /* 0x000000150e0e7221 */ /* 0x000fc80000000000 */
[----:B----4-:R-:W-:Y:S01]  /*1950*/  FADD R23, R23, R14 ;  /* 0x0000000e17177221 */ /* 0x010fe20000000000 */
[----:B------:R-:W-:Y:S06]  /*1960*/  @!P0 BRA `(.L_x_190) ;  /* 0x0000000800d08947 */ /* 0x000fec0003800000 */
[C---:B------:R-:W-:Y:S01]  /*1970*/  IADD3 R9, PT, PT, R13.reuse, R9, RZ ;  /* 0x000000090d097210 */ /* 0x040fe20007ffe0ff */
[----:B------:R-:W-:Y:S01]  /*1980*/  UIADD3 UR4, UPT, UPT, UR4, 0x1, URZ ;  /* 0x0000000104047890 */ /* 0x000fe2000fffe0ff */
[----:B------:R-:W-:Y:S02]  /*1990*/  IADD3 R0, PT, PT, R13, R0, RZ ;  /* 0x000000000d007210 */ /* 0x000fe40007ffe0ff */
[----:B------:R-:W-:Y:S02]  /*19a0*/  ISETP.GT.U32.AND P0, PT, R9, R8, PT ;  /* 0x000000080900720c */ /* 0x000fe40003f04070 */
[C---:B------:R-:W-:Y:S02]  /*19b0*/  IADD3 R2, PT, PT, -R13.reuse, R2, RZ ;  /* 0x000000020d027210 */ /* 0x040fe40007ffe1ff */
[----:B------:R-:W-:-:S09]  /*19c0*/  IADD3 R7, PT, PT, R13, R7, RZ ;  /* 0x000000070d077210 */ /* 0x000fd20007ffe0ff */
[----:B------:R-:W-:Y:S05]  /*19d0*/  @!P0 BRA `(.L_x_192) ;  /* 0xfffffffc004c8947 */ /* 0x000fea000383ffff */
.L_x_191:
[----:B------:R-:W0:Y:S01]  /*19e0*/  S2R R16, SR_TID.X ;  /* 0x0000000000107919 */ /* 0x000e220000002100 */
[----:B------:R-:W-:Y:S01]  /*19f0*/  IADD3 R8, PT, PT, -R9, R6, RZ ;  /* 0x0000000609087210 */ /* 0x000fe20007ffe1ff */
[----:B------:R-:W-:Y:S03]  /*1a00*/  BSSY.RECONVERGENT B1, `(.L_x_190) ;  /* 0x00000aa000017945 */ /* 0x000fe60003800200 */
[----:B0-----:R-:W-:-:S04]  /*1a10*/  ISETP.GE.AND P0, PT, R16, R8, PT ;  /* 0x000000081000720c */ /* 0x001fc80003f06270 */
[----:B------:R-:W-:-:S13]  /*1a20*/  ISETP.GE.U32.OR P0, PT, R9, R6, P0 ;  /* 0x000000060900720c */ /* 0x000fda0000706470 */
[----:B------:R-:W-:Y:S05]  /*1a30*/  @P0 BRA `(.L_x_193) ;  /* 0x0000000800980947 */ /* 0x000fea0003800000 */
[----:B------:R-:W0:Y:S01]  /*1a40*/  LDC R10, c[0x0][0x3ac] ;  /* 0x0000eb00ff0a7b82 */ /* 0x000e220000000800 */
[----:B------:R-:W-:Y:S01]  /*1a50*/  LOP3.LUT R11, RZ, R16, RZ, 0x33, !PT ;  /* 0x00000010ff0b7212 */ /* 0x000fe200078e33ff */
[----:B------:R-:W-:Y:S06]  /*1a60*/  BSSY.RECONVERGENT B2, `(.L_x_194) ;  /* 0x0000056000027945 */ /* 0x000fec0003800200 */
[----:B------:R-:W1:Y:S01]  /*1a70*/  LDC R8, c[0x0][0x3ac] ;  /* 0x0000eb00ff087b82 */ /* 0x000e620000000800 */
[----:B0-----:R-:W-:-:S04]  /*1a80*/  SHF.L.U32 R10, R10, 0xd, RZ ;  /* 0x0000000d0a0a7819 */ /* 0x001fc800000006ff */
[----:B------:R-:W-:-:S04]  /*1a90*/  LEA R10, R3, R10, 0xd ;  /* 0x0000000a030a7211 */ /* 0x000fc800078e68ff */
[----:B------:R-:W-:Y:S01]  /*1aa0*/  IADD3 R6, PT, PT, -R10, R6, R11 ;  /* 0x000000060a067210 */ /* 0x000fe20007ffe10b */
[----:B-1----:R-:W-:-:S04]  /*1ab0*/  IMAD R11, R8, UR4, RZ ;  /* 0x00000004080b7c24 */ /* 0x002fc8000f8e02ff */
[----:B------:R-:W-:-:S05]  /*1ac0*/  IMAD R6, R11, -0x2000, R6 ;  /* 0xffffe0000b067824 */ /* 0x000fca00078e0206 */
[C---:B------:R-:W-:Y:S02]  /*1ad0*/  ISETP.GE.U32.AND P0, PT, R6.reuse, 0x1e00, PT ;  /* 0x00001e000600780c */ /* 0x040fe40003f06070 */
[----:B------:R-:W-:-:S04]  /*1ae0*/  LEA.HI R6, R6, 0x1, RZ, 0x17 ;  /* 0x0000000106067811 */ /* 0x000fc800078fb8ff */
[----:B------:R-:W-:-:S07]  /*1af0*/  LOP3.LUT R8, R6, 0xf, RZ, 0xc0, !PT ;  /* 0x0000000f06087812 */ /* 0x000fce00078ec0ff */
[----:B------:R-:W-:Y:S05]  /*1b00*/  @!P0 BRA `(.L_x_195) ;  /* 0x00000004002c8947 */ /* 0x000fea0003800000 */
[----:B------:R-:W-:Y:S01]  /*1b10*/  LEA.HI R10, R2, 0x1, RZ, 0x17 ;  /* 0x00000001020a7811 */ /* 0x000fe200078fb8ff */
[----:B------:R-:W-:Y:S01]  /*1b20*/  BSSY.RECONVERGENT B3, `(.L_x_196) ;  /* 0x0000048000037945 */ /* 0x000fe20003800200 */
[----:B------:R-:W-:Y:S02]  /*1b30*/  LOP3.LUT R11, R16, 0x1000, RZ, 0xfc, !PT ;  /* 0x00001000100b7812 */ /* 0x000fe400078efcff */
[----:B------:R-:W-:-:S04]  /*1b40*/  LOP3.LUT R10, R10, 0xfffff0, RZ, 0xc0, !PT ;  /* 0x00fffff00a0a7812 */ /* 0x000fc800078ec0ff */
[----:B------:R-:W-:-:S07]  /*1b50*/  IADD3 R13, PT, PT, -R10, RZ, RZ ;  /* 0x000000ff0a0d7210 */ /* 0x000fce0007ffe1ff */
.L_x_197:
[C---:B------:R-:W-:Y:S02]  /*1b60*/  IADD3 R15, PT, PT, R7.reuse, -0x1000, RZ ;  /* 0xfffff000070f7810 */ /* 0x040fe40007ffe0ff */
[----:B------:R-:W-:-:S03]  /*1b70*/  IADD3 R25, PT, PT, R7, -0xe00, RZ ;  /* 0xfffff20007197810 */ /* 0x000fc60007ffe0ff */
[----:B------:R-:W-:Y:S01]  /*1b80*/  IMAD.WIDE.U32 R14, R15, 0x4, R4 ;  /* 0x000000040f0e7825 */ /* 0x000fe200078e0004 */
[----:B------:R-:W-:-:S04]  /*1b90*/  IADD3 R21, PT, PT, R7, -0xc00, RZ ;  /* 0xfffff40007157810 */ /* 0x000fc80007ffe0ff */
[----:B------:R0:W2:Y:S01]  /*1ba0*/  LDG.E R22, desc[UR6][R14.64] ;  /* 0x000000060e167981 */ /* 0x0000a2000c1e1900 */
[----:B------:R-:W-:-:S04]  /*1bb0*/  IMAD.WIDE.U32 R24, R25, 0x4, R4 ;  /* 0x0000000419187825 */ /* 0x000fc800078e0004 */
[--C-:B------:R-:W-:Y:S01]  /*1bc0*/  IMAD.WIDE.U32 R20, R21, 0x4, R4.reuse ;  /* 0x0000000415147825 */ /* 0x100fe200078e0004 */
[----:B------:R-:W3:Y:S04]  /*1bd0*/  LDG.E R16, desc[UR6][R24.64] ;  /* 0x0000000618107981 */ /* 0x000ee8000c1e1900 */
[----:B------:R1:W4:Y:S01]  /*1be0*/  LDG.E R17, desc[UR6][R20.64] ;  /* 0x0000000614117981 */ /* 0x000322000c1e1900 */
[C---:B------:R-:W-:Y:S02]  /*1bf0*/  IADD3 R19, PT, PT, R7.reuse, -0xa00, RZ ;  /* 0xfffff60007137810 */ /* 0x040fe40007ffe0ff */
[C---:B------:R-:W-:Y:S02]  /*1c00*/  IADD3 R29, PT, PT, R7.reuse, -0x800, RZ ;  /* 0xfffff800071d7810 */ /* 0x040fe40007ffe0ff */
[----:B------:R-:W-:Y:S01]  /*1c10*/  IADD3 R27, PT, PT, R7, -0x600, RZ ;  /* 0xfffffa00071b7810 */ /* 0x000fe20007ffe0ff */
[----:B------:R-:W-:Y:S01]  /*1c20*/  IMAD.WIDE.U32 R18, R19, 0x4, R4 ;  /* 0x0000000413127825 */ /* 0x000fe200078e0004 */
[----:B------:R-:W-:-:S03]  /*1c30*/  IADD3 R12, PT, PT, R7, -0x400, RZ ;  /* 0xfffffc00070c7810 */ /* 0x000fc60007ffe0ff */
[--C-:B------:R-:W-:Y:S01]  /*1c40*/  IMAD.WIDE.U32 R28, R29, 0x4, R4.reuse ;  /* 0x000000041d1c7825 */ /* 0x100fe200078e0004 */
[----:B------:R-:W5:Y:S03]  /*1c50*/  LDG.E R10, desc[UR6][R18.64] ;  /* 0x00000006120a7981 */ /* 0x000f66000c1e1900 */
[----:B0-----:R-:W-:Y:S01]  /*1c60*/  IMAD.WIDE.U32 R14, R27, 0x4, R4 ;  /* 0x000000041b0e7825 */ /* 0x001fe200078e0004 */
[----:B------:R-:W-:-:S03]  /*1c70*/  IADD3 R27, PT, PT, R7, -0x200, RZ ;  /* 0xfffffe00071b7810 */ /* 0x000fc60007ffe0ff */
[--C-:B-1----:R-:W-:Y:S02]  /*1c80*/  IMAD.WIDE.U32 R20, R12, 0x4, R4.reuse ;  /* 0x000000040c147825 */ /* 0x102fe400078e0004 */
[----:B------:R0:W5:Y:S04]  /*1c90*/  LDG.E R12, desc[UR6][R14.64] ;  /* 0x000000060e0c7981 */ /* 0x000168000c1e1900 */
[----:B------:R1:W5:Y:S01]  /*1ca0*/  LDG.E R18, desc[UR6][R28.64] ;  /* 0x000000061c127981 */ /* 0x000362000c1e1900 */
[----:B------:R-:W-:-:S04]  /*1cb0*/  IMAD.WIDE.U32 R24, R7, 0x4, R4 ;  /* 0x0000000407187825 */ /* 0x000fc800078e0004 */
[----:B0-----:R-:W-:Y:S01]  /*1cc0*/  IMAD.WIDE.U32 R14, R27, 0x4, R4 ;  /* 0x000000041b0e7825 */ /* 0x001fe200078e0004 */
[----:B------:R-:W5:Y:S04]  /*1cd0*/  LDG.E R19, desc[UR6][R24.64] ;  /* 0x0000000618137981 */ /* 0x000f68000c1e1900 */
[----:B------:R0:W5:Y:S01]  /*1ce0*/  LDG.E R27, desc[UR6][R20.64] ;  /* 0x00000006141b7981 */ /* 0x000162000c1e1900 */
[----:B-1----:R-:W-:-:S03]  /*1cf0*/  IADD3 R29, PT, PT, R7, 0x200, RZ ;  /* 0x00000200071d7810 */ /* 0x002fc60007ffe0ff */
[----:B------:R1:W5:Y:S01]  /*1d00*/  LDG.E R26, desc[UR6][R14.64] ;  /* 0x000000060e1a7981 */ /* 0x000362000c1e1900 */
[----:B0-----:R-:W-:Y:S01]  /*1d10*/  IADD3 R21, PT, PT, R7, 0x400, RZ ;  /* 0x0000040007157810 */ /* 0x001fe20007ffe0ff */
[----:B------:R-:W-:Y:S01]  /*1d20*/  IMAD.WIDE.U32 R28, R29, 0x4, R4 ;  /* 0x000000041d1c7825 */ /* 0x000fe200078e0004 */
[----:B-1----:R-:W-:-:S05]  /*1d30*/  IADD3 R15, PT, PT, R7, 0x800, RZ ;  /* 0x00000800070f7810 */ /* 0x002fca0007ffe0ff */
[----:B------:R-:W5:Y:S01]  /*1d40*/  LDG.E R28, desc[UR6][R28.64] ;  /* 0x000000061c1c7981 */ /* 0x000f62000c1e1900 */
[----:B------:R-:W-:-:S06]  /*1d50*/  IMAD.WIDE.U32 R14, R15, 0x4, R4 ;  /* 0x000000040f0e7825 */ /* 0x000fcc00078e0004 */
[----:B------:R-:W5:Y:S01]  /*1d60*/  LDG.E R14, desc[UR6][R14.64] ;  /* 0x000000060e0e7981 */ /* 0x000f62000c1e1900 */
[----:B--2---:R-:W-:Y:S01]  /*1d70*/  FADD R25, R22, R23 ;  /* 0x0000001716197221 */ /* 0x004fe20000000000 */
[----:B------:R-:W-:Y:S01]  /*1d80*/  IMAD.WIDE.U32 R22, R21, 0x4, R4 ;  /* 0x0000000415167825 */ /* 0x000fe200078e0004 */
[----:B------:R-:W-:-:S03]  /*1d90*/  IADD3 R21, PT, PT, R7, 0x600, RZ ;  /* 0x0000060007157810 */ /* 0x000fc60007ffe0ff */
[----:B---3--:R-:W-:Y:S02]  /*1da0*/  FADD R16, R25, R16 ;  /* 0x0000001019107221 */ /* 0x008fe40000000000 */
[----:B------:R-:W-:Y:S01]  /*1db0*/  IMAD.WIDE.U32 R20, R21, 0x4, R4 ;  /* 0x0000000415147825 */ /* 0x000fe200078e0004 */
[----:B------:R-:W-:Y:S01]  /*1dc0*/  IADD3 R25, PT, PT, R7, 0xa00, RZ ;  /* 0x00000a0007197810 */ /* 0x000fe20007ffe0ff */
[----:B------:R-:W2:Y:S04]  /*1dd0*/  LDG.E R29, desc[UR6][R22.64] ;  /* 0x00000006161d7981 */ /* 0x000ea8000c1e1900 */
[----:B------:R4:W3:Y:S02]  /*1de0*/  LDG.E R20, desc[UR6][R20.64] ;  /* 0x0000000614147981 */ /* 0x0008e4000c1e1900 */
[----:B----4-:R-:W-:Y:S01]  /*1df0*/  FADD R21, R16, R17 ;  /* 0x0000001110157221 */ /* 0x010fe20000000000 */
[----:B------:R-:W-:Y:S01]  /*1e00*/  IMAD.WIDE.U32 R16, R25, 0x4, R4 ;  /* 0x0000000419107825 */ /* 0x000fe200078e0004 */
[----:B------:R-:W-:-:S05]  /*1e10*/  IADD3 R25, PT, PT, R7, 0xc00, RZ ;  /* 0x00000c0007197810 */ /* 0x000fca0007ffe0ff */
[--C-:B------:R-:W-:Y:S01]  /*1e20*/  IMAD.WIDE.U32 R22, R25, 0x4, R4.reuse ;  /* 0x0000000419167825 */ /* 0x100fe200078e0004 */
[----:B------:R-:W-:Y:S01]  /*1e30*/  IADD3 R25, PT, PT, R7, 0xe00, RZ ;  /* 0x00000e0007197810 */ /* 0x000fe20007ffe0ff */
[----:B------:R-:W4:Y:S04]  /*1e40*/  LDG.E R16, desc[UR6][R16.64] ;  /* 0x0000000610107981 */ /* 0x000f28000c1e1900 */
[----:B------:R-:W-:Y:S01]  /*1e50*/  IMAD.WIDE.U32 R24, R25, 0x4, R4 ;  /* 0x0000000419187825 */ /* 0x000fe200078e0004 */
[----:B------:R-:W4:Y:S05]  /*1e60*/  LDG.E R22, desc[UR6][R22.64] ;  /* 0x0000000616167981 */ /* 0x000f2a000c1e1900 */
[----:B------:R-:W4:Y:S01]  /*1e70*/  LDG.E R24, desc[UR6][R24.64] ;  /* 0x0000000618187981 */ /* 0x000f22000c1e1900 */
[----:B-----5:R-:W-:-:S04]  /*1e80*/  FADD R21, R21, R10 ;  /* 0x0000000a15157221 */ /* 0x020fc80000000000 */
[----:B------:R-:W-:-:S04]  /*1e90*/  FADD R21, R21, R18 ;  /* 0x0000001215157221 */ /* 0x000fc80000000000 */
[----:B------:R-:W-:-:S04]  /*1ea0*/  FADD R12, R21, R12 ;  /* 0x0000000c150c7221 */ /* 0x000fc80000000000 */
[----:B------:R-:W-:-:S04]  /*1eb0*/  FADD R27, R12, R27 ;  /* 0x0000001b0c1b7221 */ /* 0x000fc80000000000 */
[----:B------:R-:W-:-:S04]  /*1ec0*/  FADD R26, R27, R26 ;  /* 0x0000001a1b1a7221 */ /* 0x000fc80000000000 */
[----:B------:R-:W-:-:S04]  /*1ed0*/  FADD R19, R26, R19 ;  /* 0x000000131a137221 */ /* 0x000fc80000000000 */
[----:B------:R-:W-:Y:S01]  /*1ee0*/  FADD R28, R19, R28 ;  /* 0x0000001c131c7221 */ /* 0x000fe20000000000 */
[----:B------:R-:W-:-:S04]  /*1ef0*/  IADD3 R13, PT, PT, R13, 0x10, RZ ;  /* 0x000000100d0d7810 */ /* 0x000fc80007ffe0ff */
[----:B------:R-:W-:Y:S02]  /*1f00*/  ISETP.NE.AND P0, PT, R13, RZ, PT ;  /* 0x000000ff0d00720c */ /* 0x000fe40003f05270 */
[----:B------:R-:W-:Y:S02]  /*1f10*/  IADD3 R11, PT, PT, R11, 0x2000, RZ ;  /* 0x000020000b0b7810 */ /* 0x000fe40007ffe0ff */
[----:B------:R-:W-:Y:S01]  /*1f20*/  IADD3 R7, PT, PT, R7, 0x2000, RZ ;  /* 0x0000200007077810 */ /* 0x000fe20007ffe0ff */
[----:B--2---:R-:W-:-:S04]  /*1f30*/  FADD R29, R28, R29 ;  /* 0x0000001d1c1d7221 */ /* 0x004fc80000000000 */
[----:B---3--:R-:W-:-:S04]  /*1f40*/  FADD R29, R29, R20 ;  /* 0x000000141d1d7221 */ /* 0x008fc80000000000 */
[----:B------:R-:W-:-:S04]  /*1f50*/  FADD R29, R29, R14 ;  /* 0x0000000e1d1d7221 */ /* 0x000fc80000000000 */
[----:B----4-:R-:W-:-:S04]  /*1f60*/  FADD R29, R29, R16 ;  /* 0x000000101d1d7221 */ /* 0x010fc80000000000 */
[----:B------:R-:W-:-:S04]  /*1f70*/  FADD R29, R29, R22 ;  /* 0x000000161d1d7221 */ /* 0x000fc80000000000 */
[----:B------:R-:W-:Y:S01]  /*1f80*/  FADD R23, R29, R24 ;  /* 0x000000181d177221 */ /* 0x000fe20000000000 */
[----:B------:R-:W-:Y:S06]  /*1f90*/  @P0 BRA `(.L_x_197) ;  /* 0xfffffff800f00947 */ /* 0x000fec000383ffff */
[----:B------:R-:W-:Y:S05]  /*1fa0*/  BSYNC.RECONVERGENT B3 ;  /* 0x0000000000037941 */ /* 0x000fea0003800200 */
.L_x_196:
[----:B------:R-:W-:-:S07]  /*1fb0*/  IADD3 R16, PT, PT, R11, -0x1000, RZ ;  /* 0xfffff0000b107810 */ /* 0x000fce0007ffe0ff */
.L_x_195:
[----:B------:R-:W-:Y:S05]  /*1fc0*/  BSYNC.RECONVERGENT B2 ;  /* 0x0000000000027941 */ /* 0x000fea0003800200 */
.L_x_194:
[----:B------:R-:W-:-:S13]  /*1fd0*/  ISETP.NE.AND P0, PT, R8, RZ, PT ;  /* 0x000000ff0800720c */ /* 0x000fda0003f05270 */
[----:B------:R-:W-:Y:S05]  /*1fe0*/  @!P0 BRA `(.L_x_193) ;  /* 0x00000004002c8947 */ /* 0x000fea0003800000 */
[----:B------:R-:W-:Y:S01]  /*1ff0*/  ISETP.GE.U32.AND P0, PT, R8, 0x8, PT ;  /* 0x000000080800780c */ /* 0x000fe20003f06070 */
[----:B------:R-:W-:Y:S01]  /*2000*/  BSSY.RECONVERGENT B2, `(.L_x_198) ;  /* 0x0000025000027945 */ /* 0x000fe20003800200 */
[----:B------:R-:W-:-:S04]  /*2010*/  LOP3.LUT R22, R6, 0x7, RZ, 0xc0, !PT ;  /* 0x0000000706167812 */ /* 0x000fc800078ec0ff */
[----:B------:R-:W-:-:S07]  /*2020*/  ISETP.NE.AND P1, PT, R22, RZ, PT ;  /* 0x000000ff1600720c */ /* 0x000fce0003f25270 */
[----:B------:R-:W-:Y:S06]  /*2030*/  @!P0 BRA `(.L_x_199) ;  /* 0x0000000000848947 */ /* 0x000fec0003800000 */
[----:B------:R-:W-:-:S04]  /*2040*/  IADD3 R7, PT, PT, R16, R9, RZ ;  /* 0x0000000910077210 */ /* 0x000fc80007ffe0ff */
[C---:B------:R-:W-:Y:S01]  /*2050*/  IADD3 R21, PT, PT, R7.reuse, 0x200, RZ ;  /* 0x0000020007157810 */ /* 0x040fe20007ffe0ff */
[C---:B------:R-:W-:Y:S01]  /*2060*/  IMAD.WIDE.U32 R14, R7.reuse, 0x4, R4 ;  /* 0x00000004070e7825 */ /* 0x040fe200078e0004 */
[----:B------:R-:W-:-:S03]  /*2070*/  IADD3 R19, PT, PT, R7, 0x400, RZ ;  /* 0x0000040007137810 */ /* 0x000fc60007ffe0ff */
[--C-:B------:R-:W-:Y:S01]  /*2080*/  IMAD.WIDE.U32 R20, R21, 0x4, R4.reuse ;  /* 0x0000000415147825 */ /* 0x100fe200078e0004 */
[----:B------:R0:W2:Y:S01]  /*2090*/  LDG.E R8, desc[UR6][R14.64] ;  /* 0x000000060e087981 */ /* 0x0000a2000c1e1900 */
[----:B------:R-:W-:Y:S02]  /*20a0*/  IADD3 R11, PT, PT, R7, 0x600, RZ ;  /* 0x00000600070b7810 */ /* 0x000fe40007ffe0ff */
[--C-:B------:R-:W-:Y:S01]  /*20b0*/  IMAD.WIDE.U32 R18, R19, 0x4, R4.reuse ;  /* 0x0000000413127825 */ /* 0x100fe200078e0004 */
[----:B------:R1:W3:Y:S01]  /*20c0*/  LDG.E R17, desc[UR6][R20.64] ;  /* 0x0000000614117981 */ /* 0x0002e2000c1e1900 */
[----:B------:R-:W-:Y:S02]  /*20d0*/  IADD3 R13, PT, PT, R7, 0x800, RZ ;  /* 0x00000800070d7810 */ /* 0x000fe40007ffe0ff */
[--C-:B------:R-:W-:Y:S01]  /*20e0*/  IMAD.WIDE.U32 R10, R11, 0x4, R4.reuse ;  /* 0x000000040b0a7825 */ /* 0x100fe200078e0004 */
[----:B------:R-:W-:Y:S01]  /*20f0*/  IADD3 R25, PT, PT, R7, 0xa00, RZ ;  /* 0x00000a0007197810 */ /* 0x000fe20007ffe0ff */
[----:B------:R-:W4:Y:S02]  /*2100*/  LDG.E R18, desc[UR6][R18.64] ;  /* 0x0000000612127981 */ /* 0x000f24000c1e1900 */
[--C-:B------:R-:W-:Y:S01]  /*2110*/  IMAD.WIDE.U32 R12, R13, 0x4, R4.reuse ;  /* 0x000000040d0c7825 */ /* 0x100fe200078e0004 */
[----:B------:R-:W-:Y:S01]  /*2120*/  IADD3 R27, PT, PT, R7, 0xc00, RZ ;  /* 0x00000c00071b7810 */ /* 0x000fe20007ffe0ff */
[----:B------:R-:W5:Y:S02]  /*2130*/  LDG.E R10, desc[UR6][R10.64] ;  /* 0x000000060a0a7981 */ /* 0x000f64000c1e1900 */
[--C-:B0-----:R-:W-:Y:S01]  /*2140*/  IMAD.WIDE.U32 R14, R25, 0x4, R4.reuse ;  /* 0x00000004190e7825 */ /* 0x101fe200078e0004 */
[----:B------:R-:W-:Y:S01]  /*2150*/  IADD3 R25, PT, PT, R7, 0xe00, RZ ;  /* 0x00000e0007197810 */ /* 0x000fe20007ffe0ff */
[----:B------:R-:W5:Y:S02]  /*2160*/  LDG.E R12, desc[UR6][R12.64] ;  /* 0x000000060c0c7981 */ /* 0x000f64000c1e1900 */
[----:B-1----:R-:W-:-:S02]  /*2170*/  IMAD.WIDE.U32 R20, R27, 0x4, R4 ;  /* 0x000000041b147825 */ /* 0x002fc400078e0004 */
[----:B------:R-:W5:Y:S02]  /*2180*/  LDG.E R15, desc[UR6][R14.64] ;  /* 0x000000060e0f7981 */ /* 0x000f64000c1e1900 */
[----:B------:R-:W-:Y:S02]  /*2190*/  IMAD.WIDE.U32 R24, R25, 0x4, R4 ;  /* 0x0000000419187825 */ /* 0x000fe400078e0004 */
        /* <DEDUP_REMOVED lines=11> */
.L_x_199:
[----:B------:R-:W-:Y:S05]  /*2250*/  BSYNC.RECONVERGENT B2 ;  /* 0x0000000000027941 */ /* 0x000fea0003800200 */
.L_x_198:
[----:B------:R-:W-:Y:S05]  /*2260*/  @!P1 BRA `(.L_x_193) ;  /* 0x00000000008c9947 */ /* 0x000fea0003800000 */
[----:B------:R-:W-:Y:S01]  /*2270*/  ISETP.GE.U32.AND P0, PT, R22, 0x4, PT ;  /* 0x000000041600780c */ /* 0x000fe20003f06070 */
[----:B------:R-:W-:Y:S01]  /*2280*/  BSSY.RECONVERGENT B2, `(.L_x_200) ;  /* 0x0000014000027945 */ /* 0x000fe20003800200 */
[----:B------:R-:W-:-:S11]  /*2290*/  LOP3.LUT P1, RZ, R6, 0x3, RZ, 0xc0, !PT ;  /* 0x0000000306ff7812 */ /* 0x000fd6000782c0ff */
[----:B------:R-:W-:Y:S05]  /*22a0*/  @!P0 BRA `(.L_x_201) ;  /* 0x0000000000448947 */ /* 0x000fea0003800000 */
[----:B------:R-:W-:-:S04]  /*22b0*/  IADD3 R11, PT, PT, R16, R9, RZ ;  /* 0x00000009100b7210 */ /* 0x000fc80007ffe0ff */
[C---:B------:R-:W-:Y:S01]  /*22c0*/  IADD3 R9, PT, PT, R11.reuse, 0x200, RZ ;  /* 0x000002000b097810 */ /* 0x040fe20007ffe0ff */
[C---:B------:R-:W-:Y:S01]  /*22d0*/  IMAD.WIDE.U32 R6, R11.reuse, 0x4, R4 ;  /* 0x000000040b067825 */ /* 0x040fe200078e0004 */
[----:B------:R-:W-:-:S03]  /*22e0*/  IADD3 R13, PT, PT, R11, 0x400, RZ ;  /* 0x000004000b0d7810 */ /* 0x000fc60007ffe0ff */
[--C-:B------:R-:W-:Y:S01]  /*22f0*/  IMAD.WIDE.U32 R8, R9, 0x4, R4.reuse ;  /* 0x0000000409087825 */ /* 0x100fe200078e0004 */
[----:B------:R-:W-:Y:S01]  /*2300*/  IADD3 R15, PT, PT, R11, 0x600, RZ ;  /* 0x000006000b0f7810 */ /* 0x000fe20007ffe0ff */
[----:B------:R-:W2:Y:S02]  /*2310*/  LDG.E R6, desc[UR6][R6.64] ;  /* 0x0000000606067981 */ /* 0x000ea4000c1e1900 */
[--C-:B------:R-:W-:Y:S02]  /*2320*/  IMAD.WIDE.U32 R10, R13, 0x4, R4.reuse ;  /* 0x000000040d0a7825 */ /* 0x100fe400078e0004 */
[----:B------:R-:W3:Y:S02]  /*2330*/  LDG.E R8, desc[UR6][R8.64] ;  /* 0x0000000608087981 */ /* 0x000ee4000c1e1900 */
[----:B------:R-:W-:Y:S02]  /*2340*/  IMAD.WIDE.U32 R12, R15, 0x4, R4 ;  /* 0x000000040f0c7825 */ /* 0x000fe400078e0004 */
[----:B------:R-:W4:Y:S04]  /*2350*/  LDG.E R10, desc[UR6][R10.64] ;  /* 0x000000060a0a7981 */ /* 0x000f28000c1e1900 */
[----:B------:R-:W5:Y:S01]  /*2360*/  LDG.E R12, desc[UR6][R12.64] ;  /* 0x000000060c0c7981 */ /* 0x000f62000c1e1900 */
[----:B------:R-:W-:Y:S01]  /*2370*/  IADD3 R16, PT, PT, R16, 0x800, RZ ;  /* 0x0000080010107810 */ /* 0x000fe20007ffe0ff */
[----:B--2---:R-:W-:-:S04]  /*2380*/  FADD R23, R23, R6 ;  /* 0x0000000617177221 */ /* 0x004fc80000000000 */
[----:B---3--:R-:W-:-:S04]  /*2390*/  FADD R23, R23, R8 ;  /* 0x0000000817177221 */ /* 0x008fc80000000000 */
[----:B----4-:R-:W-:-:S04]  /*23a0*/  FADD R23, R23, R10 ;  /* 0x0000000a17177221 */ /* 0x010fc80000000000 */
[----:B-----5:R-:W-:-:S07]  /*23b0*/  FADD R23, R23, R12 ;  /* 0x0000000c17177221 */ /* 0x020fce0000000000 */
.L_x_201:
[----:B------:R-:W-:Y:S05]  /*23c0*/  BSYNC.RECONVERGENT B2 ;  /* 0x0000000000027941 */ /* 0x000fea0003800200 */
.L_x_200:
[----:B------:R-:W-:Y:S05]  /*23d0*/  @!P1 BRA `(.L_x_193) ;  /* 0x0000000000309947 */ /* 0x000fea0003800000 */
[----:B------:R-:W-:Y:S02]  /*23e0*/  LOP3.LUT R2, R2, 0xffff, RZ, 0xc0, !PT ;  /* 0x0000ffff02027812 */ /* 0x000fe400078ec0ff */
[----:B------:R-:W-:Y:S02]  /*23f0*/  IADD3 R9, PT, PT, R16, R0, RZ ;  /* 0x0000000010097210 */ /* 0x000fe40007ffe0ff */
[----:B------:R-:W-:-:S04]  /*2400*/  LEA.HI R2, R2, 0x1, RZ, 0x17 ;  /* 0x0000000102027811 */ /* 0x000fc800078fb8ff */
[----:B------:R-:W-:-:S04]  /*2410*/  LOP3.LUT R2, R2, 0x3, RZ, 0xc0, !PT ;  /* 0x0000000302027812 */ /* 0x000fc800078ec0ff */
[----:B------:R-:W-:-:S07]  /*2420*/  IADD3 R2, PT, PT, -R2, RZ, RZ ;  /* 0x000000ff02027210 */ /* 0x000fce0007ffe1ff */
.L_x_202:
[----:B------:R-:W-:-:S06]  /*2430*/  IMAD.WIDE.U32 R6, R9, 0x4, R4 ;  /* 0x0000000409067825 */ /* 0x000fcc00078e0004 */
[----:B------:R-:W2:Y:S01]  /*2440*/  LDG.E R6, desc[UR6][R6.64] ;  /* 0x0000000606067981 */ /* 0x000ea2000c1e1900 */
[----:B------:R-:W-:Y:S02]  /*2450*/  IADD3 R2, PT, PT, R2, 0x1, RZ ;  /* 0x0000000102027810 */ /* 0x000fe40007ffe0ff */
[----:B------:R-:W-:Y:S02]  /*2460*/  IADD3 R9, PT, PT, R9, 0x200, RZ ;  /* 0x0000020009097810 */ /* 0x000fe40007ffe0ff */
[----:B------:R-:W-:Y:S01]  /*2470*/  ISETP.NE.AND P0, PT, R2, RZ, PT ;  /* 0x000000ff0200720c */ /* 0x000fe20003f05270 */
[----:B--2---:R-:W-:-:S12]  /*2480*/  FADD R23, R6, R23 ;  /* 0x0000001706177221 */ /* 0x004fd80000000000 */
[----:B------:R-:W-:Y:S05]  /*2490*/  @P0 BRA `(.L_x_202) ;  /* 0xfffffffc00e40947 */ /* 0x000fea000383ffff */
.L_x_193:
[----:B------:R-:W-:Y:S05]  /*24a0*/  BSYNC.RECONVERGENT B1 ;  /* 0x0000000000017941 */ /* 0x000fea0003800200 */
.L_x_190:
        /* <DEDUP_REMOVED lines=33> */
[----:B------:R-:W1:Y:S04]  /*26c0*/  LDS.128 R8, [UR4+0x20] ;  /* 0x00002004ff087984 */ /* 0x000e680008000c00 */
[----:B--2---:R-:W2:Y:S04]  /*26d0*/  LDS.128 R4, [UR4+0x30] ;  /* 0x00003004ff047984 */ /* 0x004ea80008000c00 */
        /* <DEDUP_REMOVED lines=16> */
.L_x_189:
[----:B------:R-:W-:Y:S05]  /*27e0*/  BSYNC.RECONVERGENT B0 ;  /* 0x0000000000007941 */ /* 0x000fea0003800200 */
.L_x_173:
[----:B------:R-:W-:Y:S05]  /*27f0*/  @P0 EXIT ;  /* 0x000000000000094d */ /* 0x000fea0003800000 */
[----:B012---:R-:W0:Y:S02]  /*2800*/  LDC.64 R4, c[0x0][0x388] ;  /* 0x0000e200ff047b82 */ /* 0x007e240000000a00 */
[----:B0-----:R-:W-:-:S05]  /*2810*/  IMAD.WIDE.U32 R2, R3, 0x4, R4 ;  /* 0x0000000403027825 */ /* 0x001fca00078e0004 */
[----:B------:R-:W-:Y:S01]  /*2820*/  STG.E desc[UR6][R2.64], R20 ;  /* 0x0000001402007986 */ /* 0x000fe2000c101906 */
[----:B------:R-:W-:Y:S05]  /*2830*/  EXIT ;  /* 0x000000000000794d */ /* 0x000fea0003800000 */
.L_x_203:
        /* <DEDUP_REMOVED lines=12> */
.L_x_592:


//--------------------- .text._ZN3cub18CUB_300001_SM_10006detail6reduce28DeviceReduceSingleTileKernelINS2_10policy_hubIfjN4cuda3std3__44plusIfEEE10Policy1000EN6thrust24THRUST_300001_SM_1000_NS6detail15normal_iteratorINSD_10device_ptrIfEEEEPfjS9_ffNS7_10__identityEEEvT0_T1_T2_T3_T4_T6_ --------------------------
	.section	.text._ZN3cub18CUB_300001_SM_10006detail6reduce28DeviceReduceSingleTileKernelINS2_10policy_hubIfjN4cuda3std3__44plusIfEEE10Policy1000EN6thrust24THRUST_300001_SM_1000_NS6detail15normal_iteratorINSD_10device_ptrIfEEEEPfjS9_ffNS7_10__identityEEEvT0_T1_T2_T3_T4_T6_,"ax",@progbits
	.align	128
        .global         _ZN3cub18CUB_300001_SM_10006detail6reduce28DeviceReduceSingleTileKernelINS2_10policy_hubIfjN4cuda3std3__44plusIfEEE10Policy1000EN6thrust24THRUST_300001_SM_1000_NS6detail15normal_iteratorINSD_10device_ptrIfEEEEPfjS9_ffNS7_10__identityEEEvT0_T1_T2_T3_T4_T6_
        .type           _ZN3cub18CUB_300001_SM_10006detail6reduce28DeviceReduceSingleTileKernelINS2_10policy_hubIfjN4cuda3std3__44plusIfEEE10Policy1000EN6thrust24THRUST_300001_SM_1000_NS6detail15normal_iteratorINSD_10device_ptrIfEEEEPfjS9_ffNS7_10__identityEEEvT0_T1_T2_T3_T4_T6_,@function
        .size           _ZN3cub18CUB_300001_SM_10006detail6reduce28DeviceReduceSingleTileKernelINS2_10policy_hubIfjN4cuda3std3__44plusIfEEE10Policy1000EN6thrust24THRUST_300001_SM_1000_NS6detail15normal_iteratorINSD_10device_ptrIfEEEEPfjS9_ffNS7_10__identityEEEvT0_T1_T2_T3_T4_T6_,(.L_x_593 - _ZN3cub18CUB_300001_SM_10006detail6reduce28DeviceReduceSingleTileKernelINS2_10policy_hubIfjN4cuda3std3__44plusIfEEE10Policy1000EN6thrust24THRUST_300001_SM_1000_NS6detail15normal_iteratorINSD_10device_ptrIfEEEEPfjS9_ffNS7_10__identityEEEvT0_T1_T2_T3_T4_T6_)
        .other          _ZN3cub18CUB_300001_SM_10006detail6reduce28DeviceReduceSingleTileKernelINS2_10policy_hubIfjN4cuda3std3__44plusIfEEE10Policy1000EN6thrust24THRUST_300001_SM_1000_NS6detail15normal_iteratorINSD_10device_ptrIfEEEEPfjS9_ffNS7_10__identityEEEvT0_T1_T2_T3_T4_T6_,@"STO_CUDA_ENTRY STV_DEFAULT"
_ZN3cub18CUB_300001_SM_10006detail6reduce28DeviceReduceSingleTileKernelINS2_10policy_hubIfjN4cuda3std3__44plusIfEEE10Policy1000EN6thrust24THRUST_300001_SM_1000_NS6detail15normal_iteratorINSD_10device_ptrIfEEEEPfjS9_ffNS7_10__identityEEEvT0_T1_T2_T3_T4_T6_:
.text._ZN3cub18CUB_300001_SM_10006detail6reduce28DeviceReduceSingleTileKernelINS2_10policy_hubIfjN4cuda3std3__44plusIfEEE10Policy1000EN6thrust24THRUST_300001_SM_1000_NS6detail15normal_iteratorINSD_10device_ptrIfEEEEPfjS9_ffNS7_10__identityEEEvT0_T1_T2_T3_T4_T6_:
        /* <DEDUP_REMOVED lines=13> */
.L_x_204:
[----:B------:R-:W-:Y:S01]  /*00d0*/  ISETP.GT.U32.AND P0, PT, R4, 0x1fff, PT ;  /* 0x00001fff0400780c */ /* 0x000fe20003f04070 */
[----:B------:R-:W-:-:S12]  /*00e0*/  BSSY.RECONVERGENT B0, `(.L_x_205) ;  /* 0x000022c000007945 */ /* 0x000fd80003800200 */
[----:B------:R-:W-:Y:S05]  /*00f0*/  @P0 BRA `(.L_x_206) ;  /* 0x0000001000000947 */ /* 0x000fea0003800000 */
[----:B------:R-:W0:Y:S01]  /*0100*/  S2R R5, SR_TID.X ;  /* 0x0000000000057919 */ /* 0x000e220000002100 */
[----:B------:R-:W-:Y:S01]  /*0110*/  BSSY.RECONVERGENT B1, `(.L_x_207) ;  /* 0x0000009000017945 */ /* 0x000fe20003800200 */
[----:B------:R-:W-:Y:S01]  /*0120*/  HFMA2 R0, -RZ, RZ, 0, 0 ;  /* 0x00000000ff007431 */ /* 0x000fe200000001ff */
[----:B0-----:R-:W-:Y:S02]  /*0130*/  ISETP.GE.U32.AND P0, PT, R5, R4, PT ;  /* 0x000000040500720c */ /* 0x001fe40003f06070 */
[----:B------:R-:W-:-:S11]  /*0140*/  MOV R7, R5 ;  /* 0x0000000500077202 */ /* 0x000fd60000000f00 */
[----:B------:R-:W-:Y:S05]  /*0150*/  @P0 BRA `(.L_x_208) ;  /* 0x0000000000100947 */ /* 0x000fea0003800000 */
[----:B------:R-:W0:Y:S02]  /*0160*/  LDC.64 R2, c[0x0][0x380] ;  /* 0x0000e000ff027b82 */ /* 0x000e240000000a00 */
[----:B0-----:R-:W-:-:S05]  /*0170*/  IMAD.WIDE.U32 R2, R5, 0x4, R2 ;  /* 0x0000000405027825 */ /* 0x001fca00078e0002 */
[----:B------:R0:W5:Y:S01]  /*0180*/  LDG.E R0, desc[UR6][R2.64] ;  /* 0x0000000602007981 */ /* 0x000162000c1e1900 */
[----:B------:R-:W-:-:S07]  /*0190*/  IADD3 R7, PT, PT, R5, 0x200, RZ ;  /* 0x0000020005077810 */ /* 0x000fce0007ffe0ff */
.L_x_208:
[----:B------:R-:W-:Y:S05]  /*01a0*/  BSYNC.RECONVERGENT B1 ;  /* 0x0000000000017941 */ /* 0x000fea0003800200 */
.L_x_207:
[----:B------:R-:W-:Y:S01]  /*01b0*/  ISETP.GE.U32.AND P0, PT, R7, R4, PT ;  /* 0x000000040700720c */ /* 0x000fe20003f06070 */
[----:B------:R-:W-:-:S12]  /*01c0*/  BSSY.RECONVERGENT B1, `(.L_x_209) ;  /* 0x0000070000017945 */ /* 0x000fd80003800200 */
[----:B------:R-:W-:Y:S05]  /*01d0*/  @P0 BRA `(.L_x_210) ;  /* 0x0000000400b80947 */ /* 0x000fea0003800000 */
[----:B0-----:R-:W-:Y:S01]  /*01e0*/  LOP3.LUT R3, RZ, R7, RZ, 0x33, !PT ;  /* 0x00000007ff037212 */ /* 0x001fe200078e33ff */
[----:B------:R-:W-:Y:S03]  /*01f0*/  BSSY.RECONVERGENT B2, `(.L_x_211) ;  /* 0x0000033000027945 */ /* 0x000fe60003800200 */
[----:B------:R-:W-:-:S04]  /*0200*/  IADD3 R3, PT, PT, R3, R4, RZ ;  /* 0x0000000403037210 */ /* 0x000fc80007ffe0ff */
        /* <DEDUP_REMOVED lines=9> */
[----:B------:R-:W-:-:S04]  /*02a0*/  IADD3 R2, P0, PT, R2, 0x4000, RZ ;  /* 0x0000400002027810 */ /* 0x000fc80007f1e0ff */
[----:B------:R-:W-:-:S09]  /*02b0*/  IADD3.X R3, PT, PT, RZ, R3, RZ, P0, !PT ;  /* 0x00000003ff037210 */ /* 0x000fd200007fe4ff */
.L_x_213:
        /* <DEDUP_REMOVED lines=19> */
[----:B0-----:R-:W-:-:S04]  /*03f0*/  IADD3 R2, P2, PT, R2, 0x8000, RZ ;  /* 0x0000800002027810 */ /* 0x001fc80007f5e0ff */
[----:B------:R-:W-:Y:S01]  /*0400*/  IADD3.X R3, PT, PT, RZ, R3, RZ, P2, !PT ;  /* 0x00000003ff037210 */ /* 0x000fe200017fe4ff */
        /* <DEDUP_REMOVED lines=17> */
.L_x_212:
[----:B------:R-:W-:Y:S05]  /*0520*/  BSYNC.RECONVERGENT B2 ;  /* 0x0000000000027941 */ /* 0x000fea0003800200 */
.L_x_211:
[----:B------:R-:W-:Y:S05]  /*0530*/  @!P1 BRA `(.L_x_210) ;  /* 0x0000000000e09947 */ /* 0x000fea0003800000 */
[----:B------:R-:W-:Y:S01]  /*0540*/  ISETP.GE.U32.AND P0, PT, R22, 0x8, PT ;  /* 0x000000081600780c */ /* 0x000fe20003f06070 */
[----:B------:R-:W-:Y:S01]  /*0550*/  BSSY.RECONVERGENT B2, `(.L_x_214) ;  /* 0x0000017000027945 */ /* 0x000fe20003800200 */
[----:B------:R-:W-:-:S04]  /*0560*/  LOP3.LUT R10, R6, 0x7, RZ, 0xc0, !PT ;  /* 0x00000007060a7812 */ /* 0x000fc800078ec0ff */
[----:B------:R-:W-:-:S07]  /*0570*/  ISETP.NE.AND P1, PT, R10, RZ, PT ;  /* 0x000000ff0a00720c */ /* 0x000fce0003f25270 */
[----:B------:R-:W-:Y:S06]  /*0580*/  @!P0 BRA `(.L_x_215) ;  /* 0x00000000004c8947 */ /* 0x000fec0003800000 */
[----:B------:R-:W0:Y:S02]  /*0590*/  LDC.64 R2, c[0x0][0x380] ;  /* 0x0000e000ff027b82 */ /* 0x000e240000000a00 */
[----:B0-----:R-:W-:-:S05]  /*05a0*/  IMAD.WIDE.U32 R2, R7, 0x4, R2 ;  /* 0x0000000407027825 */ /* 0x001fca00078e0002 */
        /* <DEDUP_REMOVED lines=17> */
.L_x_215:
[----:B------:R-:W-:Y:S05]  /*06c0*/  BSYNC.RECONVERGENT B2 ;  /* 0x0000000000027941 */ /* 0x000fea0003800200 */
.L_x_214:
        /* <DEDUP_REMOVED lines=17> */
.L_x_217:
[----:B------:R-:W-:Y:S05]  /*07e0*/  BSYNC.RECONVERGENT B2 ;  /* 0x0000000000027941 */ /* 0x000fea0003800200 */
.L_x_216:
[----:B------:R-:W-:Y:S05]  /*07f0*/  @!P1 BRA `(.L_x_210) ;  /* 0x0000000000309947 */ /* 0x000fea0003800000 */
[----:B------:R-:W0:Y:S01]  /*0800*/  LDC.64 R2, c[0x0][0x380] ;  /* 0x0000e000ff027b82 */ /* 0x000e220000000a00 */
[----:B------:R-:W-:Y:S01]  /*0810*/  IADD3 R6, PT, PT, -R6, RZ, RZ ;  /* 0x000000ff06067210 */ /* 0x000fe20007ffe1ff */
[----:B0-----:R-:W-:-:S05]  /*0820*/  IMAD.WIDE.U32 R2, R7, 0x4, R2 ;  /* 0x0000000407027825 */ /* 0x001fca00078e0002 */
[----:B------:R-:W-:-:S07]  /*0830*/  MOV R7, R3 ;  /* 0x0000000300077202 */ /* 0x000fce0000000f00 */
.L_x_218:
[----:B------:R-:W-:-:S06]  /*0840*/  MOV R3, R7 ;  /* 0x0000000700037202 */ /* 0x000fcc0000000f00 */
[----:B------:R0:W2:Y:S01]  /*0850*/  LDG.E R3, desc[UR6][R2.64] ;  /* 0x0000000602037981 */ /* 0x0000a2000c1e1900 */
[----:B------:R-:W-:-:S04]  /*0860*/  IADD3 R6, PT, PT, R6, 0x1, RZ ;  /* 0x0000000106067810 */ /* 0x000fc80007ffe0ff */
[----:B------:R-:W-:Y:S02]  /*0870*/  ISETP.NE.AND P0, PT, R6, RZ, PT ;  /* 0x000000ff0600720c */ /* 0x000fe40003f05270 */
[----:B0-----:R-:W-:-:S04]  /*0880*/  IADD3 R2, P1, PT, R2, 0x800, RZ ;  /* 0x0000080002027810 */ /* 0x001fc80007f3e0ff */
[----:B------:R-:W-:Y:S01]  /*0890*/  IADD3.X R7, PT, PT, RZ, R7, RZ, P1, !PT ;  /* 0x00000007ff077210 */ /* 0x000fe20000ffe4ff */
[----:B--2--5:R-:W-:-:S06]  /*08a0*/  FADD R0, R3, R0 ;  /* 0x0000000003007221 */ /* 0x024fcc0000000000 */
[----:B------:R-:W-:Y:S05]  /*08b0*/  @P0 BRA `(.L_x_218) ;  /* 0xfffffffc00e00947 */ /* 0x000fea000383ffff */
.L_x_210:
[----:B------:R-:W-:Y:S05]  /*08c0*/  BSYNC.RECONVERGENT B1 ;  /* 0x0000000000017941 */ /* 0x000fea0003800200 */
.L_x_209:
[----:B------:R-:W-:Y:S02]  /*08d0*/  ISETP.GE.U32.AND P0, PT, R4, 0x200, PT ;  /* 0x000002000400780c */ /* 0x000fe40003f06070 */
        /* <DEDUP_REMOVED lines=36> */
[----:B------:R-:W3:Y:S04]  /*0b20*/  LDS.128 R8, [UR4+0x30] ;  /* 0x00003004ff087984 */ /* 0x000ee80008000c00 */
[----:B------:R-:W4:Y:S01]  /*0b30*/  LDS.128 R16, [UR4+0x40] ;  /* 0x00004004ff107984 */ /* 0x000f220008000c00 */
[----:B0-----:R-:W-:-:S04]  /*0b40*/  FADD R5, R0, R5 ;  /* 0x0000000500057221 */ /* 0x001fc80000000000 */
        /* <DEDUP_REMOVED lines=9> */
[----:B------:R-:W-:-:S04]  /*0be0*/  FADD R11, R10, R11 ;  /* 0x0000000b0a0b7221 */ /* 0x000fc80000000000 */
[----:B----4-:R-:W-:-:S04]  /*0bf0*/  FADD R16, R11, R16 ;  /* 0x000000100b107221 */ /* 0x010fc80000000000 */
[----:B------:R-:W-:-:S04]  /*0c00*/  FADD R17, R16, R17 ;  /* 0x0000001110117221 */ /* 0x000fc80000000000 */
[----:B------:R-:W-:-:S04]  /*0c10*/  FADD R18, R17, R18 ;  /* 0x0000001211127221 */ /* 0x000fc80000000000 */
[----:B------:R-:W-:Y:S01]  /*0c20*/  FADD R0, R18, R19 ;  /* 0x0000001312007221 */ /* 0x000fe20000000000 */
[----:B------:R-:W-:Y:S06]  /*0c30*/  BRA `(.L_x_220) ;  /* 0x0000001400d87947 */ /* 0x000fec0003800000 */
.L_x_219:
[----:B------:R-:W1:Y:S01]  /*0c40*/  S2R R6, SR_LANEID ;  /* 0x0000000000067919 */ /* 0x000e620000000000 */
[----:B------:R-:W-:-:S04]  /*0c50*/  LOP3.LUT R0, R5, 0x3e0, RZ, 0xc0, !PT ;  /* 0x000003e005007812 */ /* 0x000fc800078ec0ff */
[----:B0-----:R-:W-:Y:S02]  /*0c60*/  IADD3 R3, PT, PT, R0, 0x20, RZ ;  /* 0x0000002000037810 */ /* 0x001fe40007ffe0ff */
[----:B------:R-:W-:Y:S02]  /*0c70*/  LOP3.LUT R7, RZ, R0, RZ, 0x33, !PT ;  /* 0x00000000ff077212 */ /* 0x000fe400078e33ff */
[-C--:B------:R-:W-:Y:S02]  /*0c80*/  ISETP.GT.U32.AND P0, PT, R3, R4.reuse, PT ;  /* 0x000000040300720c */ /* 0x080fe40003f04070 */
        /* <DEDUP_REMOVED lines=40> */
[----:B------:R-:W0:Y:S04]  /*0f10*/  LDS.128 R20, [UR4+0x10] ;  /* 0x00001004ff147984 */ /* 0x000e280008000c00 */
        /* <DEDUP_REMOVED lines=30> */
.L_x_206:
[----:B------:R-:W0:Y:S01]  /*1100*/  S2R R0, SR_TID.X ;  /* 0x0000000000007919 */ /* 0x000e220000002100 */
[----:B------:R-:W1:Y:S02]  /*1110*/  LDCU.64 UR4, c[0x0][0x380] ;  /* 0x00007000ff0477ac */ /* 0x000e640008000a00 */
[----:B-1----:R-:W-:Y:S02]  /*1120*/  MOV R12, UR4 ;  /* 0x00000004000c7c02 */ /* 0x002fe40008000f00 */
[----:B------:R-:W-:-:S03]  /*1130*/  MOV R13, UR5 ;  /* 0x00000005000d7c02 */ /* 0x000fc60008000f00 */
        /* <DEDUP_REMOVED lines=17> */
[----:B------:R-:W-:Y:S01]  /*1250*/  UMOV UR4, 0x2000 ;  /* 0x0000200000047882 */ /* 0x000fe20000000000 */
[----:B--2---:R-:W-:Y:S01]  /*1260*/  FADD R20, R20, R21 ;  /* 0x0000001514147221 */ /* 0x004fe20000000000 */
[----:B------:R-:W-:-:S04]  /*1270*/  IADD3 R21, PT, PT, R4, -0x2000, RZ ;  /* 0xffffe00004157810 */ /* 0x000fc80007ffe0ff */
[----:B------:R-:W-:Y:S01]  /*1280*/  ISETP.GE.U32.AND P0, PT, R21, 0x2000, PT ;  /* 0x000020001500780c */ /* 0x000fe20003f06070 */
[----:B---3--:R-:W-:Y:S01]  /*1290*/  FADD R6, R6, R7 ;  /* 0x0000000706067221 */ /* 0x008fe20000000000 */
[----:B----4-:R-:W-:-:S04]  /*12a0*/  FADD R9, R8, R9 ;  /* 0x0000000908097221 */ /* 0x010fc80000000000 */
[----:B------:R-:W-:Y:S01]  /*12b0*/  FADD R6, R6, R9 ;  /* 0x0000000906067221 */ /* 0x000fe20000000000 */
[----:B-----5:R-:W-:Y:S01]  /*12c0*/  FADD R10, R10, R11 ;  /* 0x0000000b0a0a7221 */ /* 0x020fe20000000000 */
[----:B------:R-:W-:-:S04]  /*12d0*/  FADD R15, R14, R15 ;  /* 0x0000000f0e0f7221 */ /* 0x000fc80000000000 */
[----:B------:R-:W-:Y:S01]  /*12e0*/  FADD R15, R10, R15 ;  /* 0x0000000f0a0f7221 */ /* 0x000fe20000000000 */
[----:B------:R-:W-:Y:S01]  /*12f0*/  FADD R16, R16, R17 ;  /* 0x0000001110107221 */ /* 0x000fe20000000000 */
[----:B------:R-:W-:-:S04]  /*1300*/  FADD R19, R18, R19 ;  /* 0x0000001312137221 */ /* 0x000fc80000000000 */
[----:B------:R-:W-:Y:S01]  /*1310*/  FADD R16, R16, R19 ;  /* 0x0000001310107221 */ /* 0x000fe20000000000 */
[----:B------:R-:W-:-:S04]  /*1320*/  FADD R5, R5, R22 ;  /* 0x0000001605057221 */ /* 0x000fc80000000000 */
[----:B------:R-:W-:Y:S01]  /*1330*/  FADD R5, R20, R5 ;  /* 0x0000000514057221 */ /* 0x000fe20000000000 */
[----:B------:R-:W-:-:S03]  /*1340*/  FADD R6, R6, R15 ;  /* 0x0000000f06067221 */ /* 0x000fc60000000000 */
[----:B------:R-:W-:-:S04]  /*1350*/  FADD R5, R16, R5 ;  /* 0x0000000510057221 */ /* 0x000fc80000000000 */
[----:B------:R-:W-:Y:S01]  /*1360*/  FADD R5, R6, R5 ;  /* 0x0000000506057221 */ /* 0x000fe20000000000 */
[----:B------:R-:W-:Y:S06]  /*1370*/  @!P0 BRA `(.L_x_221) ;  /* 0x0000000000ac8947 */ /* 0x000fec0003800000 */
[----:B------:R-:W0:Y:S01]  /*1380*/  LDC R4, c[0x0][0x390] ;  /* 0x0000e400ff047b82 */ /* 0x000e220000000800 */
[----:B------:R-:W-:-:S07]  /*1390*/  UMOV UR4, 0x2000 ;  /* 0x0000200000047882 */ /* 0x000fce0000000000 */
[----:B------:R-:W1:Y:S02]  /*13a0*/  LDC.64 R12, c[0x0][0x380] ;  /* 0x0000e000ff0c7b82 */ /* 0x000e640000000a00 */
.L_x_223:
[----:B------:R-:W-:-:S05]  /*13b0*/  IADD3 R3, PT, PT, R0, UR4, RZ ;  /* 0x0000000400037c10 */ /* 0x000fca000fffe0ff */
        /* <DEDUP_REMOVED lines=17> */
[----:B0-----:R-:W-:-:S04]  /*14d0*/  IADD3 R2, PT, PT, R4, -UR4, RZ ;  /* 0x8000000404027c10 */ /* 0x001fc8000fffe0ff */
        /* <DEDUP_REMOVED lines=18> */
[----:B------:R-:W-:-:S06]  /*1600*/  UIADD3 UR4, UPT, UPT, UR4, 0x2000, URZ ;  /* 0x0000200004047890 */ /* 0x000fcc000fffe0ff */
[----:B------:R-:W-:-:S13]  /*1610*/  ISETP.LT.U32.AND P0, PT, R21, UR4, PT ;  /* 0x0000000415007c0c */ /* 0x000fda000bf01070 */
[----:B------:R-:W-:Y:S05]  /*1620*/  @!P0 BRA `(.L_x_223) ;  /* 0xfffffffc00608947 */ /* 0x000fea000383ffff */
.L_x_221:
[----:B------:R-:W-:Y:S01]  /*1630*/  IADD3 R3, PT, PT, R4, -UR4, RZ ;  /* 0x8000000404037c10 */ /* 0x000fe2000fffe0ff */
[----:B------:R-:W-:Y:S03]  /*1640*/  BSSY.RECONVERGENT B1, `(.L_x_222) ;  /* 0x00000a3000017945 */ /* 0x000fe60003800200 */
[----:B------:R-:W-:-:S04]  /*1650*/  ISETP.GE.AND P0, PT, R0, R3, PT ;  /* 0x000000030000720c */ /* 0x000fc80003f06270 */
[----:B------:R-:W-:-:S13]  /*1660*/  ISETP.LE.U32.OR P0, PT, R4, UR4, P0 ;  /* 0x0000000404007c0c */ /* 0x000fda0008703470 */
[----:B------:R-:W-:Y:S05]  /*1670*/  @P0 BRA `(.L_x_224) ;  /* 0x00000008007c0947 */ /* 0x000fea0003800000 */
[-C--:B------:R-:W-:Y:S01]  /*1680*/  LOP3.LUT R3, RZ, R0.reuse, RZ, 0x33, !PT ;  /* 0x00000000ff037212 */ /* 0x080fe200078e33ff */
[----:B------:R-:W-:Y:S01]  /*1690*/  BSSY.RECONVERGENT B2, `(.L_x_225) ;  /* 0x0000052000027945 */ /* 0x000fe20003800200 */
[----:B------:R-:W-:Y:S02]  /*16a0*/  MOV R6, R0 ;  /* 0x0000000000067202 */ /* 0x000fe40000000f00 */
[----:B------:R-:W-:-:S04]  /*16b0*/  IADD3 R3, PT, PT, R4, -UR4, R3 ;  /* 0x8000000404037c10 */ /* 0x000fc8000fffe003 */
[C---:B------:R-:W-:Y:S02]  /*16c0*/  ISETP.GE.U32.AND P0, PT, R3.reuse, 0x1e00, PT ;  /* 0x00001e000300780c */ /* 0x040fe40003f06070 */
[----:B------:R-:W-:-:S04]  /*16d0*/  LEA.HI R3, R3, 0x1, RZ, 0x17 ;  /* 0x0000000103037811 */ /* 0x000fc800078fb8ff */
[----:B------:R-:W-:-:S07]  /*16e0*/  LOP3.LUT R4, R3, 0xf, RZ, 0xc0, !PT ;  /* 0x0000000f03047812 */ /* 0x000fce00078ec0ff */
[----:B------:R-:W-:Y:S05]  /*16f0*/  @!P0 BRA `(.L_x_226) ;  /* 0x00000004002c8947 */ /* 0x000fea0003800000 */
[----:B------:R-:W-:Y:S01]  /*1700*/  LOP3.LUT R7, R3, 0xfffff0, RZ, 0xc0, !PT ;  /* 0x00fffff003077812 */ /* 0x000fe200078ec0ff */
[----:B------:R-:W-:Y:S01]  /*1710*/  BSSY.RECONVERGENT B3, `(.L_x_227) ;  /* 0x0000048000037945 */ /* 0x000fe20003800200 */
[C---:B------:R-:W-:Y:S02]  /*1720*/  LOP3.LUT R6, R0.reuse, 0x1000, RZ, 0xfc, !PT ;  /* 0x0000100000067812 */ /* 0x040fe400078efcff */
[----:B------:R-:W-:Y:S02]  /*1730*/  IADD3 R2, PT, PT, R0, UR4, RZ ;  /* 0x0000000400027c10 */ /* 0x000fe4000fffe0ff */
[----:B------:R-:W-:-:S07]  /*1740*/  IADD3 R7, PT, PT, -R7, RZ, RZ ;  /* 0x000000ff07077210 */ /* 0x000fce0007ffe1ff */
.L_x_228:
[C---:B------:R-:W-:Y:S01]  /*1750*/  IADD3 R19, PT, PT, R2.reuse, 0x200, RZ ;  /* 0x0000020002137810 */ /* 0x040fe20007ffe0ff */
[C---:B------:R-:W-:Y:S01]  /*1760*/  IMAD.WIDE.U32 R14, R2.reuse, 0x4, R12 ;  /* 0x00000004020e7825 */ /* 0x040fe200078e000c */
[----:B------:R-:W-:-:S03]  /*1770*/  IADD3 R11, PT, PT, R2, 0x400, RZ ;  /* 0x00000400020b7810 */ /* 0x000fc60007ffe0ff */
[--C-:B------:R-:W-:Y:S01]  /*1780*/  IMAD.WIDE.U32 R18, R19, 0x4, R12.reuse ;  /* 0x0000000413127825 */ /* 0x100fe200078e000c */
[----:B------:R0:W2:Y:S01]  /*1790*/  LDG.E R8, desc[UR6][R14.64] ;  /* 0x000000060e087981 */ /* 0x0000a2000c1e1900 */
[C---:B------:R-:W-:Y:S02]  /*17a0*/  IADD3 R21, PT, PT, R2.reuse, 0x600, RZ ;  /* 0x0000060002157810 */ /* 0x040fe40007ffe0ff */
[--C-:B------:R-:W-:Y:S01]  /*17b0*/  IMAD.WIDE.U32 R10, R11, 0x4, R12.reuse ;  /* 0x000000040b0a7825 */ /* 0x100fe200078e000c */
[----:B------:R1:W3:Y:S01]  /*17c0*/  LDG.E R9, desc[UR6][R18.64] ;  /* 0x0000000612097981 */ /* 0x0002e2000c1e1900 */
[C---:B------:R-:W-:Y:S02]  /*17d0*/  IADD3 R17, PT, PT, R2.reuse, 0x800, RZ ;  /* 0x0000080002117810 */ /* 0x040fe40007ffe0ff */
[--C-:B------:R-:W-:Y:S02]  /*17e0*/  IMAD.WIDE.U32 R20, R21, 0x4, R12.reuse ;  /* 0x0000000415147825 */ /* 0x100fe400078e000c */
[----:B------:R4:W5:Y:S01]  /*17f0*/  LDG.E R10, desc[UR6][R10.64] ;  /* 0x000000060a0a7981 */ /* 0x000962000c1e1900 */
[----:B------:R-:W-:Y:S01]  /*1800*/  IADD3 R29, PT, PT, R2, 0xa00, RZ ;  /* 0x00000a00021d7810 */ /* 0x000fe20007ffe0ff */
[----:B------:R-:W-:-:S02]  /*1810*/  IMAD.WIDE.U32 R16, R17, 0x4, R12 ;  /* 0x0000000411107825 */ /* 0x000fc400078e000c */
[----:B------:R4:W5:Y:S01]  /*1820*/  LDG.E R27, desc[UR6][R20.64] ;  /* 0x00000006141b7981 */ /* 0x000962000c1e1900 */
[C---:B------:R-:W-:Y:S01]  /*1830*/  IADD3 R23, PT, PT, R2.reuse, 0xc00, RZ ;  /* 0x00000c0002177810 */ /* 0x040fe20007ffe0ff */
[--C-:B------:R-:W-:Y:S02]  /*1840*/  IMAD.WIDE.U32 R28, R29, 0x4, R12.reuse ;  /* 0x000000041d1c7825 */ /* 0x100fe400078e000c */
[----:B------:R-:W5:Y:S01]  /*1850*/  LDG.E R26, desc[UR6][R16.64] ;  /* 0x00000006101a7981 */ /* 0x000f62000c1e1900 */
[C---:B------:R-:W-:Y:S01]  /*1860*/  IADD3 R22, PT, PT, R2.reuse, 0xe00, RZ ;  /* 0x00000e0002167810 */ /* 0x040fe20007ffe0ff */
[--C-:B0-----:R-:W-:Y:S02]  /*1870*/  IMAD.WIDE.U32 R14, R23, 0x4, R12.reuse ;  /* 0x00000004170e7825 */ /* 0x101fe400078e000c */
[----:B------:R0:W5:Y:S01]  /*1880*/  LDG.E R25, desc[UR6][R28.64] ;  /* 0x000000061c197981 */ /* 0x000162000c1e1900 */
[----:B------:R-:W-:Y:S01]  /*1890*/  IADD3 R23, PT, PT, R2, 0x1000, RZ ;  /* 0x0000100002177810 */ /* 0x000fe20007ffe0ff */
[----:B-1----:R-:W-:-:S02]  /*18a0*/  IMAD.WIDE.U32 R18, R22, 0x4, R12 ;  /* 0x0000000416127825 */ /* 0x002fc400078e000c */
[----:B------:R1:W5:Y:S01]  /*18b0*/  LDG.E R24, desc[UR6][R14.64] ;  /* 0x000000060e187981 */ /* 0x000362000c1e1900 */
[C---:B----4-:R-:W-:Y:S01]  /*18c0*/  IADD3 R11, PT, PT, R2.reuse, 0x1200, RZ ;  /* 0x00001200020b7810 */ /* 0x050fe20007ffe0ff */
[--C-:B------:R-:W-:Y:S02]  /*18d0*/  IMAD.WIDE.U32 R20, R23, 0x4, R12.reuse ;  /* 0x0000000417147825 */ /* 0x100fe400078e000c */
[----:B------:R4:W5:Y:S01]  /*18e0*/  LDG.E R23, desc[UR6][R18.64] ;  /* 0x0000000612177981 */ /* 0x000962000c1e1900 */
[C---:B0-----:R-:W-:Y:S01]  /*18f0*/  IADD3 R29, PT, PT, R2.reuse, 0x1400, RZ ;  /* 0x00001400021d7810 */ /* 0x041fe20007ffe0ff */
[--C-:B------:R-:W-:Y:S02]  /*1900*/  IMAD.WIDE.U32 R16, R11, 0x4, R12.reuse ;  /* 0x000000040b107825 */ /* 0x100fe400078e000c */
[----:B------:R-:W5:Y:S01]  /*1910*/  LDG.E R22, desc[UR6][R20.64] ;  /* 0x0000000614167981 */ /* 0x000f62000c1e1900 */
[----:B-1----:R-:W-:Y:S01]  /*1920*/  IADD3 R15, PT, PT, R2, 0x1600, RZ ;  /* 0x00001600020f7810 */ /* 0x002fe20007ffe0ff */
[----:B------:R-:W-:-:S02]  /*1930*/  IMAD.WIDE.U32 R28, R29, 0x4, R12 ;  /* 0x000000041d1c7825 */ /* 0x000fc400078e000c */
[----:B------:R0:W5:Y:S01]  /*1940*/  LDG.E R11, desc[UR6][R16.64] ;  /* 0x00000006100b7981 */ /* 0x000162000c1e1900 */
[C---:B----4-:R-:W-:Y:S01]  /*1950*/  IADD3 R19, PT, PT, R2.reuse, 0x1800, RZ ;  /* 0x0000180002137810 */ /* 0x050fe20007ffe0ff */
[--C-:B------:R-:W-:Y:S02]  /*1960*/  IMAD.WIDE.U32 R14, R15, 0x4, R12.reuse ;  /* 0x000000040f0e7825 */ /* 0x100fe400078e000c */
[----:B------:R-:W4:Y:S02]  /*1970*/  LDG.E R28, desc[UR6][R28.64] ;  /* 0x000000061c1c7981 */ /* 0x000f24000c1e1900 */
[----:B------:R-:W-:Y:S01]  /*1980*/  IMAD.WIDE.U32 R18, R19, 0x4, R12 ;  /* 0x0000000413127825 */ /* 0x000fe200078e000c */
[C---:B0-----:R-:W-:Y:S02]  /*1990*/  IADD3 R17, PT, PT, R2.reuse, 0x1a00, RZ ;  /* 0x00001a0002117810 */ /* 0x041fe40007ffe0ff */
[----:B------:R-:W-:-:S03]  /*19a0*/  IADD3 R21, PT, PT, R2, 0x1c00, RZ ;  /* 0x00001c0002157810 */ /* 0x000fc60007ffe0ff */
[----:B------:R-:W4:Y:S04]  /*19b0*/  LDG.E R18, desc[UR6][R18.64] ;  /* 0x0000000612127981 */ /* 0x000f28000c1e1900 */
[----:B------:R0:W4:Y:S01]  /*19c0*/  LDG.E R29, desc[UR6][R14.64] ;  /* 0x000000060e1d7981 */ /* 0x000122000c1e1900 */
[----:B------:R-:W-:Y:S01]  /*19d0*/  IADD3 R20, PT, PT, R2, 0x1e00, RZ ;  /* 0x00001e0002147810 */ /* 0x000fe20007ffe0ff */
[----:B0-----:R-:W-:-:S04]  /*19e0*/  IMAD.WIDE.U32 R14, R17, 0x4, R12 ;  /* 0x00000004110e7825 */ /* 0x001fc800078e000c */
[--C-:B------:R-:W-:Y:S02]  /*19f0*/  IMAD.WIDE.U32 R16, R21, 0x4, R12.reuse ;  /* 0x0000000415107825 */ /* 0x100fe400078e000c */
[----:B------:R-:W4:Y:S02]  /*1a00*/  LDG.E R14, desc[UR6][R14.64] ;  /* 0x000000060e0e7981 */ /* 0x000f24000c1e1900 */
[----:B------:R-:W-:Y:S02]  /*1a10*/  IMAD.WIDE.U32 R20, R20, 0x4, R12 ;  /* 0x0000000414147825 */ /* 0x000fe400078e000c */
[----:B------:R-:W4:Y:S04]  /*1a20*/  LDG.E R16, desc[UR6][R16.64] ;  /* 0x0000000610107981 */ /* 0x000f28000c1e1900 */
[----:B------:R-:W4:Y:S01]  /*1a30*/  LDG.E R20, desc[UR6][R20.64] ;  /* 0x0000000614147981 */ /* 0x000f22000c1e1900 */
[----:B------:R-:W-:-:S04]  /*1a40*/  IADD3 R7, PT, PT, R7, 0x10, RZ ;  /* 0x0000001007077810 */ /* 0x000fc80007ffe0ff */
[----:B------:R-:W-:Y:S02]  /*1a50*/  ISETP.NE.AND P0, PT, R7, RZ, PT ;  /* 0x000000ff0700720c */ /* 0x000fe40003f05270 */
[----:B------:R-:W-:Y:S02]  /*1a60*/  IADD3 R6, PT, PT, R6, 0x2000, RZ ;  /* 0x0000200006067810 */ /* 0x000fe40007ffe0ff */
[----:B------:R-:W-:Y:S01]  /*1a70*/  IADD3 R2, PT, PT, R2, 0x2000, RZ ;  /* 0x0000200002027810 */ /* 0x000fe20007ffe0ff */
[----:B--2---:R-:W-:-:S04]  /*1a80*/  FADD R8, R8, R5 ;  /* 0x0000000508087221 */ /* 0x004fc80000000000 */
[----:B---3--:R-:W-:-:S04]  /*1a90*/  FADD R9, R8, R9 ;  /* 0x0000000908097221 */ /* 0x008fc80000000000 */
        /* <DEDUP_REMOVED lines=8> */
[----:B----4-:R-:W-:-:S04]  /*1b20*/  FADD R28, R11, R28 ;  /* 0x0000001c0b1c7221 */ /* 0x010fc80000000000 */
[----:B------:R-:W-:-:S04]  /*1b30*/  FADD R29, R28, R29 ;  /* 0x0000001d1c1d7221 */ /* 0x000fc80000000000 */
[----:B------:R-:W-:-:S04]  /*1b40*/  FADD R29, R29, R18 ;  /* 0x000000121d1d7221 */ /* 0x000fc80000000000 */
[----:B------:R-:W-:-:S04]  /*1b50*/  FADD R29, R29, R14 ;  /* 0x0000000e1d1d7221 */ /* 0x000fc80000000000 */
[----:B------:R-:W-:-:S04]  /*1b60*/  FADD R29, R29, R16 ;  /* 0x000000101d1d7221 */ /* 0x000fc80000000000 */
[----:B------:R-:W-:Y:S01]  /*1b70*/  FADD R5, R29, R20 ;  /* 0x000000141d057221 */ /* 0x000fe20000000000 */
[----:B------:R-:W-:Y:S06]  /*1b80*/  @P0 BRA `(.L_x_228) ;  /* 0xfffffff800f00947 */ /* 0x000fec000383ffff */
[----:B------:R-:W-:Y:S05]  /*1b90*/  BSYNC.RECONVERGENT B3 ;  /* 0x0000000000037941 */ /* 0x000fea0003800200 */
.L_x_227:
[----:B------:R-:W-:-:S07]  /*1ba0*/  IADD3 R6, PT, PT, R6, -0x1000, RZ ;  /* 0xfffff00006067810 */ /* 0x000fce0007ffe0ff */
.L_x_226:
[----:B------:R-:W-:Y:S05]  /*1bb0*/  BSYNC.RECONVERGENT B2 ;  /* 0x0000000000027941 */ /* 0x000fea0003800200 */
.L_x_225:
[----:B------:R-:W-:-:S13]  /*1bc0*/  ISETP.NE.AND P0, PT, R4, RZ, PT ;  /* 0x000000ff0400720c */ /* 0x000fda0003f05270 */
[----:B------:R-:W-:Y:S05]  /*1bd0*/  @!P0 BRA `(.L_x_224) ;  /* 0x0000000400248947 */ /* 0x000fea0003800000 */
[----:B------:R-:W-:Y:S01]  /*1be0*/  ISETP.GE.U32.AND P0, PT, R4, 0x8, PT ;  /* 0x000000080400780c */ /* 0x000fe20003f06070 */
[----:B------:R-:W-:Y:S01]  /*1bf0*/  BSSY.RECONVERGENT B2, `(.L_x_229) ;  /* 0x0000025000027945 */ /* 0x000fe20003800200 */
[----:B------:R-:W-:-:S04]  /*1c00*/  LOP3.LUT R22, R3, 0x7, RZ, 0xc0, !PT ;  /* 0x0000000703167812 */ /* 0x000fc800078ec0ff */
[----:B------:R-:W-:-:S07]  /*1c10*/  ISETP.NE.AND P1, PT, R22, RZ, PT ;  /* 0x000000ff1600720c */ /* 0x000fce0003f25270 */
[----:B------:R-:W-:Y:S06]  /*1c20*/  @!P0 BRA `(.L_x_230) ;  /* 0x0000000000848947 */ /* 0x000fec0003800000 */
[----:B------:R-:W-:-:S04]  /*1c30*/  IADD3 R7, PT, PT, R6, UR4, RZ ;  /* 0x0000000406077c10 */ /* 0x000fc8000fffe0ff */
        /* <DEDUP_REMOVED lines=32> */
.L_x_230:
[----:B------:R-:W-:Y:S05]  /*1e40*/  BSYNC.RECONVERGENT B2 ;  /* 0x0000000000027941 */ /* 0x000fea0003800200 */
.L_x_229:
        /* <DEDUP_REMOVED lines=23> */
.L_x_232:
[----:B------:R-:W-:Y:S05]  /*1fc0*/  BSYNC.RECONVERGENT B2 ;  /* 0x0000000000027941 */ /* 0x000fea0003800200 */
.L_x_231:
[----:B------:R-:W-:Y:S05]  /*1fd0*/  @!P1 BRA `(.L_x_224) ;  /* 0x0000000000249947 */ /* 0x000fea0003800000 */
[----:B------:R-:W-:Y:S02]  /*1fe0*/  IADD3 R7, PT, PT, R6, UR4, RZ ;  /* 0x0000000406077c10 */ /* 0x000fe4000fffe0ff */
[----:B------:R-:W-:-:S07]  /*1ff0*/  IADD3 R4, PT, PT, -R4, RZ, RZ ;  /* 0x000000ff04047210 */ /* 0x000fce0007ffe1ff */
.L_x_233:
[----:B------:R-:W-:-:S06]  /*2000*/  IMAD.WIDE.U32 R2, R7, 0x4, R12 ;  /* 0x0000000407027825 */ /* 0x000fcc00078e000c */
[----:B------:R-:W2:Y:S01]  /*2010*/  LDG.E R2, desc[UR6][R2.64] ;  /* 0x0000000602027981 */ /* 0x000ea2000c1e1900 */
[----:B------:R-:W-:Y:S02]  /*2020*/  IADD3 R4, PT, PT, R4, 0x1, RZ ;  /* 0x0000000104047810 */ /* 0x000fe40007ffe0ff */
[----:B------:R-:W-:Y:S02]  /*2030*/  IADD3 R7, PT, PT, R7, 0x200, RZ ;  /* 0x0000020007077810 */ /* 0x000fe40007ffe0ff */
[----:B------:R-:W-:Y:S01]  /*2040*/  ISETP.NE.AND P0, PT, R4, RZ, PT ;  /* 0x000000ff0400720c */ /* 0x000fe20003f05270 */
[----:B--2---:R-:W-:-:S12]  /*2050*/  FADD R5, R2, R5 ;  /* 0x0000000502057221 */ /* 0x004fd80000000000 */
[----:B------:R-:W-:Y:S05]  /*2060*/  @P0 BRA `(.L_x_233) ;  /* 0xfffffffc00e40947 */ /* 0x000fea000383ffff */
.L_x_224:
[----:B------:R-:W-:Y:S05]  /*2070*/  BSYNC.RECONVERGENT B1 ;  /* 0x0000000000017941 */ /* 0x000fea0003800200 */
.L_x_222:
        /* <DEDUP_REMOVED lines=33> */
[----:B------:R-:W3:Y:S04]  /*2290*/  LDS.128 R8, [UR4+0x30] ;  /* 0x00003004ff087984 */ /* 0x000ee80008000c00 */
[----:B------:R-:W4:Y:S01]  /*22a0*/  LDS.128 R16, [UR4+0x40] ;  /* 0x00004004ff107984 */ /* 0x000f220008000c00 */
[----:B0-----:R-:W-:-:S04]  /*22b0*/  FADD R5, R0, R5 ;  /* 0x0000000500057221 */ /* 0x001fc80000000000 */
        /* <DEDUP_REMOVED lines=13> */
[----:B------:R-:W-:-:S07]  /*2390*/  FADD R0, R18, R19 ;  /* 0x0000001312007221 */ /* 0x000fce0000000000 */
.L_x_220:
[----:B------:R-:W-:Y:S05]  /*23a0*/  BSYNC.RECONVERGENT B0 ;  /* 0x0000000000007941 */ /* 0x000fea0003800200 */
.L_x_205:
[----:B------:R-:W-:Y:S05]  /*23b0*/  @P0 EXIT ;  /* 0x000000000000094d */ /* 0x000fea0003800000 */
[----:B012---:R-:W0:Y:S01]  /*23c0*/  LDC.64 R2, c[0x0][0x388] ;  /* 0x0000e200ff027b82 */ /* 0x007e220000000a00 */
[----:B------:R-:W1:Y:S02]  /*23d0*/  LDCU UR4, c[0x0][0x398] ;  /* 0x00007300ff0477ac */ /* 0x000e640008000800 */
[----:B-1----:R-:W-:-:S05]  /*23e0*/  FADD R5, R0, UR4 ;  /* 0x0000000400057e21 */ /* 0x002fca0008000000 */
[----:B0-----:R-:W-:Y:S01]  /*23f0*/  STG.E desc[UR6][R2.64], R5 ;  /* 0x0000000502007986 */ /* 0x001fe2000c101906 */
[----:B------:R-:W-:Y:S05]  /*2400*/  EXIT ;  /* 0x000000000000794d */ /* 0x000fea0003800000 */
.L_x_234:
        /* <DEDUP_REMOVED lines=15> */
.L_x_593:


//--------------------- .text._ZN3cub18CUB_300001_SM_10006detail9transform16transform_kernelINS2_10policy_hubILb1EN4cuda3std3__45tupleIJN6thrust24THRUST_300001_SM_1000_NS6detail15normal_iteratorINSA_10device_ptrIfEEEEEEEE10policy1000El8integralSF_JPfEEEvT0_iT1_T2_DpNS2_10kernel_argIT3_EE --------------------------
	.section	.text._ZN3cub18CUB_300001_SM_10006detail9transform16transform_kernelINS2_10policy_hubILb1EN4cuda3std3__45tupleIJN6thrust24THRUST_300001_SM_1000_NS6detail15normal_iteratorINSA_10device_ptrIfEEEEEEEE10policy1000El8integralSF_JPfEEEvT0_iT1_T2_DpNS2_10kernel_argIT3_EE,"ax",@progbits
	.align	128
        .global         _ZN3cub18CUB_300001_SM_10006detail9transform16transform_kernelINS2_10policy_hubILb1EN4cuda3std3__45tupleIJN6thrust24THRUST_300001_SM_1000_NS6detail15normal_iteratorINSA_10device_ptrIfEEEEEEEE10policy1000El8integralSF_JPfEEEvT0_iT1_T2_DpNS2_10kernel_argIT3_EE
        .type           _ZN3cub18CUB_300001_SM_10006detail9transform16transform_kernelINS2_10policy_hubILb1EN4cuda3std3__45tupleIJN6thrust24THRUST_300001_SM_1000_NS6detail15normal_iteratorINSA_10device_ptrIfEEEEEEEE10policy1000El8integralSF_JPfEEEvT0_iT1_T2_DpNS2_10kernel_argIT3_EE,@function
        .size           _ZN3cub18CUB_300001_SM_10006detail9transform16transform_kernelINS2_10policy_hubILb1EN4cuda3std3__45tupleIJN6thrust24THRUST_300001_SM_1000_NS6detail15normal_iteratorINSA_10device_ptrIfEEEEEEEE10policy1000El8integralSF_JPfEEEvT0_iT1_T2_DpNS2_10kernel_argIT3_EE,(.L_x_586 - _ZN3cub18CUB_300001_SM_10006detail9transform16transform_kernelINS2_10policy_hubILb1EN4cuda3std3__45tupleIJN6thrust24THRUST_300001_SM_1000_NS6detail15normal_iteratorINSA_10device_ptrIfEEEEEEEE10policy1000El8integralSF_JPfEEEvT0_iT1_T2_DpNS2_10kernel_argIT3_EE)
        .other          _ZN3cub18CUB_300001_SM_10006detail9transform16transform_kernelINS2_10policy_hubILb1EN4cuda3std3__45tupleIJN6thrust24THRUST_300001_SM_1000_NS6detail15normal_iteratorINSA_10device_ptrIfEEEEEEEE10policy1000El8integralSF_JPfEEEvT0_iT1_T2_DpNS2_10kernel_argIT3_EE,@"STO_CUDA_ENTRY STV_DEFAULT"
_ZN3cub18CUB_300001_SM_10006detail9transform16transform_kernelINS2_10policy_hubILb1EN4cuda3std3__45tupleIJN6thrust24THRUST_300001_SM_1000_NS6detail15normal_iteratorINSA_10device_ptrIfEEEEEEEE10policy1000El8integralSF_JPfEEEvT0_iT1_T2_DpNS2_10kernel_argIT3_EE:
.text._ZN3cub18CUB_300001_SM_10006detail9transform16transform_kernelINS2_10policy_hubILb1EN4cuda3std3__45tupleIJN6thrust24THRUST_300001_SM_1000_NS6detail15normal_iteratorINSA_10device_ptrIfEEEEEEEE10policy1000El8integralSF_JPfEEEvT0_iT1_T2_DpNS2_10kernel_argIT3_EE:
[----:B------:R-:W-:Y:S08]  /*0000*/  LDC R1, c[0x0][0x37c] ;  /* 0x0000df00ff017b82 */ /* 0x000ff00000000800 */
[----:B------:R-:W0:Y:S01]  /*0010*/  LDC R0, c[0x0][0x388] ;  /* 0x0000e200ff007b82 */ /* 0x000e220000000800 */
[----:B------:R-:W1:Y:S01]  /*0020*/  LDCU.64 UR6, c[0x0][0x380] ;  /* 0x00007000ff0677ac */ /* 0x000e620008000a00 */
[----:B------:R-:W2:Y:S01]  /*0030*/  S2R R21, SR_TID.X ;  /* 0x0000000000157919 */ /* 0x000ea20000002100 */
[----:B------:R-:W-:Y:S05]  /*0040*/  BSSY.RECONVERGENT B0, `(.L_x_235) ;  /* 0x000001a000007945 */ /* 0x000fea0003800200 */
[----:B------:R-:W3:Y:S01]  /*0050*/  S2UR UR4, SR_CTAID.X ;  /* 0x00000000000479c3 */ /* 0x000ee20000002500 */
[----:B0-----:R-:W-:-:S04]  /*0060*/  SHF.L.U32 R5, R0, 0x7, RZ ;  /* 0x0000000700057819 */ /* 0x001fc800000006ff */
[----:B------:R-:W-:Y:S01]  /*0070*/  SHF.R.S32.HI R4, RZ, 0x1f, R5 ;  /* 0x0000001fff047819 */ /* 0x000fe20000011405 */
[----:B---3--:R-:W-:Y:S01]  /*0080*/  IMAD.WIDE.U32 R2, R5, UR4, RZ ;  /* 0x0000000405027c25 */ /* 0x008fe2000f8e00ff */
[----:B--2---:R-:W-:-:S03]  /*0090*/  SHF.L.U32 R9, R21, 0x7, RZ ;  /* 0x0000000715097819 */ /* 0x004fc600000006ff */
[----:B------:R-:W-:Y:S01]  /*00a0*/  IMAD R11, R4, UR4, RZ ;  /* 0x00000004040b7c24 */ /* 0x000fe2000f8e02ff */
[----:B-1----:R-:W-:-:S04]  /*00b0*/  IADD3 R6, P1, PT, -R2, UR6, RZ ;  /* 0x0000000602067c10 */ /* 0x002fc8000ff3e1ff */
[----:B------:R-:W-:Y:S02]  /*00c0*/  IADD3 R11, PT, PT, R3, R11, RZ ;  /* 0x0000000b030b7210 */ /* 0x000fe40007ffe0ff */
[----:B------:R-:W-:Y:S02]  /*00d0*/  ISETP.LT.U32.AND P0, PT, R6, R5, PT ;  /* 0x000000050600720c */ /* 0x000fe40003f01070 */
[----:B------:R-:W-:-:S04]  /*00e0*/  IADD3.X R7, PT, PT, ~R11, UR7, RZ, P1, !PT ;  /* 0x000000070b077c10 */ /* 0x000fc80008ffe5ff */
[----:B------:R-:W-:-:S04]  /*00f0*/  ISETP.LT.AND.EX P0, PT, R7, R4, PT, P0 ;  /* 0x000000040700720c */ /* 0x000fc80003f01300 */
[----:B------:R-:W-:-:S04]  /*0100*/  SEL R4, R6, R5, P0 ;  /* 0x0000000506047207 */ /* 0x000fc80000000000 */
[----:B------:R-:W-:-:S04]  /*0110*/  SHF.L.U32 R8, R4, 0x2, RZ ;  /* 0x0000000204087819 */ /* 0x000fc800000006ff */
[----:B------:R-:W-:-:S13]  /*0120*/  ISETP.GE.AND P0, PT, R9, R8, PT ;  /* 0x000000080900720c */ /* 0x000fda0003f06270 */
[----:B------:R-:W-:Y:S05]  /*0130*/  @P0 BRA `(.L_x_236) ;  /* 0x0000000000280947 */ /* 0x000fea0003800000 */
[----:B------:R-:W0:Y:S02]  /*0140*/  LDC.64 R6, c[0x0][0x398] ;  /* 0x0000e600ff067b82 */ /* 0x000e240000000a00 */
[----:B0-----:R-:W-:-:S04]  /*0150*/  LEA R6, P0, R2, R6, 0x2 ;  /* 0x0000000602067211 */ /* 0x001fc800078010ff */
[----:B------:R-:W-:-:S03]  /*0160*/  LEA.HI.X R7, R2, R7, R11, 0x2, P0 ;  /* 0x0000000702077211 */ /* 0x000fc600000f140b */
[----:B------:R-:W-:-:S07]  /*0170*/  IMAD.WIDE.U32 R6, R21, 0x80, R6 ;  /* 0x0000008015067825 */ /* 0x000fce00078e0006 */
.L_x_237:
[----:B------:R-:W-:Y:S01]  /*0180*/  IADD3 R9, PT, PT, R9, 0x4000, RZ ;  /* 0x0000400009097810 */ /* 0x000fe20007ffe0ff */
[----:B------:R0:W-:Y:S03]  /*0190*/  CCTL.E.PF2 [R6] ;  /* 0x000000000600798f */ /* 0x0001e60000800100 */
[----:B------:R-:W-:Y:S02]  /*01a0*/  ISETP.GE.AND P0, PT, R9, R8, PT ;  /* 0x000000080900720c */ /* 0x000fe40003f06270 */
[----:B0-----:R-:W-:-:S04]  /*01b0*/  IADD3 R6, P1, PT, R6, 0x4000, RZ ;  /* 0x0000400006067810 */ /* 0x001fc80007f3e0ff */
[----:B------:R-:W-:-:S07]  /*01c0*/  IADD3.X R7, PT, PT, RZ, R7, RZ, P1, !PT ;  /* 0x00000007ff077210 */ /* 0x000fce0000ffe4ff */
[----:B------:R-:W-:Y:S05]  /*01d0*/  @!P0 BRA `(.L_x_237) ;  /* 0xfffffffc00e88947 */ /* 0x000fea000383ffff */
.L_x_236:
[----:B------:R-:W-:Y:S05]  /*01e0*/  BSYNC.RECONVERGENT B0 ;  /* 0x0000000000007941 */ /* 0x000fea0003800200 */
.L_x_235:
[----:B------:R-:W0:Y:S01]  /*01f0*/  LDCU.128 UR8, c[0x0][0x390] ;  /* 0x00007200ff0877ac */ /* 0x000e220008000c00 */
[----:B------:R-:W-:Y:S02]  /*0200*/  ISETP.NE.AND P0, PT, R5, R4, PT ;  /* 0x000000040500720c */ /* 0x000fe40003f05270 */
[C---:B------:R-:W-:Y:S01]  /*0210*/  SHF.L.U32 R16, R2.reuse, 0x2, RZ ;  /* 0x0000000202107819 */ /* 0x040fe200000006ff */
[----:B------:R-:W1:Y:S01]  /*0220*/  LDCU.64 UR6, c[0x0][0x358] ;  /* 0x00006b00ff0677ac */ /* 0x000e620008000a00 */
[----:B------:R-:W-:Y:S02]  /*0230*/  SHF.L.U64.HI R17, R2, 0x2, R11 ;  /* 0x0000000202117819 */ /* 0x000fe4000001020b */
[C---:B0-----:R-:W-:Y:S02]  /*0240*/  IADD3 R14, P1, PT, R16.reuse, UR10, RZ ;  /* 0x0000000a100e7c10 */ /* 0x041fe4000ff3e0ff */
[----:B------:R-:W-:Y:S02]  /*0250*/  IADD3 R12, P2, PT, R16, UR8, RZ ;  /* 0x00000008100c7c10 */ /* 0x000fe4000ff5e0ff */
[----:B------:R-:W-:-:S02]  /*0260*/  IADD3.X R15, PT, PT, R17, UR11, RZ, P1, !PT ;  /* 0x0000000b110f7c10 */ /* 0x000fc40008ffe4ff */
[----:B------:R-:W-:Y:S01]  /*0270*/  IADD3.X R13, PT, PT, R17, UR9, RZ, P2, !PT ;  /* 0x00000009110d7c10 */ /* 0x000fe200097fe4ff */
[----:B-1----:R-:W-:Y:S08]  /*0280*/  @!P0 BRA `(.L_x_238) ;  /* 0x0000002800888947 */ /* 0x002ff00003800000 */
[----:B------:R-:W-:-:S13]  /*0290*/  ISETP.GE.AND P0, PT, R0, 0x1, PT ;  /* 0x000000010000780c */ /* 0x000fda0003f06270 */
[----:B------:R-:W-:Y:S05]  /*02a0*/  @!P0 EXIT ;  /* 0x000000000000894d */ /* 0x000fea0003800000 */
[C---:B------:R-:W-:Y:S01]  /*02b0*/  ISETP.GE.U32.AND P0, PT, R0.reuse, 0x8, PT ;  /* 0x000000080000780c */ /* 0x040fe20003f06070 */
[----:B------:R-:W-:Y:S01]  /*02c0*/  IMAD.MOV.U32 R8, RZ, RZ, RZ ;  /* 0x000000ffff087224 */ /* 0x000fe200078e00ff */
[----:B------:R-:W-:-:S11]  /*02d0*/  LOP3.LUT R7, R0, 0x7, RZ, 0xc0, !PT ;  /* 0x0000000700077812 */ /* 0x000fd600078ec0ff */
[----:B------:R-:W-:Y:S05]  /*02e0*/  @!P0 BRA `(.L_x_239) ;  /* 0x0000001400648947 */ /* 0x000fea0003800000 */
[----:B------:R-:W-:Y:S01]  /*02f0*/  HFMA2 R6, -RZ, RZ, 0, 0 ;  /* 0x00000000ff067431 */ /* 0x000fe200000001ff */
[----:B------:R-:W-:-:S07]  /*0300*/  LOP3.LUT R8, R0, 0x7ffffff8, RZ, 0xc0, !PT ;  /* 0x7ffffff800087812 */ /* 0x000fce00078ec0ff */
.L_x_288:
[----:B------:R-:W-:Y:S01]  /*0310*/  LEA R5, R6, R21, 0x7 ;  /* 0x0000001506057211 */ /* 0x000fe200078e38ff */
[----:B------:R-:W-:Y:S03]  /*0320*/  BSSY.RECONVERGENT B2, `(.L_x_240) ;  /* 0x000002a000027945 */ /* 0x000fe60003800200 */
[----:B------:R-:W-:-:S13]  /*0330*/  ISETP.GE.AND P0, PT, R5, R4, PT ;  /* 0x000000040500720c */ /* 0x000fda0003f06270 */
[----:B01----:R-:W-:Y:S05]  /*0340*/  @P0 BRA `(.L_x_241) ;  /* 0x00000000009c0947 */ /* 0x003fea0003800000 */
[----:B------:R-:W-:-:S06]  /*0350*/  IMAD.WIDE.U32 R2, R5, 0x4, R14 ;  /* 0x0000000405027825 */ /* 0x000fcc00078e000e */
[----:B------:R-:W2:Y:S01]  /*0360*/  LDG.E R2, desc[UR6][R2.64] ;  /* 0x0000000602027981 */ /* 0x000ea2000c1e1900 */
[----:B------:R-:W-:Y:S01]  /*0370*/  HFMA2 R9, -RZ, RZ, 8.5234375, 32 ;  /* 0x48435000ff097431 */ /* 0x000fe200000001ff */
[----:B------:R-:W-:Y:S01]  /*0380*/  MOV R10, 0x36a7c5ac ;  /* 0x36a7c5ac000a7802 */ /* 0x000fe20000000f00 */
[----:B------:R-:W-:Y:S04]  /*0390*/  BSSY.RECONVERGENT B3, `(.L_x_242) ;  /* 0x000000e000037945 */ /* 0x000fe80003800200 */
[----:B------:R-:W-:-:S04]  /*03a0*/  FFMA R9, R10, -R9, 1 ;  /* 0x3f8000000a097423 */ /* 0x000fc80000000809 */
[----:B------:R-:W-:Y:S01]  /*03b0*/  FFMA R9, R9, R10, 4.9999998736893758178e-06 ;  /* 0x36a7c5ac09097423 */ /* 0x000fe2000000000a */
[----:B--2---:R-:W0:Y:S02]  /*03c0*/  F2I.TRUNC.NTZ R0, R2 ;  /* 0x0000000200007305 */ /* 0x004e24000020f100 */
[----:B0-----:R-:W-:-:S06]  /*03d0*/  I2FP.F32.S32 R0, R0 ;  /* 0x0000000000007245 */ /* 0x001fcc0000201400 */
[----:B------:R-:W0:Y:S01]  /*03e0*/  FCHK P0, R0, 200000 ;  /* 0x4843500000007902 */ /* 0x000e220000000000 */
[----:B------:R-:W-:-:S04]  /*03f0*/  FFMA R10, R0, R9, RZ ;  /* 0x00000009000a7223 */ /* 0x000fc800000000ff */
[----:B------:R-:W-:-:S04]  /*0400*/  FFMA R11, R10, -200000, R0 ;  /* 0xc84350000a0b7823 */ /* 0x000fc80000000000 */
[----:B------:R-:W-:Y:S01]  /*0410*/  FFMA R9, R9, R11, R10 ;  /* 0x0000000b09097223 */ /* 0x000fe2000000000a */
[----:B0-----:R-:W-:Y:S06]  /*0420*/  @!P0 BRA `(.L_x_243) ;  /* 0x0000000000108947 */ /* 0x001fec0003800000 */
[----:B------:R-:W-:Y:S02]  /*0430*/  MOV R3, 0x48435000 ;  /* 0x4843500000037802 */ /* 0x000fe40000000f00 */
[----:B------:R-:W-:-:S07]  /*0440*/  MOV R20, 0x460 ;  /* 0x0000046000147802 */ /* 0x000fce0000000f00 */
[----:B------:R-:W-:Y:S05]  /*0450*/  CALL.REL.NOINC `($__internal_0_$__cuda_sm3x_div_rn_noftz_f32_slowpath) ;  /* 0x0000004c00a07944 */ /* 0x000fea0003c00000 */
[----:B------:R-:W-:-:S07]  /*0460*/  MOV R9, R0 ;  /* 0x0000000000097202 */ /* 0x000fce0000000f00 */
.L_x_243:
[----:B------:R-:W-:Y:S05]  /*0470*/  BSYNC.RECONVERGENT B3 ;  /* 0x0000000000037941 */ /* 0x000fea0003800200 */
.L_x_242:
[----:B------:R-:W-:Y:S01]  /*0480*/  FFMA R9, R9, R9, 1 ;  /* 0x3f80000009097423 */ /* 0x000fe20000000009 */
[----:B------:R-:W-:Y:S01]  /*0490*/  UMOV UR4, 0x40800000 ;  /* 0x4080000000047882 */ /* 0x000fe20000000000 */
[----:B------:R-:W-:Y:S01]  /*04a0*/  BSSY.RECONVERGENT B3, `(.L_x_244) ;  /* 0x000000e000037945 */ /* 0x000fe20003800200 */
[----:B------:R-:W-:Y:S01]  /*04b0*/  MOV R10, UR4 ;  /* 0x00000004000a7c02 */ /* 0x000fe20008000f00 */
[----:B------:R-:W0:Y:S08]  /*04c0*/  MUFU.RCP R0, R9 ;  /* 0x0000000900007308 */ /* 0x000e300000001000 */
[----:B------:R-:W1:Y:S01]  /*04d0*/  FCHK P0, R10, R9 ;  /* 0x000000090a007302 */ /* 0x000e620000000000 */
[----:B0-----:R-:W-:-:S04]  /*04e0*/  FFMA R3, -R9, R0, 1 ;  /* 0x3f80000009037423 */ /* 0x001fc80000000100 */
[----:B------:R-:W-:-:S04]  /*04f0*/  FFMA R0, R0, R3, R0 ;  /* 0x0000000300007223 */ /* 0x000fc80000000000 */
[----:B------:R-:W-:-:S04]  /*0500*/  FFMA R3, R0, 4, RZ ;  /* 0x4080000000037823 */ /* 0x000fc800000000ff */
[----:B------:R-:W-:-:S04]  /*0510*/  FFMA R2, -R9, R3, 4 ;  /* 0x4080000009027423 */ /* 0x000fc80000000103 */
[----:B------:R-:W-:Y:S01]  /*0520*/  FFMA R0, R0, R2, R3 ;  /* 0x0000000200007223 */ /* 0x000fe20000000003 */
[----:B-1----:R-:W-:Y:S06]  /*0530*/  @!P0 BRA `(.L_x_245) ;  /* 0x0000000000108947 */ /* 0x002fec0003800000 */
[----:B------:R-:W-:Y:S02]  /*0540*/  HFMA2 R0, -RZ, RZ, 2.25, 0 ;  /* 0x40800000ff007431 */ /* 0x000fe400000001ff */
[----:B------:R-:W-:Y:S01]  /*0550*/  IMAD.MOV.U32 R3, RZ, RZ, R9 ;  /* 0x000000ffff037224 */ /* 0x000fe200078e0009 */
[----:B------:R-:W-:-:S07]  /*0560*/  MOV R20, 0x580 ;  /* 0x0000058000147802 */ /* 0x000fce0000000f00 */
[----:B------:R-:W-:Y:S05]  /*0570*/  CALL.REL.NOINC `($__internal_0_$__cuda_sm3x_div_rn_noftz_f32_slowpath) ;  /* 0x0000004c00587944 */ /* 0x000fea0003c00000 */
.L_x_245:
[----:B------:R-:W-:Y:S05]  /*0580*/  BSYNC.RECONVERGENT B3 ;  /* 0x0000000000037941 */ /* 0x000fea0003800200 */
.L_x_244:
[----:B------:R-:W-:Y:S01]  /*0590*/  FMUL R9, R0, 4.9999998736893758178e-06 ;  /* 0x36a7c5ac00097820 */ /* 0x000fe20000400000 */
[----:B------:R-:W-:-:S05]  /*05a0*/  IMAD.WIDE.U32 R2, R5, 0x4, R12 ;  /* 0x0000000405027825 */ /* 0x000fca00078e000c */
[----:B------:R0:W-:Y:S02]  /*05b0*/  STG.E desc[UR6][R2.64], R9 ;  /* 0x0000000902007986 */ /* 0x0001e4000c101906 */
.L_x_241:
[----:B------:R-:W-:Y:S05]  /*05c0*/  BSYNC.RECONVERGENT B2 ;  /* 0x0000000000027941 */ /* 0x000fea0003800200 */
.L_x_240:
[----:B------:R-:W-:Y:S01]  /*05d0*/  IADD3 R11, PT, PT, R5, 0x80, RZ ;  /* 0x00000080050b7810 */ /* 0x000fe20007ffe0ff */
[----:B------:R-:W-:Y:S03]  /*05e0*/  BSSY.RECONVERGENT B2, `(.L_x_246) ;  /* 0x000002a000027945 */ /* 0x000fe60003800200 */
[C---:B------:R-:W-:Y:S01]  /*05f0*/  ISETP.GE.AND P0, PT, R11.reuse, R4, PT ;  /* 0x000000040b00720c */ /* 0x040fe20003f06270 */
[----:B------:R-:W-:-:S04]  /*0600*/  IMAD.WIDE R16, R11, 0x4, R14 ;  /* 0x000000040b107825 */ /* 0x000fc800078e020e */
[----:B------:R-:W-:-:S08]  /*0610*/  IMAD.WIDE R10, R11, 0x4, R12 ;  /* 0x000000040b0a7825 */ /* 0x000fd000078e020c */
[----:B------:R-:W-:Y:S05]  /*0620*/  @P0 BRA `(.L_x_247) ;  /* 0x0000000000940947 */ /* 0x000fea0003800000 */
[----:B0-----:R-:W2:Y:S01]  /*0630*/  LDG.E R2, desc[UR6][R16.64] ;  /* 0x0000000610027981 */ /* 0x001ea2000c1e1900 */
        /* <DEDUP_REMOVED lines=12> */
[----:B------:R-:W-:Y:S02]  /*0700*/  MOV R0, R20 ;  /* 0x0000001400007202 */ /* 0x000fe40000000f00 */
[----:B------:R-:W-:Y:S02]  /*0710*/  MOV R3, 0x48435000 ;  /* 0x4843500000037802 */ /* 0x000fe40000000f00 */
[----:B------:R-:W-:-:S07]  /*0720*/  MOV R20, 0x740 ;  /* 0x0000074000147802 */ /* 0x000fce0000000f00 */
[----:B------:R-:W-:Y:S05]  /*0730*/  CALL.REL.NOINC `($__internal_0_$__cuda_sm3x_div_rn_noftz_f32_slowpath) ;  /* 0x0000004800e87944 */ /* 0x000fea0003c00000 */
.L_x_249:
[----:B------:R-:W-:Y:S05]  /*0740*/  BSYNC.RECONVERGENT B3 ;  /* 0x0000000000037941 */ /* 0x000fea0003800200 */
.L_x_248:
        /* <DEDUP_REMOVED lines=16> */
.L_x_251:
[----:B------:R-:W-:Y:S05]  /*0850*/  BSYNC.RECONVERGENT B3 ;  /* 0x0000000000037941 */ /* 0x000fea0003800200 */
.L_x_250:
[----:B------:R-:W-:-:S05]  /*0860*/  FMUL R3, R0, 4.9999998736893758178e-06 ;  /* 0x36a7c5ac00037820 */ /* 0x000fca0000400000 */
[----:B------:R1:W-:Y:S02]  /*0870*/  STG.E desc[UR6][R10.64], R3 ;  /* 0x000000030a007986 */ /* 0x0003e4000c101906 */
.L_x_247:
[----:B------:R-:W-:Y:S05]  /*0880*/  BSYNC.RECONVERGENT B2 ;  /* 0x0000000000027941 */ /* 0x000fea0003800200 */
.L_x_246:
[----:B01----:R-:W-:Y:S01]  /*0890*/  IADD3 R3, PT, PT, R5, 0x100, RZ ;  /* 0x0000010005037810 */ /* 0x003fe20007ffe0ff */
[----:B------:R-:W-:Y:S03]  /*08a0*/  BSSY.RECONVERGENT B2, `(.L_x_252) ;  /* 0x0000028000027945 */ /* 0x000fe60003800200 */
[----:B------:R-:W-:-:S13]  /*08b0*/  ISETP.GE.AND P0, PT, R3, R4, PT ;  /* 0x000000040300720c */ /* 0x000fda0003f06270 */
[----:B------:R-:W-:Y:S05]  /*08c0*/  @P0 BRA `(.L_x_253) ;  /* 0x0000000000940947 */ /* 0x000fea0003800000 */
        /* <DEDUP_REMOVED lines=17> */
.L_x_255:
[----:B------:R-:W-:Y:S05]  /*09e0*/  BSYNC.RECONVERGENT B3 ;  /* 0x0000000000037941 */ /* 0x000fea0003800200 */
.L_x_254:
        /* <DEDUP_REMOVED lines=16> */
.L_x_257:
[----:B------:R-:W-:Y:S05]  /*0af0*/  BSYNC.RECONVERGENT B3 ;  /* 0x0000000000037941 */ /* 0x000fea0003800200 */
.L_x_256:
[----:B------:R-:W-:-:S05]  /*0b00*/  FMUL R3, R0, 4.9999998736893758178e-06 ;  /* 0x36a7c5ac00037820 */ /* 0x000fca0000400000 */
[----:B------:R0:W-:Y:S02]  /*0b10*/  STG.E desc[UR6][R10.64+0x200], R3 ;  /* 0x000200030a007986 */ /* 0x0001e4000c101906 */
.L_x_253:
[----:B------:R-:W-:Y:S05]  /*0b20*/  BSYNC.RECONVERGENT B2 ;  /* 0x0000000000027941 */ /* 0x000fea0003800200 */
.L_x_252:
[----:B0-----:R-:W-:Y:S01]  /*0b30*/  IADD3 R3, PT, PT, R5, 0x180, RZ ;  /* 0x0000018005037810 */ /* 0x001fe20007ffe0ff */
        /* <DEDUP_REMOVED lines=20> */
.L_x_261:
[----:B------:R-:W-:Y:S05]  /*0c80*/  BSYNC.RECONVERGENT B3 ;  /* 0x0000000000037941 */ /* 0x000fea0003800200 */
.L_x_260:
        /* <DEDUP_REMOVED lines=16> */
.L_x_263:
[----:B------:R-:W-:Y:S05]  /*0d90*/  BSYNC.RECONVERGENT B3 ;  /* 0x0000000000037941 */ /* 0x000fea0003800200 */
.L_x_262:
[----:B------:R-:W-:-:S05]  /*0da0*/  FMUL R3, R0, 4.9999998736893758178e-06 ;  /* 0x36a7c5ac00037820 */ /* 0x000fca0000400000 */
[----:B------:R0:W-:Y:S02]  /*0db0*/  STG.E desc[UR6][R10.64+0x400], R3 ;  /* 0x000400030a007986 */ /* 0x0001e4000c101906 */
.L_x_259:
[----:B------:R-:W-:Y:S05]  /*0dc0*/  BSYNC.RECONVERGENT B2 ;  /* 0x0000000000027941 */ /* 0x000fea0003800200 */
.L_x_258:
        /* <DEDUP_REMOVED lines=21> */
.L_x_267:
[----:B------:R-:W-:Y:S05]  /*0f20*/  BSYNC.RECONVERGENT B3 ;  /* 0x0000000000037941 */ /* 0x000fea0003800200 */
.L_x_266:
        /* <DEDUP_REMOVED lines=16> */
.L_x_269:
[----:B------:R-:W-:Y:S05]  /*1030*/  BSYNC.RECONVERGENT B3 ;  /* 0x0000000000037941 */ /* 0x000fea0003800200 */
.L_x_268:
[----:B------:R-:W-:-:S05]  /*1040*/  FMUL R3, R0, 4.9999998736893758178e-06 ;  /* 0x36a7c5ac00037820 */ /* 0x000fca0000400000 */
[----:B------:R0:W-:Y:S02]  /*1050*/  STG.E desc[UR6][R10.64+0x600], R3 ;  /* 0x000600030a007986 */ /* 0x0001e4000c101906 */
.L_x_265:
[----:B------:R-:W-:Y:S05]  /*1060*/  BSYNC.RECONVERGENT B2 ;  /* 0x0000000000027941 */ /* 0x000fea0003800200 */
.L_x_264:
        /* <DEDUP_REMOVED lines=21> */
.L_x_273:
[----:B------:R-:W-:Y:S05]  /*11c0*/  BSYNC.RECONVERGENT B3 ;  /* 0x0000000000037941 */ /* 0x000fea0003800200 */
.L_x_272:
        /* <DEDUP_REMOVED lines=16> */
.L_x_275:
[----:B------:R-:W-:Y:S05]  /*12d0*/  BSYNC.RECONVERGENT B3 ;  /* 0x0000000000037941 */ /* 0x000fea0003800200 */
.L_x_274:
[----:B------:R-:W-:-:S05]  /*12e0*/  FMUL R3, R0, 4.9999998736893758178e-06 ;  /* 0x36a7c5ac00037820 */ /* 0x000fca0000400000 */
[----:B------:R0:W-:Y:S02]  /*12f0*/  STG.E desc[UR6][R10.64+0x800], R3 ;  /* 0x000800030a007986 */ /* 0x0001e4000c101906 */
.L_x_271:
[----:B------:R-:W-:Y:S05]  /*1300*/  BSYNC.RECONVERGENT B2 ;  /* 0x0000000000027941 */ /* 0x000fea0003800200 */
.L_x_270:
        /* <DEDUP_REMOVED lines=21> */
.L_x_279:
[----:B------:R-:W-:Y:S05]  /*1460*/  BSYNC.RECONVERGENT B3 ;  /* 0x0000000000037941 */ /* 0x000fea0003800200 */
.L_x_278:
        /* <DEDUP_REMOVED lines=16> */
.L_x_281:
[----:B------:R-:W-:Y:S05]  /*1570*/  BSYNC.RECONVERGENT B3 ;  /* 0x0000000000037941 */ /* 0x000fea0003800200 */
.L_x_280:
[----:B------:R-:W-:-:S05]  /*1580*/  FMUL R3, R0, 4.9999998736893758178e-06 ;  /* 0x36a7c5ac00037820 */ /* 0x000fca0000400000 */
[----:B------:R0:W-:Y:S02]  /*1590*/  STG.E desc[UR6][R10.64+0xa00], R3 ;  /* 0x000a00030a007986 */ /* 0x0001e4000c101906 */
.L_x_277:
[----:B------:R-:W-:Y:S05]  /*15a0*/  BSYNC.RECONVERGENT B2 ;  /* 0x0000000000027941 */ /* 0x000fea0003800200 */
.L_x_276:
[----:B------:R-:W-:Y:S01]  /*15b0*/  IADD3 R5, PT, PT, R5, 0x380, RZ ;  /* 0x0000038005057810 */ /* 0x000fe20007ffe0ff */
[----:B------:R-:W-:Y:S03]  /*15c0*/  BSSY.RECONVERGENT B2, `(.L_x_282) ;  /* 0x0000028000027945 */ /* 0x000fe60003800200 */
[----:B------:R-:W-:-:S13]  /*15d0*/  ISETP.GE.AND P0, PT, R5, R4, PT ;  /* 0x000000040500720c */ /* 0x000fda0003f06270 */
[----:B------:R-:W-:Y:S05]  /*15e0*/  @P0 BRA `(.L_x_283) ;  /* 0x0000000000940947 */ /* 0x000fea0003800000 */
[----:B------:R-:W2:Y:S01]  /*15f0*/  LDG.E R16, desc[UR6][R16.64+0xc00] ;  /* 0x000c000610107981 */ /* 0x000ea2000c1e1900 */
[----:B0-----:R-:W-:Y:S01]  /*1600*/  HFMA2 R3, -RZ, RZ, 8.5234375, 32 ;  /* 0x48435000ff037431 */ /* 0x001fe200000001ff */
[----:B------:R-:W-:Y:S01]  /*1610*/  MOV R2, 0x36a7c5ac ;  /* 0x36a7c5ac00027802 */ /* 0x000fe20000000f00 */
[----:B------:R-:W-:Y:S04]  /*1620*/  BSSY.RECONVERGENT B3, `(.L_x_284) ;  /* 0x000000e000037945 */ /* 0x000fe80003800200 */
[----:B------:R-:W-:Y:S01]  /*1630*/  FFMA R3, R2, -R3, 1 ;  /* 0x3f80000002037423 */ /* 0x000fe20000000803 */
[----:B--2---:R-:W0:Y:S02]  /*1640*/  F2I.TRUNC.NTZ R0, R16 ;  /* 0x0000001000007305 */ /* 0x004e24000020f100 */
[----:B0-----:R-:W-:Y:S01]  /*1650*/  I2FP.F32.S32 R18, R0 ;  /* 0x0000000000127245 */ /* 0x001fe20000201400 */
[----:B------:R-:W-:-:S05]  /*1660*/  FFMA R0, R3, R2, 4.9999998736893758178e-06 ;  /* 0x36a7c5ac03007423 */ /* 0x000fca0000000002 */
        /* <DEDUP_REMOVED lines=9> */
.L_x_285:
[----:B------:R-:W-:Y:S05]  /*1700*/  BSYNC.RECONVERGENT B3 ;  /* 0x0000000000037941 */ /* 0x000fea0003800200 */
.L_x_284:
        /* <DEDUP_REMOVED lines=16> */
.L_x_287:
[----:B------:R-:W-:Y:S05]  /*1810*/  BSYNC.RECONVERGENT B3 ;  /* 0x0000000000037941 */ /* 0x000fea0003800200 */
.L_x_286:
[----:B------:R-:W-:-:S05]  /*1820*/  FMUL R3, R0, 4.9999998736893758178e-06 ;  /* 0x36a7c5ac00037820 */ /* 0x000fca0000400000 */
[----:B------:R1:W-:Y:S02]  /*1830*/  STG.E desc[UR6][R10.64+0xc00], R3 ;  /* 0x000c00030a007986 */ /* 0x0003e4000c101906 */
.L_x_283:
[----:B------:R-:W-:Y:S05]  /*1840*/  BSYNC.RECONVERGENT B2 ;  /* 0x0000000000027941 */ /* 0x000fea0003800200 */
.L_x_282:
[----:B------:R-:W-:-:S04]  /*1850*/  IADD3 R6, PT, PT, R6, 0x8, RZ ;  /* 0x0000000806067810 */ /* 0x000fc80007ffe0ff */
[----:B------:R-:W-:-:S13]  /*1860*/  ISETP.NE.AND P0, PT, R6, R8, PT ;  /* 0x000000080600720c */ /* 0x000fda0003f05270 */
[----:B------:R-:W-:Y:S05]  /*1870*/  @P0 BRA `(.L_x_288) ;  /* 0xffffffe800a40947 */ /* 0x000fea000383ffff */
.L_x_239:
[----:B------:R-:W-:-:S13]  /*1880*/  ISETP.NE.AND P0, PT, R7, RZ, PT ;  /* 0x000000ff0700720c */ /* 0x000fda0003f05270 */
[----:B------:R-:W-:Y:S05]  /*1890*/  @!P0 EXIT ;  /* 0x000000000000894d */ /* 0x000fea0003800000 */
[----:B------:R-:W2:Y:S01]  /*18a0*/  LDCU UR4, c[0x0][0x388] ;  /* 0x00007100ff0477ac */ /* 0x000ea20008000800 */
[----:B------:R-:W-:Y:S01]  /*18b0*/  ISETP.GE.U32.AND P0, PT, R7, 0x4, PT ;  /* 0x000000040700780c */ /* 0x000fe20003f06070 */
[----:B--2---:R-:W-:-:S12]  /*18c0*/  ULOP3.LUT UR4, UR4, 0x3, URZ, 0xc0, !UPT ;  /* 0x0000000304047892 */ /* 0x004fd8000f8ec0ff */
[----:B------:R-:W-:Y:S05]  /*18d0*/  @!P0 BRA `(.L_x_289) ;  /* 0x0000000800c48947 */ /* 0x000fea0003800000 */
[----:B------:R-:W-:Y:S01]  /*18e0*/  LEA R7, R8, R21, 0x7 ;  /* 0x0000001508077211 */ /* 0x000fe200078e38ff */
[----:B------:R-:W-:Y:S03]  /*18f0*/  BSSY.RECONVERGENT B2, `(.L_x_290) ;  /* 0x000002a000027945 */ /* 0x000fe60003800200 */
[----:B------:R-:W-:-:S13]  /*1900*/  ISETP.GE.AND P0, PT, R7, R4, PT ;  /* 0x000000040700720c */ /* 0x000fda0003f06270 */
[----:B------:R-:W-:Y:S05]  /*1910*/  @P0 BRA `(.L_x_291) ;  /* 0x00000000009c0947 */ /* 0x000fea0003800000 */
[----:B01----:R-:W-:-:S06]  /*1920*/  IMAD.WIDE R2, R7, 0x4, R14 ;  /* 0x0000000407027825 */ /* 0x003fcc00078e020e */
[----:B------:R-:W2:Y:S01]  /*1930*/  LDG.E R2, desc[UR6][R2.64] ;  /* 0x0000000602027981 */ /* 0x000ea2000c1e1900 */
[----:B------:R-:W-:Y:S01]  /*1940*/  HFMA2 R6, -RZ, RZ, 8.5234375, 32 ;  /* 0x48435000ff067431 */ /* 0x000fe200000001ff */
        /* <DEDUP_REMOVED lines=15> */
.L_x_293:
[----:B------:R-:W-:Y:S05]  /*1a40*/  BSYNC.RECONVERGENT B3 ;  /* 0x0000000000037941 */ /* 0x000fea0003800200 */
.L_x_292:
[----:B------:R-:W-:Y:S01]  /*1a50*/  FFMA R5, R0, R0, 1 ;  /* 0x3f80000000057423 */ /* 0x000fe20000000000 */
[----:B------:R-:W-:Y:S01]  /*1a60*/  UMOV UR5, 0x40800000 ;  /* 0x4080000000057882 */ /* 0x000fe20000000000 */
[----:B------:R-:W-:Y:S01]  /*1a70*/  BSSY.RECONVERGENT B3, `(.L_x_294) ;  /* 0x000000e000037945 */ /* 0x000fe20003800200 */
[----:B------:R-:W-:Y:S01]  /*1a80*/  IMAD.U32 R6, RZ, RZ, UR5 ;  /* 0x00000005ff067e24 */ /* 0x000fe2000f8e00ff */
        /* <DEDUP_REMOVED lines=8> */
[----:B------:R-:W-:Y:S01]  /*1b10*/  HFMA2 R0, -RZ, RZ, 2.25, 0 ;  /* 0x40800000ff007431 */ /* 0x000fe200000001ff */
[----:B------:R-:W-:Y:S02]  /*1b20*/  MOV R3, R5 ;  /* 0x0000000500037202 */ /* 0x000fe40000000f00 */
[----:B------:R-:W-:-:S07]  /*1b30*/  MOV R20, 0x1b50 ;  /* 0x00001b5000147802 */ /* 0x000fce0000000f00 */
[----:B------:R-:W-:Y:S05]  /*1b40*/  CALL.REL.NOINC `($__internal_0_$__cuda_sm3x_div_rn_noftz_f32_slowpath) ;  /* 0x0000003400e47944 */ /* 0x000fea0003c00000 */
.L_x_295:
[----:B------:R-:W-:Y:S05]  /*1b50*/  BSYNC.RECONVERGENT B3 ;  /* 0x0000000000037941 */ /* 0x000fea0003800200 */
.L_x_294:
[----:B------:R-:W-:Y:S01]  /*1b60*/  FMUL R5, R0, 4.9999998736893758178e-06 ;  /* 0x36a7c5ac00057820 */ /* 0x000fe20000400000 */
[----:B------:R-:W-:-:S05]  /*1b70*/  IMAD.WIDE R2, R7, 0x4, R12 ;  /* 0x0000000407027825 */ /* 0x000fca00078e020c */
[----:B------:R2:W-:Y:S02]  /*1b80*/  STG.E desc[UR6][R2.64], R5 ;  /* 0x0000000502007986 */ /* 0x0005e4000c101906 */
.L_x_291:
[----:B------:R-:W-:Y:S05]  /*1b90*/  BSYNC.RECONVERGENT B2 ;  /* 0x0000000000027941 */ /* 0x000fea0003800200 */
.L_x_290:
[----:B--2---:R-:W-:Y:S01]  /*1ba0*/  IADD3 R5, PT, PT, R7, 0x80, RZ ;  /* 0x0000008007057810 */ /* 0x004fe20007ffe0ff */
        /* <DEDUP_REMOVED lines=21> */
.L_x_299:
[----:B------:R-:W-:Y:S05]  /*1d00*/  BSYNC.RECONVERGENT B3 ;  /* 0x0000000000037941 */ /* 0x000fea0003800200 */
.L_x_298:
        /* <DEDUP_REMOVED lines=16> */
.L_x_301:
[----:B------:R-:W-:Y:S05]  /*1e10*/  BSYNC.RECONVERGENT B3 ;  /* 0x0000000000037941 */ /* 0x000fea0003800200 */
.L_x_300:
[----:B------:R-:W-:Y:S01]  /*1e20*/  FMUL R9, R0, 4.9999998736893758178e-06 ;  /* 0x36a7c5ac00097820 */ /* 0x000fe20000400000 */
[----:B------:R-:W-:-:S05]  /*1e30*/  IMAD.WIDE R2, R5, 0x4, R12 ;  /* 0x0000000405027825 */ /* 0x000fca00078e020c */
[----:B------:R2:W-:Y:S02]  /*1e40*/  STG.E desc[UR6][R2.64], R9 ;  /* 0x0000000902007986 */ /* 0x0005e4000c101906 */
.L_x_297:
[----:B------:R-:W-:Y:S05]  /*1e50*/  BSYNC.RECONVERGENT B2 ;  /* 0x0000000000027941 */ /* 0x000fea0003800200 */
.L_x_296:
[----:B------:R-:W-:Y:S01]  /*1e60*/  IADD3 R5, PT, PT, R7, 0x100, RZ ;  /* 0x0000010007057810 */ /* 0x000fe20007ffe0ff */
[----:B------:R-:W-:Y:S03]  /*1e70*/  BSSY.RECONVERGENT B2, `(.L_x_302) ;  /* 0x000002a000027945 */ /* 0x000fe60003800200 */
[----:B------:R-:W-:-:S13]  /*1e80*/  ISETP.GE.AND P0, PT, R5, R4, PT ;  /* 0x000000040500720c */ /* 0x000fda0003f06270 */
[----:B------:R-:W-:Y:S05]  /*1e90*/  @P0 BRA `(.L_x_303) ;  /* 0x00000000009c0947 */ /* 0x000fea0003800000 */
[----:B012---:R-:W-:-:S06]  /*1ea0*/  IMAD.WIDE R2, R5, 0x4, R14 ;  /* 0x0000000405027825 */ /* 0x007fcc00078e020e */
        /* <DEDUP_REMOVED lines=17> */
.L_x_305:
[----:B------:R-:W-:Y:S05]  /*1fc0*/  BSYNC.RECONVERGENT B3 ;  /* 0x0000000000037941 */ /* 0x000fea0003800200 */
.L_x_304:
        /* <DEDUP_REMOVED lines=16> */
.L_x_307:
[----:B------:R-:W-:Y:S05]  /*20d0*/  BSYNC.RECONVERGENT B3 ;  /* 0x0000000000037941 */ /* 0x000fea0003800200 */
.L_x_306:
[----:B------:R-:W-:Y:S01]  /*20e0*/  FMUL R9, R0, 4.9999998736893758178e-06 ;  /* 0x36a7c5ac00097820 */ /* 0x000fe20000400000 */
[----:B------:R-:W-:-:S05]  /*20f0*/  IMAD.WIDE R2, R5, 0x4, R12 ;  /* 0x0000000405027825 */ /* 0x000fca00078e020c */
[----:B------:R3:W-:Y:S02]  /*2100*/  STG.E desc[UR6][R2.64], R9 ;  /* 0x0000000902007986 */ /* 0x0007e4000c101906 */
.L_x_303:
[----:B------:R-:W-:Y:S05]  /*2110*/  BSYNC.RECONVERGENT B2 ;  /* 0x0000000000027941 */ /* 0x000fea0003800200 */
.L_x_302:
[----:B------:R-:W-:Y:S01]  /*2120*/  IADD3 R7, PT, PT, R7, 0x180, RZ ;  /* 0x0000018007077810 */ /* 0x000fe20007ffe0ff */
[----:B------:R-:W-:Y:S03]  /*2130*/  BSSY.RECONVERGENT B2, `(.L_x_308) ;  /* 0x000002a000027945 */ /* 0x000fe60003800200 */
[----:B------:R-:W-:-:S13]  /*2140*/  ISETP.GE.AND P0, PT, R7, R4, PT ;  /* 0x000000040700720c */ /* 0x000fda0003f06270 */
[----:B------:R-:W-:Y:S05]  /*2150*/  @P0 BRA `(.L_x_309) ;  /* 0x00000000009c0947 */ /* 0x000fea0003800000 */
[----:B0123--:R-:W-:-:S06]  /*2160*/  IMAD.WIDE R2, R7, 0x4, R14 ;  /* 0x0000000407027825 */ /* 0x00ffcc00078e020e */
        /* <DEDUP_REMOVED lines=17> */
.L_x_311:
[----:B------:R-:W-:Y:S05]  /*2280*/  BSYNC.RECONVERGENT B3 ;  /* 0x0000000000037941 */ /* 0x000fea0003800200 */
.L_x_310:
        /* <DEDUP_REMOVED lines=16> */
.L_x_313:
[----:B------:R-:W-:Y:S05]  /*2390*/  BSYNC.RECONVERGENT B3 ;  /* 0x0000000000037941 */ /* 0x000fea0003800200 */
.L_x_312:
[----:B------:R-:W-:Y:S01]  /*23a0*/  FMUL R5, R0, 4.9999998736893758178e-06 ;  /* 0x36a7c5ac00057820 */ /* 0x000fe20000400000 */
[----:B------:R-:W-:-:S05]  /*23b0*/  IMAD.WIDE R2, R7, 0x4, R12 ;  /* 0x0000000407027825 */ /* 0x000fca00078e020c */
[----:B------:R4:W-:Y:S02]  /*23c0*/  STG.E desc[UR6][R2.64], R5 ;  /* 0x0000000502007986 */ /* 0x0009e4000c101906 */
.L_x_309:
[----:B------:R-:W-:Y:S05]  /*23d0*/  BSYNC.RECONVERGENT B2 ;  /* 0x0000000000027941 */ /* 0x000fea0003800200 */
.L_x_308:
[----:B------:R-:W-:-:S07]  /*23e0*/  IADD3 R8, PT, PT, R8, 0x4, RZ ;  /* 0x0000000408087810 */ /* 0x000fce0007ffe0ff */
.L_x_289:
[----:B------:R-:W-:-:S13]  /*23f0*/  ISETP.NE.AND P0, PT, RZ, UR4, PT ;  /* 0x00000004ff007c0c */ /* 0x000fda000bf05270 */
[----:B------:R-:W-:Y:S05]  /*2400*/  @!P0 EXIT ;  /* 0x000000000000894d */ /* 0x000fea0003800000 */
[----:B------:R-:W-:-:S09]  /*2410*/  UISETP.NE.AND UP0, UPT, UR4, 0x1, UPT ;  /* 0x000000010400788c */ /* 0x000fd2000bf05270 */
[----:B------:R-:W-:Y:S05]  /*2420*/  BRA.U !UP0, `(.L_x_314) ;  /* 0x0000000508647547 */ /* 0x000fea000b800000 */
[----:B----4-:R-:W-:Y:S01]  /*2430*/  LEA R5, R8, R21, 0x7 ;  /* 0x0000001508057211 */ /* 0x010fe200078e38ff */
        /* <DEDUP_REMOVED lines=17> */
[----:B------:R-:W-:Y:S01]  /*2550*/  MOV R0, R10 ;  /* 0x0000000a00007202 */ /* 0x000fe20000000f00 */
[----:B------:R-:W-:Y:S01]  /*2560*/  IMAD.MOV.U32 R3, RZ, RZ, 0x48435000 ;  /* 0x48435000ff037424 */ /* 0x000fe200078e00ff */
[----:B------:R-:W-:-:S07]  /*2570*/  MOV R20, 0x2590 ;  /* 0x0000259000147802 */ /* 0x000fce0000000f00 */
[----:B------:R-:W-:Y:S05]  /*2580*/  CALL.REL.NOINC `($__internal_0_$__cuda_sm3x_div_rn_noftz_f32_slowpath) ;  /* 0x0000002c00547944 */ /* 0x000fea0003c00000 */
.L_x_318:
[----:B------:R-:W-:Y:S05]  /*2590*/  BSYNC.RECONVERGENT B3 ;  /* 0x0000000000037941 */ /* 0x000fea0003800200 */
.L_x_317:
        /* <DEDUP_REMOVED lines=16> */
.L_x_320:
[----:B------:R-:W-:Y:S05]  /*26a0*/  BSYNC.RECONVERGENT B3 ;  /* 0x0000000000037941 */ /* 0x000fea0003800200 */
.L_x_319:
[----:B------:R-:W-:Y:S01]  /*26b0*/  FMUL R7, R0, 4.9999998736893758178e-06 ;  /* 0x36a7c5ac00077820 */ /* 0x000fe20000400000 */
[----:B------:R-:W-:-:S05]  /*26c0*/  IMAD.WIDE R2, R5, 0x4, R12 ;  /* 0x0000000405027825 */ /* 0x000fca00078e020c */
[----:B------:R4:W-:Y:S02]  /*26d0*/  STG.E desc[UR6][R2.64], R7 ;  /* 0x0000000702007986 */ /* 0x0009e4000c101906 */
.L_x_316:
[----:B------:R-:W-:Y:S05]  /*26e0*/  BSYNC.RECONVERGENT B2 ;  /* 0x0000000000027941 */ /* 0x000fea0003800200 */
.L_x_315:
[----:B------:R-:W-:Y:S01]  /*26f0*/  IADD3 R5, PT, PT, R5, 0x80, RZ ;  /* 0x0000008005057810 */ /* 0x000fe20007ffe0ff */
[----:B------:R-:W-:Y:S03]  /*2700*/  BSSY.RECONVERGENT B2, `(.L_x_321) ;  /* 0x000002a000027945 */ /* 0x000fe60003800200 */
[----:B------:R-:W-:-:S13]  /*2710*/  ISETP.GE.AND P0, PT, R5, R4, PT ;  /* 0x000000040500720c */ /* 0x000fda0003f06270 */
[----:B------:R-:W-:Y:S05]  /*2720*/  @P0 BRA `(.L_x_322) ;  /* 0x00000000009c0947 */ /* 0x000fea0003800000 */
[----:B01234-:R-:W-:-:S06]  /*2730*/  IMAD.WIDE R2, R5, 0x4, R14 ;  /* 0x0000000405027825 */ /* 0x01ffcc00078e020e */
        /* <DEDUP_REMOVED lines=17> */
.L_x_324:
[----:B------:R-:W-:Y:S05]  /*2850*/  BSYNC.RECONVERGENT B3 ;  /* 0x0000000000037941 */ /* 0x000fea0003800200 */
.L_x_323:
        /* <DEDUP_REMOVED lines=16> */
.L_x_326:
[----:B------:R-:W-:Y:S05]  /*2960*/  BSYNC.RECONVERGENT B3 ;  /* 0x0000000000037941 */ /* 0x000fea0003800200 */
.L_x_325:
[----:B------:R-:W-:Y:S01]  /*2970*/  FMUL R7, R0, 4.9999998736893758178e-06 ;  /* 0x36a7c5ac00077820 */ /* 0x000fe20000400000 */
[----:B------:R-:W-:-:S05]  /*2980*/  IMAD.WIDE R2, R5, 0x4, R12 ;  /* 0x0000000405027825 */ /* 0x000fca00078e020c */
[----:B------:R0:W-:Y:S02]  /*2990*/  STG.E desc[UR6][R2.64], R7 ;  /* 0x0000000702007986 */ /* 0x0001e4000c101906 */
.L_x_322:
[----:B------:R-:W-:Y:S05]  /*29a0*/  BSYNC.RECONVERGENT B2 ;  /* 0x0000000000027941 */ /* 0x000fea0003800200 */
.L_x_321:
[----:B------:R-:W-:-:S07]  /*29b0*/  IADD3 R8, PT, PT, R8, 0x2, RZ ;  /* 0x0000000208087810 */ /* 0x000fce0007ffe0ff */
.L_x_314:
[----:B------:R-:W5:Y:S02]  /*29c0*/  LDC R0, c[0x0][0x388] ;  /* 0x0000e200ff007b82 */ /* 0x000f640000000800 */
[----:B-----5:R-:W-:-:S04]  /*29d0*/  LOP3.LUT R0, R0, 0x1, RZ, 0xc0, !PT ;  /* 0x0000000100007812 */ /* 0x020fc800078ec0ff */
[----:B------:R-:W-:-:S13]  /*29e0*/  ISETP.NE.U32.AND P0, PT, R0, 0x1, PT ;  /* 0x000000010000780c */ /* 0x000fda0003f05070 */
[----:B------:R-:W-:Y:S05]  /*29f0*/  @P0 EXIT ;  /* 0x000000000000094d */ /* 0x000fea0003800000 */
[----:B------:R-:W-:-:S04]  /*2a00*/  LEA R21, R8, R21, 0x7 ;  /* 0x0000001508157211 */ /* 0x000fc800078e38ff */
[----:B------:R-:W-:-:S13]  /*2a10*/  ISETP.GE.AND P0, PT, R21, R4, PT ;  /* 0x000000041500720c */ /* 0x000fda0003f06270 */
[----:B------:R-:W-:Y:S05]  /*2a20*/  @P0 EXIT ;  /* 0x000000000000094d */ /* 0x000fea0003800000 */
[----:B------:R-:W-:-:S06]  /*2a30*/  IMAD.WIDE R14, R21, 0x4, R14 ;  /* 0x00000004150e7825 */ /* 0x000fcc00078e020e */
[----:B------:R-:W5:Y:S01]  /*2a40*/  LDG.E R14, desc[UR6][R14.64] ;  /* 0x000000060e0e7981 */ /* 0x000f62000c1e1900 */
[----:B01234-:R-:W-:Y:S01]  /*2a50*/  HFMA2 R3, -RZ, RZ, 8.5234375, 32 ;  /* 0x48435000ff037431 */ /* 0x01ffe200000001ff */
[----:B------:R-:W-:Y:S01]  /*2a60*/  MOV R2, 0x36a7c5ac ;  /* 0x36a7c5ac00027802 */ /* 0x000fe20000000f00 */
[----:B------:R-:W-:Y:S04]  /*2a70*/  BSSY.RECONVERGENT B2, `(.L_x_327) ;  /* 0x000000e000027945 */ /* 0x000fe80003800200 */
[----:B------:R-:W-:Y:S01]  /*2a80*/  FFMA R3, R2, -R3, 1 ;  /* 0x3f80000002037423 */ /* 0x000fe20000000803 */
[----:B-----5:R-:W0:Y:S02]  /*2a90*/  F2I.TRUNC.NTZ R0, R14 ;  /* 0x0000000e00007305 */ /* 0x020e24000020f100 */
[----:B0-----:R-:W-:Y:S01]  /*2aa0*/  I2FP.F32.S32 R4, R0 ;  /* 0x0000000000047245 */ /* 0x001fe20000201400 */
[----:B------:R-:W-:-:S05]  /*2ab0*/  FFMA R0, R3, R2, 4.9999998736893758178e-06 ;  /* 0x36a7c5ac03007423 */ /* 0x000fca0000000002 */
[----:B------:R-:W0:Y:S01]  /*2ac0*/  FCHK P0, R4, 200000 ;  /* 0x4843500004007902 */ /* 0x000e220000000000 */
[----:B------:R-:W-:-:S04]  /*2ad0*/  FFMA R3, R0, R4, RZ ;  /* 0x0000000400037223 */ /* 0x000fc800000000ff */
[----:B------:R-:W-:-:S04]  /*2ae0*/  FFMA R2, R3, -200000, R4 ;  /* 0xc843500003027823 */ /* 0x000fc80000000004 */
[----:B------:R-:W-:Y:S01]  /*2af0*/  FFMA R0, R0, R2, R3 ;  /* 0x0000000200007223 */ /* 0x000fe20000000003 */
[----:B0-----:R-:W-:Y:S06]  /*2b00*/  @!P0 BRA `(.L_x_328) ;  /* 0x0000000000108947 */ /* 0x001fec0003800000 */
[----:B------:R-:W-:Y:S01]  /*2b10*/  IMAD.MOV.U32 R0, RZ, RZ, R4 ;  /* 0x000000ffff007224 */ /* 0x000fe200078e0004 */
[----:B------:R-:W-:Y:S02]  /*2b20*/  MOV R3, 0x48435000 ;  /* 0x4843500000037802 */ /* 0x000fe40000000f00 */
[----:B------:R-:W-:-:S07]  /*2b30*/  MOV R20, 0x2b50 ;  /* 0x00002b5000147802 */ /* 0x000fce0000000f00 */
[----:B------:R-:W-:Y:S05]  /*2b40*/  CALL.REL.NOINC `($__internal_0_$__cuda_sm3x_div_rn_noftz_f32_slowpath) ;  /* 0x0000002400e47944 */ /* 0x000fea0003c00000 */
.L_x_328:
[----:B------:R-:W-:Y:S05]  /*2b50*/  BSYNC.RECONVERGENT B2 ;  /* 0x0000000000027941 */ /* 0x000fea0003800200 */
.L_x_327:
        /* <DEDUP_REMOVED lines=16> */
.L_x_330:
[----:B------:R-:W-:Y:S05]  /*2c60*/  BSYNC.RECONVERGENT B2 ;  /* 0x0000000000027941 */ /* 0x000fea0003800200 */
.L_x_329:
[----:B------:R-:W-:-:S04]  /*2c70*/  IMAD.WIDE R12, R21, 0x4, R12 ;  /* 0x00000004150c7825 */ /* 0x000fc800078e020c */
[----:B------:R-:W-:-:S05]  /*2c80*/  FMUL R3, R0, 4.9999998736893758178e-06 ;  /* 0x36a7c5ac00037820 */ /* 0x000fca0000400000 */
[----:B------:R-:W-:Y:S01]  /*2c90*/  STG.E desc[UR6][R12.64], R3 ;  /* 0x000000030c007986 */ /* 0x000fe2000c101906 */
[----:B------:R-:W-:Y:S05]  /*2ca0*/  EXIT ;  /* 0x000000000000794d */ /* 0x000fea0003800000 */
.L_x_238:
[----:B------:R-:W-:-:S13]  /*2cb0*/  ISETP.GE.AND P0, PT, R0, 0x1, PT ;  /* 0x000000010000780c */ /* 0x000fda0003f06270 */
[----:B------:R-:W-:Y:S05]  /*2cc0*/  @!P0 EXIT ;  /* 0x000000000000894d */ /* 0x000fea0003800000 */
[C---:B------:R-:W-:Y:S02]  /*2cd0*/  ISETP.GE.U32.AND P0, PT, R0.reuse, 0x8, PT ;  /* 0x000000080000780c */ /* 0x040fe40003f06070 */
[----:B------:R-:W-:Y:S02]  /*2ce0*/  LOP3.LUT R9, R0, 0x7, RZ, 0xc0, !PT ;  /* 0x0000000700097812 */ /* 0x000fe400078ec0ff */
[----:B------:R-:W-:-:S09]  /*2cf0*/  MOV R8, RZ ;  /* 0x000000ff00087202 */ /* 0x000fd20000000f00 */
[----:B------:R-:W-:Y:S05]  /*2d00*/  @!P0 BRA `(.L_x_331) ;  /* 0x0000001400008947 */ /* 0x000fea0003800000 */
[----:B------:R-:W-:Y:S01]  /*2d10*/  LOP3.LUT R8, R0, 0x7ffffff8, RZ, 0xc0, !PT ;  /* 0x7ffffff800087812 */ /* 0x000fe200078ec0ff */
[C---:B------:R-:W-:Y:S01]  /*2d20*/  IMAD.WIDE.U32 R6, R21.reuse, 0x4, R16 ;  /* 0x0000000415067825 */ /* 0x040fe200078e0010 */
[----:B------:R-:W-:Y:S01]  /*2d30*/  IADD3 R5, PT, PT, R21, 0x80, RZ ;  /* 0x0000008015057810 */ /* 0x000fe20007ffe0ff */
[----:B------:R-:W0:Y:S01]  /*2d40*/  LDCU.64 UR4, c[0x0][0x398] ;  /* 0x00007300ff0477ac */ /* 0x000e220008000a00 */
[----:B------:R-:W-:Y:S01]  /*2d50*/  IADD3 R4, PT, PT, -R8, RZ, RZ ;  /* 0x000000ff08047210 */ /* 0x000fe20007ffe1ff */
[----:B------:R-:W1:Y:S01]  /*2d60*/  LDCU.64 UR10, c[0x0][0x390] ;  /* 0x00007200ff0a77ac */ /* 0x000e620008000a00 */
[----:B------:R-:W2:Y:S05]  /*2d70*/  LDCU.128 UR12, c[0x0][0x390] ;  /* 0x00007200ff0c77ac */ /* 0x000eaa0008000c00 */
.L_x_364:
[----:B0-----:R-:W-:-:S04]  /*2d80*/  IADD3 R2, P0, PT, R6, UR4, RZ ;  /* 0x0000000406027c10 */ /* 0x001fc8000ff1e0ff */
[----:B------:R-:W-:-:S05]  /*2d90*/  IADD3.X R3, PT, PT, R7, UR5, RZ, P0, !PT ;  /* 0x0000000507037c10 */ /* 0x000fca00087fe4ff */
[----:B------:R-:W3:Y:S01]  /*2da0*/  LDG.E R2, desc[UR6][R2.64] ;  /* 0x0000000602027981 */ /* 0x000ee2000c1e1900 */
[----:B------:R-:W-:Y:S02]  /*2db0*/  HFMA2 R11, -RZ, RZ, 8.5234375, 32 ;  /* 0x48435000ff0b7431 */ /* 0x000fe400000001ff */
[----:B------:R-:W-:Y:S01]  /*2dc0*/  IMAD.MOV.U32 R10, RZ, RZ, 0x36a7c5ac ;  /* 0x36a7c5acff0a7424 */ /* 0x000fe200078e00ff */
[----:B------:R-:W-:Y:S01]  /*2dd0*/  MOV R18, R16 ;  /* 0x0000001000127202 */ /* 0x000fe20000000f00 */
[----:B------:R-:W-:Y:S01]  /*2de0*/  BSSY.RECONVERGENT B2, `(.L_x_332) ;  /* 0x0000010000027945 */ /* 0x000fe20003800200 */
[----:B------:R-:W-:-:S03]  /*2df0*/  MOV R19, R17 ;  /* 0x0000001100137202 */ /* 0x000fc60000000f00 */
[----:B------:R-:W-:-:S04]  /*2e00*/  IMAD.WIDE R18, R5, 0x4, R18 ;  /* 0x0000000405127825 */ /* 0x000fc800078e0212 */
[----:B------:R-:W-:Y:S01]  /*2e10*/  FFMA R11, R10, -R11, 1 ;  /* 0x3f8000000a0b7423 */ /* 0x000fe2000000080b */
[----:B---3--:R-:W0:Y:S02]  /*2e20*/  F2I.TRUNC.NTZ R0, R2 ;  /* 0x0000000200007305 */ /* 0x008e24000020f100 */
        /* <DEDUP_REMOVED lines=10> */
[----:B-12---:R-:W-:Y:S05]  /*2ed0*/  CALL.REL.NOINC `($__internal_0_$__cuda_sm3x_div_rn_noftz_f32_slowpath) ;  /* 0x0000002400007944 */ /* 0x006fea0003c00000 */
.L_x_333:
[----:B-12---:R-:W-:Y:S05]  /*2ee0*/  BSYNC.RECONVERGENT B2 ;  /* 0x0000000000027941 */ /* 0x006fea0003800200 */
.L_x_332:
        /* <DEDUP_REMOVED lines=12> */
[----:B------:R-:W-:Y:S01]  /*2fb0*/  MOV R3, R10 ;  /* 0x0000000a00037202 */ /* 0x000fe20000000f00 */
[----:B------:R-:W-:Y:S01]  /*2fc0*/  IMAD.MOV.U32 R0, RZ, RZ, 0x40800000 ;  /* 0x40800000ff007424 */ /* 0x000fe200078e00ff */
[----:B------:R-:W-:-:S07]  /*2fd0*/  MOV R20, 0x2ff0 ;  /* 0x00002ff000147802 */ /* 0x000fce0000000f00 */
[----:B------:R-:W-:Y:S05]  /*2fe0*/  CALL.REL.NOINC `($__internal_0_$__cuda_sm3x_div_rn_noftz_f32_slowpath) ;  /* 0x0000002000bc7944 */ /* 0x000fea0003c00000 */
.L_x_335:
[----:B------:R-:W-:Y:S05]  /*2ff0*/  BSYNC.RECONVERGENT B2 ;  /* 0x0000000000027941 */ /* 0x000fea0003800200 */
.L_x_334:
[----:B------:R-:W-:Y:S01]  /*3000*/  IADD3 R2, P0, PT, R6, UR12, RZ ;  /* 0x0000000c06027c10 */ /* 0x000fe2000ff1e0ff */
[----:B------:R-:W-:Y:S01]  /*3010*/  FMUL R23, R0, 4.9999998736893758178e-06 ;  /* 0x36a7c5ac00177820 */ /* 0x000fe20000400000 */
[----:B------:R-:W-:Y:S02]  /*3020*/  IADD3 R10, P1, PT, R18, UR14, RZ ;  /* 0x0000000e120a7c10 */ /* 0x000fe4000ff3e0ff */
[----:B------:R-:W-:Y:S02]  /*3030*/  IADD3.X R3, PT, PT, R7, UR13, RZ, P0, !PT ;  /* 0x0000000d07037c10 */ /* 0x000fe400087fe4ff */
[----:B------:R-:W-:-:S03]  /*3040*/  IADD3.X R11, PT, PT, R19, UR15, RZ, P1, !PT ;  /* 0x0000000f130b7c10 */ /* 0x000fc60008ffe4ff */
[----:B------:R0:W-:Y:S04]  /*3050*/  STG.E desc[UR6][R2.64], R23 ;  /* 0x0000001702007986 */ /* 0x0001e8000c101906 */
[----:B------:R-:W2:Y:S01]  /*3060*/  LDG.E R20, desc[UR6][R10.64] ;  /* 0x000000060a147981 */ /* 0x000ea2000c1e1900 */
[----:B------:R-:W-:Y:S01]  /*3070*/  HFMA2 R0, -RZ, RZ, 0.415771484375, -5.671875 ;  /* 0x36a7c5acff007431 */ /* 0x000fe200000001ff */
[----:B------:R-:W-:Y:S01]  /*3080*/  MOV R25, 0x48435000 ;  /* 0x4843500000197802 */ /* 0x000fe20000000f00 */
[----:B------:R-:W-:Y:S04]  /*3090*/  BSSY.RECONVERGENT B2, `(.L_x_336) ;  /* 0x000000e000027945 */ /* 0x000fe80003800200 */
[----:B------:R-:W-:-:S04]  /*30a0*/  FFMA R25, R0, -R25, 1 ;  /* 0x3f80000000197423 */ /* 0x000fc80000000819 */
[----:B------:R-:W-:Y:S01]  /*30b0*/  FFMA R0, R25, R0, 4.9999998736893758178e-06 ;  /* 0x36a7c5ac19007423 */ /* 0x000fe20000000000 */
[----:B--2---:R-:W1:Y:S02]  /*30c0*/  F2I.TRUNC.NTZ R20, R20 ;  /* 0x0000001400147305 */ /* 0x004e64000020f100 */
[----:B-1----:R-:W-:-:S06]  /*30d0*/  I2FP.F32.S32 R24, R20 ;  /* 0x0000001400187245 */ /* 0x002fcc0000201400 */
[----:B------:R-:W1:Y:S01]  /*30e0*/  FCHK P0, R24, 200000 ;  /* 0x4843500018007902 */ /* 0x000e620000000000 */
[----:B------:R-:W-:-:S04]  /*30f0*/  FFMA R25, R0, R24, RZ ;  /* 0x0000001800197223 */ /* 0x000fc800000000ff */
[----:B------:R-:W-:-:S04]  /*3100*/  FFMA R22, R25, -200000, R24 ;  /* 0xc843500019167823 */ /* 0x000fc80000000018 */
[----:B------:R-:W-:Y:S01]  /*3110*/  FFMA R0, R0, R22, R25 ;  /* 0x0000001600007223 */ /* 0x000fe20000000019 */
[----:B01----:R-:W-:Y:S06]  /*3120*/  @!P0 BRA `(.L_x_337) ;  /* 0x0000000000108947 */ /* 0x003fec0003800000 */
[----:B------:R-:W-:Y:S02]  /*3130*/  MOV R0, R24 ;  /* 0x0000001800007202 */ /* 0x000fe40000000f00 */
[----:B------:R-:W-:Y:S02]  /*3140*/  MOV R3, 0x48435000 ;  /* 0x4843500000037802 */ /* 0x000fe40000000f00 */
[----:B------:R-:W-:-:S07]  /*3150*/  MOV R20, 0x3170 ;  /* 0x0000317000147802 */ /* 0x000fce0000000f00 */
[----:B------:R-:W-:Y:S05]  /*3160*/  CALL.REL.NOINC `($__internal_0_$__cuda_sm3x_div_rn_noftz_f32_slowpath) ;  /* 0x00000020005c7944 */ /* 0x000fea0003c00000 */
.L_x_337:
[----:B------:R-:W-:Y:S05]  /*3170*/  BSYNC.RECONVERGENT B2 ;  /* 0x0000000000027941 */ /* 0x000fea0003800200 */
.L_x_336:
        /* <DEDUP_REMOVED lines=16> */
.L_x_339:
[----:B------:R-:W-:Y:S05]  /*3280*/  BSYNC.RECONVERGENT B2 ;  /* 0x0000000000027941 */ /* 0x000fea0003800200 */
.L_x_338:
[----:B------:R-:W-:Y:S01]  /*3290*/  IADD3 R18, P0, PT, R18, UR10, RZ ;  /* 0x0000000a12127c10 */ /* 0x000fe2000ff1e0ff */
[----:B------:R-:W-:-:S03]  /*32a0*/  FMUL R3, R0, 4.9999998736893758178e-06 ;  /* 0x36a7c5ac00037820 */ /* 0x000fc60000400000 */
[----:B------:R-:W-:-:S05]  /*32b0*/  IADD3.X R19, PT, PT, R19, UR11, RZ, P0, !PT ;  /* 0x0000000b13137c10 */ /* 0x000fca00087fe4ff */
[----:B------:R0:W-:Y:S04]  /*32c0*/  STG.E desc[UR6][R18.64], R3 ;  /* 0x0000000312007986 */ /* 0x0001e8000c101906 */
[----:B------:R-:W2:Y:S01]  /*32d0*/  LDG.E R2, desc[UR6][R10.64+0x200] ;  /* 0x000200060a027981 */ /* 0x000ea2000c1e1900 */
[----:B------:R-:W-:Y:S01]  /*32e0*/  MOV R23, 0x48435000 ;  /* 0x4843500000177802 */ /* 0x000fe20000000f00 */
[----:B------:R-:W-:Y:S01]  /*32f0*/  IMAD.MOV.U32 R0, RZ, RZ, 0x36a7c5ac ;  /* 0x36a7c5acff007424 */ /* 0x000fe200078e00ff */
[----:B------:R-:W-:Y:S03]  /*3300*/  BSSY.RECONVERGENT B2, `(.L_x_340) ;  /* 0x000000e000027945 */ /* 0x000fe60003800200 */
        /* <DEDUP_REMOVED lines=9> */
[----:B------:R-:W-:Y:S01]  /*33a0*/  HFMA2 R3, -RZ, RZ, 8.5234375, 32 ;  /* 0x48435000ff037431 */ /* 0x000fe200000001ff */
[----:B------:R-:W-:Y:S02]  /*33b0*/  MOV R0, R22 ;  /* 0x0000001600007202 */ /* 0x000fe40000000f00 */
[----:B------:R-:W-:-:S07]  /*33c0*/  MOV R20, 0x33e0 ;  /* 0x000033e000147802 */ /* 0x000fce0000000f00 */
[----:B------:R-:W-:Y:S05]  /*33d0*/  CALL.REL.NOINC `($__internal_0_$__cuda_sm3x_div_rn_noftz_f32_slowpath) ;  /* 0x0000001c00c07944 */ /* 0x000fea0003c00000 */
.L_x_341:
[----:B------:R-:W-:Y:S05]  /*33e0*/  BSYNC.RECONVERGENT B2 ;  /* 0x0000000000027941 */ /* 0x000fea0003800200 */
.L_x_340:
        /* <DEDUP_REMOVED lines=16> */
.L_x_343:
[----:B------:R-:W-:Y:S05]  /*34f0*/  BSYNC.RECONVERGENT B2 ;  /* 0x0000000000027941 */ /* 0x000fea0003800200 */
.L_x_342:
[----:B------:R-:W-:-:S05]  /*3500*/  FMUL R3, R0, 4.9999998736893758178e-06 ;  /* 0x36a7c5ac00037820 */ /* 0x000fca0000400000 */
        /* <DEDUP_REMOVED lines=18> */
.L_x_345:
[----:B------:R-:W-:Y:S05]  /*3630*/  BSYNC.RECONVERGENT B2 ;  /* 0x0000000000027941 */ /* 0x000fea0003800200 */
.L_x_344:
        /* <DEDUP_REMOVED lines=16> */
.L_x_347:
[----:B------:R-:W-:Y:S05]  /*3740*/  BSYNC.RECONVERGENT B2 ;  /* 0x0000000000027941 */ /* 0x000fea0003800200 */
.L_x_346:
[----:B------:R-:W-:-:S05]  /*3750*/  FMUL R3, R0, 4.9999998736893758178e-06 ;  /* 0x36a7c5ac00037820 */ /* 0x000fca0000400000 */
[----:B------:R0:W-:Y:S04]  /*3760*/  STG.E desc[UR6][R18.64+0x400], R3 ;  /* 0x0004000312007986 */ /* 0x0001e8000c101906 */
[----:B------:R-:W2:Y:S01]  /*3770*/  LDG.E R2, desc[UR6][R10.64+0x600] ;  /* 0x000600060a027981 */ /* 0x000ea2000c1e1900 */
[----:B------:R-:W-:Y:S01]  /*3780*/  HFMA2 R23, -RZ, RZ, 8.5234375, 32 ;  /* 0x48435000ff177431 */ /* 0x000fe200000001ff */
        /* <DEDUP_REMOVED lines=11> */
[----:B------:R-:W-:Y:S01]  /*3840*/  MOV R0, R22 ;  /* 0x0000001600007202 */ /* 0x000fe20000000f00 */
[----:B------:R-:W-:Y:S01]  /*3850*/  IMAD.MOV.U32 R3, RZ, RZ, 0x48435000 ;  /* 0x48435000ff037424 */ /* 0x000fe200078e00ff */
[----:B------:R-:W-:-:S07]  /*3860*/  MOV R20, 0x3880 ;  /* 0x0000388000147802 */ /* 0x000fce0000000f00 */
[----:B------:R-:W-:Y:S05]  /*3870*/  CALL.REL.NOINC `($__internal_0_$__cuda_sm3x_div_rn_noftz_f32_slowpath) ;  /* 0x0000001800987944 */ /* 0x000fea0003c00000 */
.L_x_349:
[----:B------:R-:W-:Y:S05]  /*3880*/  BSYNC.RECONVERGENT B2 ;  /* 0x0000000000027941 */ /* 0x000fea0003800200 */
.L_x_348:
        /* <DEDUP_REMOVED lines=16> */
.L_x_351:
[----:B------:R-:W-:Y:S05]  /*3990*/  BSYNC.RECONVERGENT B2 ;  /* 0x0000000000027941 */ /* 0x000fea0003800200 */
.L_x_350:
        /* <DEDUP_REMOVED lines=19> */
.L_x_353:
[----:B------:R-:W-:Y:S05]  /*3ad0*/  BSYNC.RECONVERGENT B2 ;  /* 0x0000000000027941 */ /* 0x000fea0003800200 */
.L_x_352:
        /* <DEDUP_REMOVED lines=16> */
.L_x_355:
[----:B------:R-:W-:Y:S05]  /*3be0*/  BSYNC.RECONVERGENT B2 ;  /* 0x0000000000027941 */ /* 0x000fea0003800200 */
.L_x_354:
        /* <DEDUP_REMOVED lines=19> */
.L_x_357:
[----:B------:R-:W-:Y:S05]  /*3d20*/  BSYNC.RECONVERGENT B2 ;  /* 0x0000000000027941 */ /* 0x000fea0003800200 */
.L_x_356:
        /* <DEDUP_REMOVED lines=16> */
.L_x_359:
[----:B------:R-:W-:Y:S05]  /*3e30*/  BSYNC.RECONVERGENT B2 ;  /* 0x0000000000027941 */ /* 0x000fea0003800200 */
.L_x_358:
[----:B------:R-:W-:-:S05]  /*3e40*/  FMUL R3, R0, 4.9999998736893758178e-06 ;  /* 0x36a7c5ac00037820 */ /* 0x000fca0000400000 */
[----:B------:R0:W-:Y:S04]  /*3e50*/  STG.E desc[UR6][R18.64+0xa00], R3 ;  /* 0x000a000312007986 */ /* 0x0001e8000c101906 */
[----:B------:R-:W2:Y:S01]  /*3e60*/  LDG.E R10, desc[UR6][R10.64+0xc00] ;  /* 0x000c00060a0a7981 */ /* 0x000ea2000c1e1900 */
[----:B------:R-:W-:Y:S01]  /*3e70*/  MOV R23, 0x48435000 ;  /* 0x4843500000177802 */ /* 0x000fe20000000f00 */
[----:B------:R-:W-:Y:S01]  /*3e80*/  IMAD.MOV.U32 R2, RZ, RZ, 0x36a7c5ac ;  /* 0x36a7c5acff027424 */ /* 0x000fe200078e00ff */
[----:B------:R-:W-:Y:S03]  /*3e90*/  BSSY.RECONVERGENT B2, `(.L_x_360) ;  /* 0x000000e000027945 */ /* 0x000fe60003800200 */
[----:B------:R-:W-:Y:S01]  /*3ea0*/  FFMA R23, R2, -R23, 1 ;  /* 0x3f80000002177423 */ /* 0x000fe20000000817 */
[----:B--2---:R-:W1:Y:S02]  /*3eb0*/  F2I.TRUNC.NTZ R0, R10 ;  /* 0x0000000a00007305 */ /* 0x004e64000020f100 */
[----:B-1----:R-:W-:Y:S01]  /*3ec0*/  I2FP.F32.S32 R20, R0 ;  /* 0x0000000000147245 */ /* 0x002fe20000201400 */
[----:B------:R-:W-:-:S05]  /*3ed0*/  FFMA R0, R23, R2, 4.9999998736893758178e-06 ;  /* 0x36a7c5ac17007423 */ /* 0x000fca0000000002 */
        /* <DEDUP_REMOVED lines=9> */
.L_x_361:
[----:B------:R-:W-:Y:S05]  /*3f70*/  BSYNC.RECONVERGENT B2 ;  /* 0x0000000000027941 */ /* 0x000fea0003800200 */
.L_x_360:
        /* <DEDUP_REMOVED lines=16> */
.L_x_363:
[----:B------:R-:W-:Y:S05]  /*4080*/  BSYNC.RECONVERGENT B2 ;  /* 0x0000000000027941 */ /* 0x000fea0003800200 */
.L_x_362:
[----:B------:R-:W-:Y:S01]  /*4090*/  FMUL R3, R0, 4.9999998736893758178e-06 ;  /* 0x36a7c5ac00037820 */ /* 0x000fe20000400000 */
[----:B------:R-:W-:Y:S02]  /*40a0*/  IADD3 R4, PT, PT, R4, 0x8, RZ ;  /* 0x0000000804047810 */ /* 0x000fe40007ffe0ff */
[----:B------:R-:W-:Y:S02]  /*40b0*/  IADD3 R6, P1, PT, R6, 0x1000, RZ ;  /* 0x0000100006067810 */ /* 0x000fe40007f3e0ff */
[----:B------:R3:W-:Y:S01]  /*40c0*/  STG.E desc[UR6][R18.64+0xc00], R3 ;  /* 0x000c000312007986 */ /* 0x0007e2000c101906 */
[----:B------:R-:W-:Y:S02]  /*40d0*/  ISETP.NE.AND P0, PT, R4, RZ, PT ;  /* 0x000000ff0400720c */ /* 0x000fe40003f05270 */
[----:B------:R-:W-:Y:S01]  /*40e0*/  IADD3 R5, PT, PT, R5, 0x400, RZ ;  /* 0x0000040005057810 */ /* 0x000fe20007ffe0ff */
[----:B------:R-:W-:-:S10]  /*40f0*/  IMAD.X R7, RZ, RZ, R7, P1 ;  /* 0x000000ffff077224 */ /* 0x000fd400008e0607 */
[----:B---3--:R-:W-:Y:S05]  /*4100*/  @P0 BRA `(.L_x_364) ;  /* 0xffffffec001c0947 */ /* 0x008fea000383ffff */
.L_x_331:
[----:B------:R-:W-:-:S13]  /*4110*/  ISETP.NE.AND P0, PT, R9, RZ, PT ;  /* 0x000000ff0900720c */ /* 0x000fda0003f05270 */
[----:B------:R-:W-:Y:S05]  /*4120*/  @!P0 EXIT ;  /* 0x000000000000894d */ /* 0x000fea0003800000 */
[----:B------:R-:W0:Y:S01]  /*4130*/  LDCU UR4, c[0x0][0x388] ;  /* 0x00007100ff0477ac */ /* 0x000e220008000800 */
[----:B------:R-:W-:Y:S01]  /*4140*/  ISETP.GE.U32.AND P0, PT, R9, 0x4, PT ;  /* 0x000000040900780c */ /* 0x000fe20003f06070 */
[----:B0-----:R-:W-:-:S12]  /*4150*/  ULOP3.LUT UR4, UR4, 0x3, URZ, 0xc0, !UPT ;  /* 0x0000000304047892 */ /* 0x001fd8000f8ec0ff */
[----:B------:R-:W-:Y:S05]  /*4160*/  @!P0 BRA `(.L_x_365) ;  /* 0x0000000800608947 */ /* 0x000fea0003800000 */
[----:B------:R-:W-:-:S05]  /*4170*/  LEA R5, R8, R21, 0x7 ;  /* 0x0000001508057211 */ /* 0x000fca00078e38ff */
[----:B------:R-:W-:-:S05]  /*4180*/  IMAD.WIDE R6, R5, 0x4, R14 ;  /* 0x0000000405067825 */ /* 0x000fca00078e020e */
        /* <DEDUP_REMOVED lines=17> */
.L_x_367:
[----:B------:R-:W-:Y:S05]  /*42a0*/  BSYNC.RECONVERGENT B2 ;  /* 0x0000000000027941 */ /* 0x000fea0003800200 */
.L_x_366:
        /* <DEDUP_REMOVED lines=16> */
.L_x_369:
[----:B------:R-:W-:Y:S05]  /*43b0*/  BSYNC.RECONVERGENT B2 ;  /* 0x0000000000027941 */ /* 0x000fea0003800200 */
.L_x_368:
[----:B------:R-:W-:Y:S01]  /*43c0*/  FMUL R3, R0, 4.9999998736893758178e-06 ;  /* 0x36a7c5ac00037820 */ /* 0x000fe20000400000 */
[----:B------:R-:W-:-:S05]  /*43d0*/  IMAD.WIDE R4, R5, 0x4, R12 ;  /* 0x0000000405047825 */ /* 0x000fca00078e020c */
        /* <DEDUP_REMOVED lines=18> */
.L_x_371:
[----:B------:R-:W-:Y:S05]  /*4500*/  BSYNC.RECONVERGENT B2 ;  /* 0x0000000000027941 */ /* 0x000fea0003800200 */
.L_x_370:
        /* <DEDUP_REMOVED lines=16> */
.L_x_373:
[----:B------:R-:W-:Y:S05]  /*4610*/  BSYNC.RECONVERGENT B2 ;  /* 0x0000000000027941 */ /* 0x000fea0003800200 */
.L_x_372:
        /* <DEDUP_REMOVED lines=15> */
[----:B------:R-:W-:Y:S01]  /*4710*/  IMAD.MOV.U32 R0, RZ, RZ, R16 ;  /* 0x000000ffff007224 */ /* 0x000fe200078e0010 */
[----:B------:R-:W-:Y:S02]  /*4720*/  MOV R3, 0x48435000 ;  /* 0x4843500000037802 */ /* 0x000fe40000000f00 */
[----:B------:R-:W-:-:S07]  /*4730*/  MOV R20, 0x4750 ;  /* 0x0000475000147802 */ /* 0x000fce0000000f00 */
[----:B------:R-:W-:Y:S05]  /*4740*/  CALL.REL.NOINC `($__internal_0_$__cuda_sm3x_div_rn_noftz_f32_slowpath) ;  /* 0x0000000800e47944 */ /* 0x000fea0003c00000 */
.L_x_375:
[----:B------:R-:W-:Y:S05]  /*4750*/  BSYNC.RECONVERGENT B2 ;  /* 0x0000000000027941 */ /* 0x000fea0003800200 */
.L_x_374:
        /* <DEDUP_REMOVED lines=16> */
.L_x_377:
[----:B------:R-:W-:Y:S05]  /*4860*/  BSYNC.RECONVERGENT B2 ;  /* 0x0000000000027941 */ /* 0x000fea0003800200 */
.L_x_376:
[----:B------:R-:W-:-:S05]  /*4870*/  FMUL R3, R0, 4.9999998736893758178e-06 ;  /* 0x36a7c5ac00037820 */ /* 0x000fca0000400000 */
[----:B------:R0:W-:Y:S04]  /*4880*/  STG.E desc[UR6][R4.64+0x400], R3 ;  /* 0x0004000304007986 */ /* 0x0001e8000c101906 */
[----:B------:R-:W2:Y:S01]  /*4890*/  LDG.E R6, desc[UR6][R6.64+0x600] ;  /* 0x0006000606067981 */ /* 0x000ea2000c1e1900 */
[----:B------:R-:W-:Y:S01]  /*48a0*/  HFMA2 R9, -RZ, RZ, 8.5234375, 32 ;  /* 0x48435000ff097431 */ /* 0x000fe200000001ff */
[----:B------:R-:W-:Y:S01]  /*48b0*/  MOV R2, 0x36a7c5ac ;  /* 0x36a7c5ac00027802 */ /* 0x000fe20000000f00 */
[----:B------:R-:W-:Y:S04]  /*48c0*/  BSSY.RECONVERGENT B2, `(.L_x_378) ;  /* 0x000000e000027945 */ /* 0x000fe80003800200 */
        /* <DEDUP_REMOVED lines=13> */
.L_x_379:
[----:B------:R-:W-:Y:S05]  /*49a0*/  BSYNC.RECONVERGENT B2 ;  /* 0x0000000000027941 */ /* 0x000fea0003800200 */
.L_x_378:
        /* <DEDUP_REMOVED lines=16> */
.L_x_381:
[----:B------:R-:W-:Y:S05]  /*4ab0*/  BSYNC.RECONVERGENT B2 ;  /* 0x0000000000027941 */ /* 0x000fea0003800200 */
.L_x_380:
[----:B------:R-:W-:Y:S01]  /*4ac0*/  FMUL R3, R0, 4.9999998736893758178e-06 ;  /* 0x36a7c5ac00037820 */ /* 0x000fe20000400000 */
[----:B------:R-:W-:-:S04]  /*4ad0*/  IADD3 R8, PT, PT, R8, 0x4, RZ ;  /* 0x0000000408087810 */ /* 0x000fc80007ffe0ff */
[----:B------:R0:W-:Y:S03]  /*4ae0*/  STG.E desc[UR6][R4.64+0x600], R3 ;  /* 0x0006000304007986 */ /* 0x0001e6000c101906 */
.L_x_365:
[----:B------:R-:W-:-:S13]  /*4af0*/  ISETP.NE.AND P0, PT, RZ, UR4, PT ;  /* 0x00000004ff007c0c */ /* 0x000fda000bf05270 */
[----:B------:R-:W-:Y:S05]  /*4b00*/  @!P0 EXIT ;  /* 0x000000000000894d */ /* 0x000fea0003800000 */
[----:B------:R-:W-:-:S09]  /*4b10*/  UISETP.NE.AND UP0, UPT, UR4, 0x1, UPT ;  /* 0x000000010400788c */ /* 0x000fd2000bf05270 */
[----:B------:R-:W-:Y:S05]  /*4b20*/  BRA.U !UP0, `(.L_x_382) ;  /* 0x0000000508387547 */ /* 0x000fea000b800000 */
[----:B0-----:R-:W-:-:S05]  /*4b30*/  LEA R5, R8, R21, 0x7 ;  /* 0x0000001508057211 */ /* 0x001fca00078e38ff */
        /* <DEDUP_REMOVED lines=18> */
.L_x_384:
[----:B------:R-:W-:Y:S05]  /*4c60*/  BSYNC.RECONVERGENT B2 ;  /* 0x0000000000027941 */ /* 0x000fea0003800200 */
.L_x_383:
        /* <DEDUP_REMOVED lines=16> */
.L_x_386:
[----:B------:R-:W-:Y:S05]  /*4d70*/  BSYNC.RECONVERGENT B2 ;  /* 0x0000000000027941 */ /* 0x000fea0003800200 */
.L_x_385:
[----:B------:R-:W-:Y:S01]  /*4d80*/  FMUL R3, R0, 4.9999998736893758178e-06 ;  /* 0x36a7c5ac00037820 */ /* 0x000fe20000400000 */
[----:B------:R-:W-:-:S05]  /*4d90*/  IMAD.WIDE R4, R5, 0x4, R12 ;  /* 0x0000000405047825 */ /* 0x000fca00078e020c */
        /* <DEDUP_REMOVED lines=18> */
.L_x_388:
[----:B------:R-:W-:Y:S05]  /*4ec0*/  BSYNC.RECONVERGENT B2 ;  /* 0x0000000000027941 */ /* 0x000fea0003800200 */
.L_x_387:
        /* <DEDUP_REMOVED lines=16> */
.L_x_390:
[----:B------:R-:W-:Y:S05]  /*4fd0*/  BSYNC.RECONVERGENT B2 ;  /* 0x0000000000027941 */ /* 0x000fea0003800200 */
.L_x_389:
[----:B------:R-:W-:Y:S01]  /*4fe0*/  FMUL R3, R0, 4.9999998736893758178e-06 ;  /* 0x36a7c5ac00037820 */ /* 0x000fe20000400000 */
[----:B------:R-:W-:-:S04]  /*4ff0*/  IADD3 R8, PT, PT, R8, 0x2, RZ ;  /* 0x0000000208087810 */ /* 0x000fc80007ffe0ff */
[----:B------:R1:W-:Y:S03]  /*5000*/  STG.E desc[UR6][R4.64+0x200], R3 ;  /* 0x0002000304007986 */ /* 0x0003e6000c101906 */
.L_x_382:
[----:B------:R-:W2:Y:S02]  /*5010*/  LDC R0, c[0x0][0x388] ;  /* 0x0000e200ff007b82 */ /* 0x000ea40000000800 */
[----:B--2---:R-:W-:-:S04]  /*5020*/  LOP3.LUT R0, R0, 0x1, RZ, 0xc0, !PT ;  /* 0x0000000100007812 */ /* 0x004fc800078ec0ff */
[----:B------:R-:W-:-:S13]  /*5030*/  ISETP.NE.U32.AND P0, PT, R0, 0x1, PT ;  /* 0x000000010000780c */ /* 0x000fda0003f05070 */
[----:B------:R-:W-:Y:S05]  /*5040*/  @P0 EXIT ;  /* 0x000000000000094d */ /* 0x000fea0003800000 */
[----:B------:R-:W-:-:S05]  /*5050*/  LEA R21, R8, R21, 0x7 ;  /* 0x0000001508157211 */ /* 0x000fca00078e38ff */
[----:B------:R-:W-:-:S06]  /*5060*/  IMAD.WIDE R14, R21, 0x4, R14 ;  /* 0x00000004150e7825 */ /* 0x000fcc00078e020e */
[----:B------:R-:W2:Y:S01]  /*5070*/  LDG.E R14, desc[UR6][R14.64] ;  /* 0x000000060e0e7981 */ /* 0x000ea2000c1e1900 */
[----:B------:R-:W-:Y:S01]  /*5080*/  HFMA2 R2, -RZ, RZ, 0.415771484375, -5.671875 ;  /* 0x36a7c5acff027431 */ /* 0x000fe200000001ff */
[----:B01----:R-:W-:Y:S01]  /*5090*/  MOV R3, 0x48435000 ;  /* 0x4843500000037802 */ /* 0x003fe20000000f00 */
        /* <DEDUP_REMOVED lines=14> */
.L_x_392:
[----:B------:R-:W-:Y:S05]  /*5180*/  BSYNC.RECONVERGENT B2 ;  /* 0x0000000000027941 */ /* 0x000fea0003800200 */
.L_x_391:
        /* <DEDUP_REMOVED lines=16> */
.L_x_394:
[----:B------:R-:W-:Y:S05]  /*5290*/  BSYNC.RECONVERGENT B2 ;  /* 0x0000000000027941 */ /* 0x000fea0003800200 */
.L_x_393:
[----:B------:R-:W-:-:S04]  /*52a0*/  IMAD.WIDE R12, R21, 0x4, R12 ;  /* 0x00000004150c7825 */ /* 0x000fc800078e020c */
[----:B------:R-:W-:-:S05]  /*52b0*/  FMUL R3, R0, 4.9999998736893758178e-06 ;  /* 0x36a7c5ac00037820 */ /* 0x000fca0000400000 */
[----:B------:R-:W-:Y:S01]  /*52c0*/  STG.E desc[UR6][R12.64], R3 ;  /* 0x000000030c007986 */ /* 0x000fe2000c101906 */
[----:B------:R-:W-:Y:S05]  /*52d0*/  EXIT ;  /* 0x000000000000794d */ /* 0x000fea0003800000 */
        .weak           $__internal_0_$__cuda_sm3x_div_rn_noftz_f32_slowpath
        .type           $__internal_0_$__cuda_sm3x_div_rn_noftz_f32_slowpath,@function
        .size           $__internal_0_$__cuda_sm3x_div_rn_noftz_f32_slowpath,(.L_x_586 - $__internal_0_$__cuda_sm3x_div_rn_noftz_f32_slowpath)
$__internal_0_$__cuda_sm3x_div_rn_noftz_f32_slowpath:
[----:B------:R-:W-:Y:S01]  /*52e0*/  SHF.R.U32.HI R2, RZ, 0x17, R3 ;  /* 0x00000017ff027819 */ /* 0x000fe20000011603 */
[----:B------:R-:W-:Y:S01]  /*52f0*/  BSSY.RECONVERGENT B0, `(.L_x_395) ;  /* 0x0000062000007945 */ /* 0x000fe20003800200 */
[----:B------:R-:W-:Y:S02]  /*5300*/  SHF.R.U32.HI R23, RZ, 0x17, R0 ;  /* 0x00000017ff177819 */ /* 0x000fe40000011600 */
[----:B------:R-:W-:Y:S02]  /*5310*/  LOP3.LUT R2, R2, 0xff, RZ, 0xc0, !PT ;  /* 0x000000ff02027812 */ /* 0x000fe400078ec0ff */
[----:B------:R-:W-:Y:S02]  /*5320*/  LOP3.LUT R23, R23, 0xff, RZ, 0xc0, !PT ;  /* 0x000000ff17177812 */ /* 0x000fe400078ec0ff */
[----:B------:R-:W-:Y:S02]  /*5330*/  IADD3 R24, PT, PT, R2, -0x1, RZ ;  /* 0xffffffff02187810 */ /* 0x000fe40007ffe0ff */
[----:B------:R-:W-:-:S02]  /*5340*/  IADD3 R25, PT, PT, R23, -0x1, RZ ;  /* 0xffffffff17197810 */ /* 0x000fc40007ffe0ff */
[----:B------:R-:W-:-:S04]  /*5350*/  ISETP.GT.U32.AND P0, PT, R24, 0xfd, PT ;  /* 0x000000fd1800780c */ /* 0x000fc80003f04070 */
[----:B------:R-:W-:-:S13]  /*5360*/  ISETP.GT.U32.OR P0, PT, R25, 0xfd, P0 ;  /* 0x000000fd1900780c */ /* 0x000fda0000704470 */
[----:B------:R-:W-:Y:S01]  /*5370*/  @!P0 MOV R22, RZ ;  /* 0x000000ff00168202 */ /* 0x000fe20000000f00 */
[----:B------:R-:W-:Y:S06]  /*5380*/  @!P0 BRA `(.L_x_396) ;  /* 0x00000000005c8947 */ /* 0x000fec0003800000 */
[----:B------:R-:W-:Y:S02]  /*5390*/  FSETP.GTU.FTZ.AND P0, PT, |R0|, +INF , PT ;  /* 0x7f8000000000780b */ /* 0x000fe40003f1c200 */
[----:B------:R-:W-:-:S04]  /*53a0*/  FSETP.GTU.FTZ.AND P1, PT, |R3|, +INF , PT ;  /* 0x7f8000000300780b */ /* 0x000fc80003f3c200 */
[----:B------:R-:W-:-:S13]  /*53b0*/  PLOP3.LUT P0, PT, P0, P1, PT, 0xf8, 0x8f ;  /* 0x00000000008f781c */ /* 0x000fda0000703f70 */
[----:B------:R-:W-:Y:S05]  /*53c0*/  @P0 BRA `(.L_x_397) ;  /* 0x00000004004c0947 */ /* 0x000fea0003800000 */
[----:B------:R-:W-:-:S13]  /*53d0*/  LOP3.LUT P0, RZ, R3, 0x7fffffff, R0, 0xc8, !PT ;  /* 0x7fffffff03ff7812 */ /* 0x000fda000780c800 */
[----:B------:R-:W-:Y:S05]  /*53e0*/  @!P0 BRA `(.L_x_398) ;  /* 0x00000004003c8947 */ /* 0x000fea0003800000 */
[C---:B------:R-:W-:Y:S02]  /*53f0*/  FSETP.NEU.FTZ.AND P2, PT, |R0|.reuse, +INF , PT ;  /* 0x7f8000000000780b */ /* 0x040fe40003f5d200 */
[----:B------:R-:W-:Y:S02]  /*5400*/  FSETP.NEU.FTZ.AND P1, PT, |R3|, +INF , PT ;  /* 0x7f8000000300780b */ /* 0x000fe40003f3d200 */
[----:B------:R-:W-:-:S11]  /*5410*/  FSETP.NEU.FTZ.AND P0, PT, |R0|, +INF , PT ;  /* 0x7f8000000000780b */ /* 0x000fd60003f1d200 */
[----:B------:R-:W-:Y:S05]  /*5420*/  @!P1 BRA !P2, `(.L_x_398) ;  /* 0x00000004002c9947 */ /* 0x000fea0005000000 */
[----:B------:R-:W-:-:S04]  /*5430*/  LOP3.LUT P2, RZ, R0, 0x7fffffff, RZ, 0xc0, !PT ;  /* 0x7fffffff00ff7812 */ /* 0x000fc8000784c0ff */
[----:B------:R-:W-:-:S13]  /*5440*/  PLOP3.LUT P1, PT, P1, P2, PT, 0x2f, 0xf2 ;  /* 0x0000000000f2781c */ /* 0x000fda0000f24577 */
[----:B------:R-:W-:Y:S05]  /*5450*/  @P1 BRA `(.L_x_399) ;  /* 0x0000000400181947 */ /* 0x000fea0003800000 */
[----:B------:R-:W-:-:S04]  /*5460*/  LOP3.LUT P1, RZ, R3, 0x7fffffff, RZ, 0xc0, !PT ;  /* 0x7fffffff03ff7812 */ /* 0x000fc8000782c0ff */
[----:B------:R-:W-:-:S13]  /*5470*/  PLOP3.LUT P0, PT, P0, P1, PT, 0x2f, 0xf2 ;  /* 0x0000000000f2781c */ /* 0x000fda0000702577 */
[----:B------:R-:W-:Y:S05]  /*5480*/  @P0 BRA `(.L_x_400) ;  /* 0x0000000400000947 */ /* 0x000fea0003800000 */
[----:B------:R-:W-:Y:S02]  /*5490*/  ISETP.GE.AND P0, PT, R25, RZ, PT ;  /* 0x000000ff1900720c */ /* 0x000fe40003f06270 */
[----:B------:R-:W-:-:S11]  /*54a0*/  ISETP.GE.AND P1, PT, R24, RZ, PT ;  /* 0x000000ff1800720c */ /* 0x000fd60003f26270 */
[----:B------:R-:W-:Y:S01]  /*54b0*/  @P0 MOV R22, RZ ;  /* 0x000000ff00160202 */ /* 0x000fe20000000f00 */
[----:B------:R-:W-:Y:S01]  /*54c0*/  @!P0 FFMA R0, R0, 1.84467440737095516160e+19, RZ ;  /* 0x5f80000000008823 */ /* 0x000fe200000000ff */
[----:B------:R-:W-:Y:S01]  /*54d0*/  @!P0 MOV R22, 0xffffffc0 ;  /* 0xffffffc000168802 */ /* 0x000fe20000000f00 */
[----:B------:R-:W-:-:S03]  /*54e0*/  @!P1 FFMA R3, R3, 1.84467440737095516160e+19, RZ ;  /* 0x5f80000003039823 */ /* 0x000fc600000000ff */
[----:B------:R-:W-:-:S07]  /*54f0*/  @!P1 IADD3 R22, PT, PT, R22, 0x40, RZ ;  /* 0x0000004016169810 */ /* 0x000fce0007ffe0ff */
.L_x_396:
[----:B------:R-:W-:Y:S01]  /*5500*/  LEA R24, R2, 0xc0800000, 0x17 ;  /* 0xc080000002187811 */ /* 0x000fe200078eb8ff */
[----:B------:R-:W-:Y:S01]  /*5510*/  BSSY.RECONVERGENT B1, `(.L_x_401) ;  /* 0x0000036000017945 */ /* 0x000fe20003800200 */
[----:B------:R-:W-:Y:S02]  /*5520*/  IADD3 R23, PT, PT, R23, -0x7f, RZ ;  /* 0xffffff8117177810 */ /* 0x000fe40007ffe0ff */
[----:B------:R-:W-:-:S03]  /*5530*/  IADD3 R27, PT, PT, -R24, R3, RZ ;  /* 0x00000003181b7210 */ /* 0x000fc60007ffe1ff */
[----:B------:R-:W-:Y:S01]  /*5540*/  IMAD R0, R23, -0x800000, R0 ;  /* 0xff80000017007824 */ /* 0x000fe200078e0200 */
[----:B------:R-:W0:Y:S01]  /*5550*/  MUFU.RCP R24, R27 ;  /* 0x0000001b00187308 */ /* 0x000e220000001000 */
[----:B------:R-:W-:Y:S01]  /*5560*/  FADD.FTZ R3, -R27, -RZ ;  /* 0x800000ff1b037221 */ /* 0x000fe20000010100 */
[----:B------:R-:W-:-:S05]  /*5570*/  IADD3 R23, PT, PT, R23, 0x7f, -R2 ;  /* 0x0000007f17177810 */ /* 0x000fca0007ffe802 */
[----:B------:R-:W-:Y:S02]  /*5580*/  IMAD.IADD R23, R23, 0x1, R22 ;  /* 0x0000000117177824 */ /* 0x000fe400078e0216 */
[----:B0-----:R-:W-:-:S04]  /*5590*/  FFMA R25, R24, R3, 1 ;  /* 0x3f80000018197423 */ /* 0x001fc80000000003 */
[----:B------:R-:W-:-:S04]  /*55a0*/  FFMA R25, R24, R25, R24 ;  /* 0x0000001918197223 */ /* 0x000fc80000000018 */
[----:B------:R-:W-:-:S04]  /*55b0*/  FFMA R24, R0, R25, RZ ;  /* 0x0000001900187223 */ /* 0x000fc800000000ff */
[----:B------:R-:W-:-:S04]  /*55c0*/  FFMA R26, R3, R24, R0 ;  /* 0x00000018031a7223 */ /* 0x000fc80000000000 */
[----:B------:R-:W-:-:S04]  /*55d0*/  FFMA R26, R25, R26, R24 ;  /* 0x0000001a191a7223 */ /* 0x000fc80000000018 */
[----:B------:R-:W-:-:S04]  /*55e0*/  FFMA R3, R3, R26, R0 ;  /* 0x0000001a03037223 */ /* 0x000fc80000000000 */
[----:B------:R-:W-:-:S05]  /*55f0*/  FFMA R0, R25, R3, R26 ;  /* 0x0000000319007223 */ /* 0x000fca000000001a */
[----:B------:R-:W-:-:S04]  /*5600*/  SHF.R.U32.HI R2, RZ, 0x17, R0 ;  /* 0x00000017ff027819 */ /* 0x000fc80000011600 */
[----:B------:R-:W-:-:S04]  /*5610*/  LOP3.LUT R2, R2, 0xff, RZ, 0xc0, !PT ;  /* 0x000000ff02027812 */ /* 0x000fc800078ec0ff */
[----:B------:R-:W-:-:S04]  /*5620*/  IADD3 R2, PT, PT, R2, R23, RZ ;  /* 0x0000001702027210 */ /* 0x000fc80007ffe0ff */
[----:B------:R-:W-:-:S04]  /*5630*/  IADD3 R22, PT, PT, R2, -0x1, RZ ;  /* 0xffffffff02167810 */ /* 0x000fc80007ffe0ff */
[----:B------:R-:W-:-:S13]  /*5640*/  ISETP.GE.U32.AND P0, PT, R22, 0xfe, PT ;  /* 0x000000fe1600780c */ /* 0x000fda0003f06070 */
[----:B------:R-:W-:Y:S05]  /*5650*/  @!P0 BRA `(.L_x_402) ;  /* 0x0000000000808947 */ /* 0x000fea0003800000 */
[----:B------:R-:W-:-:S13]  /*5660*/  ISETP.GT.AND P0, PT, R2, 0xfe, PT ;  /* 0x000000fe0200780c */ /* 0x000fda0003f04270 */
[----:B------:R-:W-:Y:S05]  /*5670*/  @P0 BRA `(.L_x_403) ;  /* 0x00000000006c0947 */ /* 0x000fea0003800000 */
[----:B------:R-:W-:-:S13]  /*5680*/  ISETP.GE.AND P0, PT, R2, 0x1, PT ;  /* 0x000000010200780c */ /* 0x000fda0003f06270 */
[----:B------:R-:W-:Y:S05]  /*5690*/  @P0 BRA `(.L_x_404) ;  /* 0x0000000000740947 */ /* 0x000fea0003800000 */
[----:B------:R-:W-:Y:S02]  /*56a0*/  ISETP.GE.AND P0, PT, R2, -0x18, PT ;  /* 0xffffffe80200780c */ /* 0x000fe40003f06270 */
[----:B------:R-:W-:-:S11]  /*56b0*/  LOP3.LUT R0, R0, 0x80000000, RZ, 0xc0, !PT ;  /* 0x8000000000007812 */ /* 0x000fd600078ec0ff */
[----:B------:R-:W-:Y:S05]  /*56c0*/  @!P0 BRA `(.L_x_404) ;  /* 0x0000000000688947 */ /* 0x000fea0003800000 */
[CCC-:B------:R-:W-:Y:S01]  /*56d0*/  FFMA.RZ R22, R25.reuse, R3.reuse, R26.reuse ;  /* 0x0000000319167223 */ /* 0x1c0fe2000000c01a */
[CCC-:B------:R-:W-:Y:S01]  /*56e0*/  FFMA.RP R23, R25.reuse, R3.reuse, R26.reuse ;  /* 0x0000000319177223 */ /* 0x1c0fe2000000801a */
[----:B------:R-:W-:Y:S01]  /*56f0*/  FFMA.RM R26, R25, R3, R26 ;  /* 0x00000003191a7223 */ /* 0x000fe2000000401a */
[----:B------:R-:W-:Y:S02]  /*5700*/  IADD3 R3, PT, PT, R2, 0x20, RZ ;  /* 0x0000002002037810 */ /* 0x000fe40007ffe0ff */
[----:B------:R-:W-:Y:S02]  /*5710*/  LOP3.LUT R22, R22, 0x7fffff, RZ, 0xc0, !PT ;  /* 0x007fffff16167812 */ /* 0x000fe400078ec0ff */
[----:B------:R-:W-:Y:S02]  /*5720*/  ISETP.NE.AND P2, PT, R2, RZ, PT ;  /* 0x000000ff0200720c */ /* 0x000fe40003f45270 */
[----:B------:R-:W-:Y:S02]  /*5730*/  LOP3.LUT R22, R22, 0x800000, RZ, 0xfc, !PT ;  /* 0x0080000016167812 */ /* 0x000fe400078efcff */
[----:B------:R-:W-:-:S02]  /*5740*/  ISETP.NE.AND P1, PT, R2, RZ, PT ;  /* 0x000000ff0200720c */ /* 0x000fc40003f25270 */
[----:B------:R-:W-:Y:S02]  /*5750*/  IADD3 R2, PT, PT, -R2, RZ, RZ ;  /* 0x000000ff02027210 */ /* 0x000fe40007ffe1ff */
[----:B------:R-:W-:Y:S02]  /*5760*/  SHF.L.U32 R3, R22, R3, RZ ;  /* 0x0000000316037219 */ /* 0x000fe400000006ff */
[----:B------:R-:W-:Y:S02]  /*5770*/  FSETP.NEU.FTZ.AND P0, PT, R23, R26, PT ;  /* 0x0000001a1700720b */ /* 0x000fe40003f1d000 */
[----:B------:R-:W-:Y:S02]  /*5780*/  SEL R23, R2, RZ, P2 ;  /* 0x000000ff02177207 */ /* 0x000fe40001000000 */
[----:B------:R-:W-:Y:S02]  /*5790*/  ISETP.NE.AND P1, PT, R3, RZ, P1 ;  /* 0x000000ff0300720c */ /* 0x000fe40000f25270 */
[----:B------:R-:W-:-:S02]  /*57a0*/  SHF.R.U32.HI R23, RZ, R23, R22 ;  /* 0x00000017ff177219 */ /* 0x000fc40000011616 */
[----:B------:R-:W-:Y:S02]  /*57b0*/  PLOP3.LUT P0, PT, P0, P1, PT, 0xf8, 0x8f ;  /* 0x00000000008f781c */ /* 0x000fe40000703f70 */
[----:B------:R-:W-:Y:S02]  /*57c0*/  SHF.R.U32.HI R3, RZ, 0x1, R23 ;  /* 0x00000001ff037819 */ /* 0x000fe40000011617 */
[----:B------:R-:W-:-:S04]  /*57d0*/  SEL R2, RZ, 0x1, !P0 ;  /* 0x00000001ff027807 */ /* 0x000fc80004000000 */
[----:B------:R-:W-:-:S04]  /*57e0*/  LOP3.LUT R2, R2, 0x1, R3, 0xf8, !PT ;  /* 0x0000000102027812 */ /* 0x000fc800078ef803 */
[----:B------:R-:W-:-:S04]  /*57f0*/  LOP3.LUT R2, R2, R23, RZ, 0xc0, !PT ;  /* 0x0000001702027212 */ /* 0x000fc800078ec0ff */
[----:B------:R-:W-:-:S04]  /*5800*/  IADD3 R3, PT, PT, R3, R2, RZ ;  /* 0x0000000203037210 */ /* 0x000fc80007ffe0ff */
[----:B------:R-:W-:Y:S01]  /*5810*/  LOP3.LUT R0, R3, R0, RZ, 0xfc, !PT ;  /* 0x0000000003007212 */ /* 0x000fe200078efcff */
[----:B------:R-:W-:Y:S06]  /*5820*/  BRA `(.L_x_404) ;  /* 0x0000000000107947 */ /* 0x000fec0003800000 */
.L_x_403:
[----:B------:R-:W-:-:S04]  /*5830*/  LOP3.LUT R0, R0, 0x80000000, RZ, 0xc0, !PT ;  /* 0x8000000000007812 */ /* 0x000fc800078ec0ff */
[----:B------:R-:W-:Y:S01]  /*5840*/  LOP3.LUT R0, R0, 0x7f800000, RZ, 0xfc, !PT ;  /* 0x7f80000000007812 */ /* 0x000fe200078efcff */
[----:B------:R-:W-:Y:S06]  /*5850*/  BRA `(.L_x_404) ;  /* 0x0000000000047947 */ /* 0x000fec0003800000 */
.L_x_402:
[----:B------:R-:W-:-:S07]  /*5860*/  LEA R0, R23, R0, 0x17 ;  /* 0x0000000017007211 */ /* 0x000fce00078eb8ff */
.L_x_404:
[----:B------:R-:W-:Y:S05]  /*5870*/  BSYNC.RECONVERGENT B1 ;  /* 0x0000000000017941 */ /* 0x000fea0003800200 */
.L_x_401:
[----:B------:R-:W-:Y:S05]  /*5880*/  BRA `(.L_x_405) ;  /* 0x0000000000207947 */ /* 0x000fea0003800000 */
.L_x_400:
[----:B------:R-:W-:-:S04]  /*5890*/  LOP3.LUT R0, R3, 0x80000000, R0, 0x48, !PT ;  /* 0x8000000003007812 */ /* 0x000fc800078e4800 */
[----:B------:R-:W-:Y:S01]  /*58a0*/  LOP3.LUT R0, R0, 0x7f800000, RZ, 0xfc, !PT ;  /* 0x7f80000000007812 */ /* 0x000fe200078efcff */
[----:B------:R-:W-:Y:S06]  /*58b0*/  BRA `(.L_x_405) ;  /* 0x0000000000147947 */ /* 0x000fec0003800000 */
.L_x_399:
[----:B------:R-:W-:Y:S01]  /*58c0*/  LOP3.LUT R0, R3, 0x80000000, R0, 0x48, !PT ;  /* 0x8000000003007812 */ /* 0x000fe200078e4800 */
[----:B------:R-:W-:Y:S06]  /*58d0*/  BRA `(.L_x_405) ;  /* 0x00000000000c7947 */ /* 0x000fec0003800000 */
.L_x_398:
[----:B------:R-:W0:Y:S01]  /*58e0*/  MUFU.RSQ R0, -QNAN ;  /* 0xffc0000000007908 */ /* 0x000e220000001400 */
[----:B------:R-:W-:Y:S05]  /*58f0*/  BRA `(.L_x_405) ;  /* 0x0000000000047947 */ /* 0x000fea0003800000 */
.L_x_397:
[----:B------:R-:W-:-:S07]  /*5900*/  FADD.FTZ R0, R0, R3 ;  /* 0x0000000300007221 */ /* 0x000fce0000010000 */
.L_x_405:
[----:B------:R-:W-:Y:S05]  /*5910*/  BSYNC.RECONVERGENT B0 ;  /* 0x0000000000007941 */ /* 0x000fea0003800200 */
.L_x_395:
[----:B------:R-:W-:Y:S01]  /*5920*/  HFMA2 R3, -RZ, RZ, 0, 0 ;  /* 0x00000000ff037431 */ /* 0x000fe200000001ff */
[----:B------:R-:W-:-:S04]  /*5930*/  MOV R2, R20 ;  /* 0x0000001400027202 */ /* 0x000fc80000000f00 */
[----:B0-----:R-:W-:Y:S05]  /*5940*/  RET.REL.NODEC R2 `(_ZN3cub18CUB_300001_SM_10006detail9transform16transform_kernelINS2_10policy_hubILb1EN4cuda3std3__45tupleIJN6thrust24THRUST_300001_SM_1000_NS6detail15normal_iteratorINSA_10device_ptrIfEEEEEEEE10policy1000El8integralSF_JPfEEEvT0_iT1_T2_DpNS2_10kernel_argIT3_EE) ;  /* 0xffffffa402ac7950 */ /* 0x001fea0003c3ffff */
.L_x_406:
        /* <DEDUP_REMOVED lines=11> */
.L_x_586:


//--------------------- .text._ZN3cub18CUB_300001_SM_10006detail9transform16transform_kernelINS2_10policy_hubILb1EN4cuda3std3__45tupleIJN6thrust24THRUST_300001_SM_1000_NS6detail15normal_iteratorINSA_10device_ptrIfEEEEEEEE10policy1000Ei8integralSF_JPfEEEvT0_iT1_T2_DpNS2_10kernel_argIT3_EE --------------------------
	.section	.text._ZN3cub18CUB_300001_SM_10006detail9transform16transform_kernelINS2_10policy_hubILb1EN4cuda3std3__45tupleIJN6thrust24THRUST_300001_SM_1000_NS6detail15normal_iteratorINSA_10device_ptrIfEEEEEEEE10policy1000Ei8integralSF_JPfEEEvT0_iT1_T2_DpNS2_10kernel_argIT3_EE,"ax",@progbits
	.align	128
        .global         _ZN3cub18CUB_300001_SM_10006detail9transform16transform_kernelINS2_10policy_hubILb1EN4cuda3std3__45tupleIJN6thrust24THRUST_300001_SM_1000_NS6detail15normal_iteratorINSA_10device_ptrIfEEEEEEEE10policy1000Ei8integralSF_JPfEEEvT0_iT1_T2_DpNS2_10kernel_argIT3_EE
        .type           _ZN3cub18CUB_300001_SM_10006detail9transform16transform_kernelINS2_10policy_hubILb1EN4cuda3std3__45tupleIJN6thrust24THRUST_300001_SM_1000_NS6detail15normal_iteratorINSA_10device_ptrIfEEEEEEEE10policy1000Ei8integralSF_JPfEEEvT0_iT1_T2_DpNS2_10kernel_argIT3_EE,@function
        .size           _ZN3cub18CUB_300001_SM_10006detail9transform16transform_kernelINS2_10policy_hubILb1EN4cuda3std3__45tupleIJN6thrust24THRUST_300001_SM_1000_NS6detail15normal_iteratorINSA_10device_ptrIfEEEEEEEE10policy1000Ei8integralSF_JPfEEEvT0_iT1_T2_DpNS2_10kernel_argIT3_EE,(.L_x_587 - _ZN3cub18CUB_300001_SM_10006detail9transform16transform_kernelINS2_10policy_hubILb1EN4cuda3std3__45tupleIJN6thrust24THRUST_300001_SM_1000_NS6detail15normal_iteratorINSA_10device_ptrIfEEEEEEEE10policy1000Ei8integralSF_JPfEEEvT0_iT1_T2_DpNS2_10kernel_argIT3_EE)
        .other          _ZN3cub18CUB_300001_SM_10006detail9transform16transform_kernelINS2_10policy_hubILb1EN4cuda3std3__45tupleIJN6thrust24THRUST_300001_SM_1000_NS6detail15normal_iteratorINSA_10device_ptrIfEEEEEEEE10policy1000Ei8integralSF_JPfEEEvT0_iT1_T2_DpNS2_10kernel_argIT3_EE,@"STO_CUDA_ENTRY STV_DEFAULT"
_ZN3cub18CUB_300001_SM_10006detail9transform16transform_kernelINS2_10policy_hubILb1EN4cuda3std3__45tupleIJN6thrust24THRUST_300001_SM_1000_NS6detail15normal_iteratorINSA_10device_ptrIfEEEEEEEE10policy1000Ei8integralSF_JPfEEEvT0_iT1_T2_DpNS2_10kernel_argIT3_EE:
.text._ZN3cub18CUB_300001_SM_10006detail9transform16transform_kernelINS2_10policy_hubILb1EN4cuda3std3__45tupleIJN6thrust24THRUST_300001_SM_1000_NS6detail15normal_iteratorINSA_10device_ptrIfEEEEEEEE10policy1000Ei8integralSF_JPfEEEvT0_iT1_T2_DpNS2_10kernel_argIT3_EE:
[----:B------:R-:W-:Y:S08]  /*0000*/  LDC R1, c[0x0][0x37c] ;  /* 0x0000df00ff017b82 */ /* 0x000ff00000000800 */
[----:B------:R-:W0:Y:S01]  /*0010*/  LDC.64 R2, c[0x0][0x380] ;  /* 0x0000e000ff027b82 */ /* 0x000e220000000a00 */
[----:B------:R-:W1:Y:S01]  /*0020*/  S2R R21, SR_TID.X ;  /* 0x0000000000157919 */ /* 0x000e620000002100 */
[----:B------:R-:W-:Y:S06]  /*0030*/  BSSY.RECONVERGENT B0, `(.L_x_407) ;  /* 0x0000013000007945 */ /* 0x000fec0003800200 */
[----:B------:R-:W2:Y:S01]  /*0040*/  S2UR UR4, SR_CTAID.X ;  /* 0x00000000000479c3 */ /* 0x000ea20000002500 */
[----:B0-----:R-:W-:-:S05]  /*0050*/  SHF.L.U32 R0, R3, 0x7, RZ ;  /* 0x0000000703007819 */ /* 0x001fca00000006ff */
[----:B--2---:R-:W-:Y:S01]  /*0060*/  IMAD R17, R0, UR4, RZ ;  /* 0x0000000400117c24 */ /* 0x004fe2000f8e02ff */
[----:B-1----:R-:W-:-:S04]  /*0070*/  SHF.L.U32 R9, R21, 0x7, RZ ;  /* 0x0000000715097819 */ /* 0x002fc800000006ff */
[----:B------:R-:W-:-:S04]  /*0080*/  IADD3 R5, PT, PT, -R17, R2, RZ ;  /* 0x0000000211057210 */ /* 0x000fc80007ffe1ff */
[----:B------:R-:W-:-:S04]  /*0090*/  VIMNMX R4, PT, PT, R0, R5, PT ;  /* 0x0000000500047248 */ /* 0x000fc80003fe0100 */
[----:B------:R-:W-:-:S04]  /*00a0*/  SHF.L.U32 R2, R4, 0x2, RZ ;  /* 0x0000000204027819 */ /* 0x000fc800000006ff */
[----:B------:R-:W-:-:S13]  /*00b0*/  ISETP.GE.AND P0, PT, R9, R2, PT ;  /* 0x000000020900720c */ /* 0x000fda0003f06270 */
[----:B------:R-:W-:Y:S05]  /*00c0*/  @P0 BRA `(.L_x_408) ;  /* 0x0000000000240947 */ /* 0x000fea0003800000 */
[----:B------:R-:W0:Y:S02]  /*00d0*/  LDC.64 R6, c[0x0][0x398] ;  /* 0x0000e600ff067b82 */ /* 0x000e240000000a00 */
[----:B0-----:R-:W-:-:S04]  /*00e0*/  IMAD.WIDE.U32 R6, R21, 0x80, R6 ;  /* 0x0000008015067825 */ /* 0x001fc800078e0006 */
[----:B------:R-:W-:-:S07]  /*00f0*/  IMAD.WIDE R6, R17, 0x4, R6 ;  /* 0x0000000411067825 */ /* 0x000fce00078e0206 */
.L_x_409:
[----:B------:R-:W-:Y:S01]  /*0100*/  IADD3 R9, PT, PT, R9, 0x4000, RZ ;  /* 0x0000400009097810 */ /* 0x000fe20007ffe0ff */
[----:B------:R0:W-:Y:S03]  /*0110*/  CCTL.E.PF2 [R6] ;  /* 0x000000000600798f */ /* 0x0001e60000800100 */
[----:B------:R-:W-:Y:S02]  /*0120*/  ISETP.GE.AND P0, PT, R9, R2, PT ;  /* 0x000000020900720c */ /* 0x000fe40003f06270 */
[----:B0-----:R-:W-:-:S04]  /*0130*/  IADD3 R6, P1, PT, R6, 0x4000, RZ ;  /* 0x0000400006067810 */ /* 0x001fc80007f3e0ff */
[----:B------:R-:W-:-:S07]  /*0140*/  IADD3.X R7, PT, PT, RZ, R7, RZ, P1, !PT ;  /* 0x00000007ff077210 */ /* 0x000fce0000ffe4ff */
[----:B------:R-:W-:Y:S05]  /*0150*/  @!P0 BRA `(.L_x_409) ;  /* 0xfffffffc00e88947 */ /* 0x000fea000383ffff */
.L_x_408:
[----:B------:R-:W-:Y:S05]  /*0160*/  BSYNC.RECONVERGENT B0 ;  /* 0x0000000000007941 */ /* 0x000fea0003800200 */
.L_x_407:
[----:B------:R-:W0:Y:S01]  /*0170*/  LDCU.128 UR8, c[0x0][0x390] ;  /* 0x00007200ff0877ac */ /* 0x000e220008000c00 */
[----:B------:R-:W-:Y:S01]  /*0180*/  ISETP.GT.AND P0, PT, R0, R5, PT ;  /* 0x000000050000720c */ /* 0x000fe20003f04270 */
[----:B------:R-:W-:Y:S01]  /*0190*/  IMAD.WIDE R16, R17, 0x4, RZ ;  /* 0x0000000411107825 */ /* 0x000fe200078e02ff */
[----:B------:R-:W1:Y:S02]  /*01a0*/  LDCU.64 UR6, c[0x0][0x358] ;  /* 0x00006b00ff0677ac */ /* 0x000e640008000a00 */
[C---:B0-----:R-:W-:Y:S02]  /*01b0*/  IADD3 R14, P1, PT, R16.reuse, UR10, RZ ;  /* 0x0000000a100e7c10 */ /* 0x041fe4000ff3e0ff */
[----:B------:R-:W-:Y:S02]  /*01c0*/  IADD3 R12, P2, PT, R16, UR8, RZ ;  /* 0x00000008100c7c10 */ /* 0x000fe4000ff5e0ff */
[C---:B------:R-:W-:Y:S02]  /*01d0*/  IADD3.X R15, PT, PT, R17.reuse, UR11, RZ, P1, !PT ;  /* 0x0000000b110f7c10 */ /* 0x040fe40008ffe4ff */
[----:B------:R-:W-:-:S03]  /*01e0*/  IADD3.X R13, PT, PT, R17, UR9, RZ, P2, !PT ;  /* 0x00000009110d7c10 */ /* 0x000fc600097fe4ff */
[----:B-1----:R-:W-:Y:S06]  /*01f0*/  @P0 BRA `(.L_x_410) ;  /* 0x0000002400800947 */ /* 0x002fec0003800000 */
[----:B------:R-:W-:-:S13]  /*0200*/  ISETP.GE.AND P0, PT, R3, 0x1, PT ;  /* 0x000000010300780c */ /* 0x000fda0003f06270 */
[----:B------:R-:W-:Y:S05]  /*0210*/  @!P0 EXIT ;  /* 0x000000000000894d */ /* 0x000fea0003800000 */
[C---:B------:R-:W-:Y:S01]  /*0220*/  ISETP.GE.U32.AND P0, PT, R3.reuse, 0x8, PT ;  /* 0x000000080300780c */ /* 0x040fe20003f06070 */
[----:B------:R-:W-:Y:S01]  /*0230*/  HFMA2 R8, -RZ, RZ, 0, 0 ;  /* 0x00000000ff087431 */ /* 0x000fe200000001ff */
[----:B------:R-:W-:-:S11]  /*0240*/  LOP3.LUT R9, R3, 0x7, RZ, 0xc0, !PT ;  /* 0x0000000703097812 */ /* 0x000fd600078ec0ff */
        /* <DEDUP_REMOVED lines=8> */
.L_x_444:
[----:B0-----:R-:W-:-:S04]  /*02d0*/  IADD3 R10, P0, PT, R6, UR8, RZ ;  /* 0x00000008060a7c10 */ /* 0x001fc8000ff1e0ff */
[----:B------:R-:W-:-:S05]  /*02e0*/  IADD3.X R11, PT, PT, R7, UR9, RZ, P0, !PT ;  /* 0x00000009070b7c10 */ /* 0x000fca00087fe4ff */
[----:B------:R-:W3:Y:S01]  /*02f0*/  LDG.E R10, desc[UR6][R10.64] ;  /* 0x000000060a0a7981 */ /* 0x000ee2000c1e1900 */
[----:B------:R-:W-:Y:S01]  /*0300*/  MOV R0, 0x48435000 ;  /* 0x4843500000007802 */ /* 0x000fe20000000f00 */
[----:B------:R-:W-:Y:S01]  /*0310*/  IMAD.MOV.U32 R19, RZ, RZ, 0x36a7c5ac ;  /* 0x36a7c5acff137424 */ /* 0x000fe200078e00ff */
[----:B------:R-:W-:Y:S03]  /*0320*/  BSSY.RECONVERGENT B2, `(.L_x_412) ;  /* 0x000000e000027945 */ /* 0x000fe60003800200 */
[----:B------:R-:W-:-:S04]  /*0330*/  FFMA R0, R19, -R0, 1 ;  /* 0x3f80000013007423 */ /* 0x000fc80000000800 */
[----:B------:R-:W-:Y:S01]  /*0340*/  FFMA R0, R0, R19, 4.9999998736893758178e-06 ;  /* 0x36a7c5ac00007423 */ /* 0x000fe20000000013 */
[----:B------:R-:W-:Y:S01]  /*0350*/  IMAD.WIDE R18, R5, 0x4, R16 ;  /* 0x0000000405127825 */ /* 0x000fe200078e0210 */
[----:B---3--:R-:W0:Y:S02]  /*0360*/  F2I.TRUNC.NTZ R3, R10 ;  /* 0x0000000a00037305 */ /* 0x008e24000020f100 */
[----:B0-----:R-:W-:-:S06]  /*0370*/  I2FP.F32.S32 R3, R3 ;  /* 0x0000000300037245 */ /* 0x001fcc0000201400 */
[----:B------:R-:W0:Y:S01]  /*0380*/  FCHK P0, R3, 200000 ;  /* 0x4843500003007902 */ /* 0x000e220000000000 */
[----:B------:R-:W-:-:S04]  /*0390*/  FFMA R2, R3, R0, RZ ;  /* 0x0000000003027223 */ /* 0x000fc800000000ff */
[----:B------:R-:W-:-:S04]  /*03a0*/  FFMA R23, R2, -200000, R3 ;  /* 0xc843500002177823 */ /* 0x000fc80000000003 */
[----:B------:R-:W-:Y:S01]  /*03b0*/  FFMA R0, R0, R23, R2 ;  /* 0x0000001700007223 */ /* 0x000fe20000000002 */
[----:B0-----:R-:W-:Y:S06]  /*03c0*/  @!P0 BRA `(.L_x_413) ;  /* 0x00000000000c8947 */ /* 0x001fec0003800000 */
[----:B------:R-:W-:Y:S01]  /*03d0*/  HFMA2 R0, -RZ, RZ, 8.5234375, 32 ;  /* 0x48435000ff007431 */ /* 0x000fe200000001ff */
[----:B------:R-:W-:-:S07]  /*03e0*/  MOV R20, 0x400 ;  /* 0x0000040000147802 */ /* 0x000fce0000000f00 */
[----:B-12---:R-:W-:Y:S05]  /*03f0*/  CALL.REL.NOINC `($__internal_1_$__cuda_sm3x_div_rn_noftz_f32_slowpath) ;  /* 0x0000004c00887944 */ /* 0x006fea0003c00000 */
.L_x_413:
[----:B-12---:R-:W-:Y:S05]  /*0400*/  BSYNC.RECONVERGENT B2 ;  /* 0x0000000000027941 */ /* 0x006fea0003800200 */
.L_x_412:
        /* <DEDUP_REMOVED lines=15> */
[----:B------:R-:W-:Y:S05]  /*0500*/  CALL.REL.NOINC `($__internal_1_$__cuda_sm3x_div_rn_noftz_f32_slowpath) ;  /* 0x0000004c00447944 */ /* 0x000fea0003c00000 */
.L_x_415:
[----:B------:R-:W-:Y:S05]  /*0510*/  BSYNC.RECONVERGENT B2 ;  /* 0x0000000000027941 */ /* 0x000fea0003800200 */
.L_x_414:
[----:B------:R-:W-:Y:S01]  /*0520*/  IADD3 R2, P0, PT, R6, UR12, RZ ;  /* 0x0000000c06027c10 */ /* 0x000fe2000ff1e0ff */
[----:B------:R-:W-:Y:S01]  /*0530*/  FMUL R23, R0, 4.9999998736893758178e-06 ;  /* 0x36a7c5ac00177820 */ /* 0x000fe20000400000 */
[----:B------:R-:W-:Y:S02]  /*0540*/  IADD3 R10, P1, PT, R18, UR14, RZ ;  /* 0x0000000e120a7c10 */ /* 0x000fe4000ff3e0ff */
[----:B------:R-:W-:Y:S02]  /*0550*/  IADD3.X R3, PT, PT, R7, UR13, RZ, P0, !PT ;  /* 0x0000000d07037c10 */ /* 0x000fe400087fe4ff */
[----:B------:R-:W-:-:S03]  /*0560*/  IADD3.X R11, PT, PT, R19, UR15, RZ, P1, !PT ;  /* 0x0000000f130b7c10 */ /* 0x000fc60008ffe4ff */
        /* <DEDUP_REMOVED lines=17> */
[----:B------:R-:W-:Y:S05]  /*0680*/  CALL.REL.NOINC `($__internal_1_$__cuda_sm3x_div_rn_noftz_f32_slowpath) ;  /* 0x0000004800e47944 */ /* 0x000fea0003c00000 */
.L_x_417:
[----:B------:R-:W-:Y:S05]  /*0690*/  BSYNC.RECONVERGENT B2 ;  /* 0x0000000000027941 */ /* 0x000fea0003800200 */
.L_x_416:
        /* <DEDUP_REMOVED lines=16> */
.L_x_419:
[----:B------:R-:W-:Y:S05]  /*07a0*/  BSYNC.RECONVERGENT B2 ;  /* 0x0000000000027941 */ /* 0x000fea0003800200 */
.L_x_418:
[----:B------:R-:W-:Y:S01]  /*07b0*/  IADD3 R18, P0, PT, R18, UR10, RZ ;  /* 0x0000000a12127c10 */ /* 0x000fe2000ff1e0ff */
[----:B------:R-:W-:-:S03]  /*07c0*/  FMUL R3, R0, 4.9999998736893758178e-06 ;  /* 0x36a7c5ac00037820 */ /* 0x000fc60000400000 */
[----:B------:R-:W-:-:S05]  /*07d0*/  IADD3.X R19, PT, PT, R19, UR11, RZ, P0, !PT ;  /* 0x0000000b13137c10 */ /* 0x000fca00087fe4ff */
        /* <DEDUP_REMOVED lines=18> */
.L_x_421:
[----:B------:R-:W-:Y:S05]  /*0900*/  BSYNC.RECONVERGENT B2 ;  /* 0x0000000000027941 */ /* 0x000fea0003800200 */
.L_x_420:
        /* <DEDUP_REMOVED lines=16> */
.L_x_423:
[----:B------:R-:W-:Y:S05]  /*0a10*/  BSYNC.RECONVERGENT B2 ;  /* 0x0000000000027941 */ /* 0x000fea0003800200 */
.L_x_422:
        /* <DEDUP_REMOVED lines=18> */
[----:B------:R-:W-:Y:S05]  /*0b40*/  CALL.REL.NOINC `($__internal_1_$__cuda_sm3x_div_rn_noftz_f32_slowpath) ;  /* 0x0000004400b47944 */ /* 0x000fea0003c00000 */
.L_x_425:
[----:B------:R-:W-:Y:S05]  /*0b50*/  BSYNC.RECONVERGENT B2 ;  /* 0x0000000000027941 */ /* 0x000fea0003800200 */
.L_x_424:
        /* <DEDUP_REMOVED lines=16> */
.L_x_427:
[----:B------:R-:W-:Y:S05]  /*0c60*/  BSYNC.RECONVERGENT B2 ;  /* 0x0000000000027941 */ /* 0x000fea0003800200 */
.L_x_426:
        /* <DEDUP_REMOVED lines=18> */
[----:B------:R-:W-:Y:S05]  /*0d90*/  CALL.REL.NOINC `($__internal_1_$__cuda_sm3x_div_rn_noftz_f32_slowpath) ;  /* 0x0000004400207944 */ /* 0x000fea0003c00000 */
.L_x_429:
[----:B------:R-:W-:Y:S05]  /*0da0*/  BSYNC.RECONVERGENT B2 ;  /* 0x0000000000027941 */ /* 0x000fea0003800200 */
.L_x_428:
        /* <DEDUP_REMOVED lines=16> */
.L_x_431:
[----:B------:R-:W-:Y:S05]  /*0eb0*/  BSYNC.RECONVERGENT B2 ;  /* 0x0000000000027941 */ /* 0x000fea0003800200 */
.L_x_430:
        /* <DEDUP_REMOVED lines=19> */
.L_x_433:
[----:B------:R-:W-:Y:S05]  /*0ff0*/  BSYNC.RECONVERGENT B2 ;  /* 0x0000000000027941 */ /* 0x000fea0003800200 */
.L_x_432:
        /* <DEDUP_REMOVED lines=15> */
[----:B------:R-:W-:Y:S05]  /*10f0*/  CALL.REL.NOINC `($__internal_1_$__cuda_sm3x_div_rn_noftz_f32_slowpath) ;  /* 0x0000004000487944 */ /* 0x000fea0003c00000 */
.L_x_435:
[----:B------:R-:W-:Y:S05]  /*1100*/  BSYNC.RECONVERGENT B2 ;  /* 0x0000000000027941 */ /* 0x000fea0003800200 */
.L_x_434:
[----:B------:R-:W-:-:S05]  /*1110*/  FMUL R3, R0, 4.9999998736893758178e-06 ;  /* 0x36a7c5ac00037820 */ /* 0x000fca0000400000 */
        /* <DEDUP_REMOVED lines=18> */
.L_x_437:
[----:B------:R-:W-:Y:S05]  /*1240*/  BSYNC.RECONVERGENT B2 ;  /* 0x0000000000027941 */ /* 0x000fea0003800200 */
.L_x_436:
        /* <DEDUP_REMOVED lines=16> */
.L_x_439:
[----:B------:R-:W-:Y:S05]  /*1350*/  BSYNC.RECONVERGENT B2 ;  /* 0x0000000000027941 */ /* 0x000fea0003800200 */
.L_x_438:
        /* <DEDUP_REMOVED lines=18> */
[----:B------:R-:W-:Y:S05]  /*1480*/  CALL.REL.NOINC `($__internal_1_$__cuda_sm3x_div_rn_noftz_f32_slowpath) ;  /* 0x0000003c00647944 */ /* 0x000fea0003c00000 */
.L_x_441:
[----:B------:R-:W-:Y:S05]  /*1490*/  BSYNC.RECONVERGENT B2 ;  /* 0x0000000000027941 */ /* 0x000fea0003800200 */
.L_x_440:
        /* <DEDUP_REMOVED lines=16> */
.L_x_443:
[----:B------:R-:W-:Y:S05]  /*15a0*/  BSYNC.RECONVERGENT B2 ;  /* 0x0000000000027941 */ /* 0x000fea0003800200 */
.L_x_442:
[----:B------:R-:W-:Y:S01]  /*15b0*/  FMUL R3, R0, 4.9999998736893758178e-06 ;  /* 0x36a7c5ac00037820 */ /* 0x000fe20000400000 */
[----:B------:R-:W-:Y:S02]  /*15c0*/  IADD3 R4, PT, PT, R4, 0x8, RZ ;  /* 0x0000000804047810 */ /* 0x000fe40007ffe0ff */
[----:B------:R-:W-:Y:S02]  /*15d0*/  IADD3 R6, P1, PT, R6, 0x1000, RZ ;  /* 0x0000100006067810 */ /* 0x000fe40007f3e0ff */
[----:B------:R3:W-:Y:S01]  /*15e0*/  STG.E desc[UR6][R18.64+0xc00], R3 ;  /* 0x000c000312007986 */ /* 0x0007e2000c101906 */
[----:B------:R-:W-:Y:S02]  /*15f0*/  ISETP.NE.AND P0, PT, R4, RZ, PT ;  /* 0x000000ff0400720c */ /* 0x000fe40003f05270 */
[----:B------:R-:W-:Y:S02]  /*1600*/  IADD3 R5, PT, PT, R5, 0x400, RZ ;  /* 0x0000040005057810 */ /* 0x000fe40007ffe0ff */
[----:B------:R-:W-:-:S09]  /*1610*/  IADD3.X R7, PT, PT, RZ, R7, RZ, P1, !PT ;  /* 0x00000007ff077210 */ /* 0x000fd20000ffe4ff */
[----:B---3--:R-:W-:Y:S05]  /*1620*/  @P0 BRA `(.L_x_444) ;  /* 0xffffffec00280947 */ /* 0x008fea000383ffff */
.L_x_411:
        /* <DEDUP_REMOVED lines=9> */
[----:B------:R-:W-:Y:S01]  /*16c0*/  MOV R0, 0x36a7c5ac ;  /* 0x36a7c5ac00007802 */ /* 0x000fe20000000f00 */
[----:B------:R-:W-:Y:S01]  /*16d0*/  IMAD.MOV.U32 R3, RZ, RZ, 0x48435000 ;  /* 0x48435000ff037424 */ /* 0x000fe200078e00ff */
[----:B------:R-:W-:Y:S03]  /*16e0*/  BSSY.RECONVERGENT B2, `(.L_x_446) ;  /* 0x000000e000027945 */ /* 0x000fe60003800200 */
        /* <DEDUP_REMOVED lines=9> */
[----:B------:R-:W-:Y:S01]  /*1780*/  HFMA2 R0, -RZ, RZ, 8.5234375, 32 ;  /* 0x48435000ff007431 */ /* 0x000fe200000001ff */
[----:B------:R-:W-:Y:S02]  /*1790*/  MOV R3, R10 ;  /* 0x0000000a00037202 */ /* 0x000fe40000000f00 */
[----:B------:R-:W-:-:S07]  /*17a0*/  MOV R20, 0x17c0 ;  /* 0x000017c000147802 */ /* 0x000fce0000000f00 */
[----:B------:R-:W-:Y:S05]  /*17b0*/  CALL.REL.NOINC `($__internal_1_$__cuda_sm3x_div_rn_noftz_f32_slowpath) ;  /* 0x0000003800987944 */ /* 0x000fea0003c00000 */
.L_x_447:
[----:B------:R-:W-:Y:S05]  /*17c0*/  BSYNC.RECONVERGENT B2 ;  /* 0x0000000000027941 */ /* 0x000fea0003800200 */
.L_x_446:
        /* <DEDUP_REMOVED lines=16> */
.L_x_449:
[----:B------:R-:W-:Y:S05]  /*18d0*/  BSYNC.RECONVERGENT B2 ;  /* 0x0000000000027941 */ /* 0x000fea0003800200 */
.L_x_448:
[----:B------:R-:W-:Y:S01]  /*18e0*/  FMUL R3, R0, 4.9999998736893758178e-06 ;  /* 0x36a7c5ac00037820 */ /* 0x000fe20000400000 */
[----:B------:R-:W-:-:S05]  /*18f0*/  IMAD.WIDE R4, R5, 0x4, R12 ;  /* 0x0000000405047825 */ /* 0x000fca00078e020c */
        /* <DEDUP_REMOVED lines=18> */
.L_x_451:
[----:B------:R-:W-:Y:S05]  /*1a20*/  BSYNC.RECONVERGENT B2 ;  /* 0x0000000000027941 */ /* 0x000fea0003800200 */
.L_x_450:
        /* <DEDUP_REMOVED lines=16> */
.L_x_453:
[----:B------:R-:W-:Y:S05]  /*1b30*/  BSYNC.RECONVERGENT B2 ;  /* 0x0000000000027941 */ /* 0x000fea0003800200 */
.L_x_452:
        /* <DEDUP_REMOVED lines=19> */
.L_x_455:
[----:B------:R-:W-:Y:S05]  /*1c70*/  BSYNC.RECONVERGENT B2 ;  /* 0x0000000000027941 */ /* 0x000fea0003800200 */
.L_x_454:
        /* <DEDUP_REMOVED lines=16> */
.L_x_457:
[----:B------:R-:W-:Y:S05]  /*1d80*/  BSYNC.RECONVERGENT B2 ;  /* 0x0000000000027941 */ /* 0x000fea0003800200 */
.L_x_456:
        /* <DEDUP_REMOVED lines=19> */
.L_x_459:
[----:B------:R-:W-:Y:S05]  /*1ec0*/  BSYNC.RECONVERGENT B2 ;  /* 0x0000000000027941 */ /* 0x000fea0003800200 */
.L_x_458:
        /* <DEDUP_REMOVED lines=16> */
.L_x_461:
[----:B------:R-:W-:Y:S05]  /*1fd0*/  BSYNC.RECONVERGENT B2 ;  /* 0x0000000000027941 */ /* 0x000fea0003800200 */
.L_x_460:
[----:B------:R-:W-:Y:S01]  /*1fe0*/  FMUL R3, R0, 4.9999998736893758178e-06 ;  /* 0x36a7c5ac00037820 */ /* 0x000fe20000400000 */
[----:B------:R-:W-:-:S04]  /*1ff0*/  IADD3 R8, PT, PT, R8, 0x4, RZ ;  /* 0x0000000408087810 */ /* 0x000fc80007ffe0ff */
[----:B------:R0:W-:Y:S03]  /*2000*/  STG.E desc[UR6][R4.64+0x600], R3 ;  /* 0x0006000304007986 */ /* 0x0001e6000c101906 */
.L_x_445:
[----:B------:R-:W-:-:S13]  /*2010*/  ISETP.NE.AND P0, PT, RZ, UR4, PT ;  /* 0x00000004ff007c0c */ /* 0x000fda000bf05270 */
[----:B------:R-:W-:Y:S05]  /*2020*/  @!P0 EXIT ;  /* 0x000000000000894d */ /* 0x000fea0003800000 */
[----:B------:R-:W-:-:S09]  /*2030*/  UISETP.NE.AND UP0, UPT, UR4, 0x1, UPT ;  /* 0x000000010400788c */ /* 0x000fd2000bf05270 */
[----:B------:R-:W-:Y:S05]  /*2040*/  BRA.U !UP0, `(.L_x_462) ;  /* 0x0000000508387547 */ /* 0x000fea000b800000 */
[----:B0-----:R-:W-:-:S05]  /*2050*/  LEA R5, R8, R21, 0x7 ;  /* 0x0000001508057211 */ /* 0x001fca00078e38ff */
        /* <DEDUP_REMOVED lines=18> */
.L_x_464:
[----:B------:R-:W-:Y:S05]  /*2180*/  BSYNC.RECONVERGENT B2 ;  /* 0x0000000000027941 */ /* 0x000fea0003800200 */
.L_x_463:
        /* <DEDUP_REMOVED lines=16> */
.L_x_466:
[----:B------:R-:W-:Y:S05]  /*2290*/  BSYNC.RECONVERGENT B2 ;  /* 0x0000000000027941 */ /* 0x000fea0003800200 */
.L_x_465:
        /* <DEDUP_REMOVED lines=20> */
.L_x_468:
[----:B------:R-:W-:Y:S05]  /*23e0*/  BSYNC.RECONVERGENT B2 ;  /* 0x0000000000027941 */ /* 0x000fea0003800200 */
.L_x_467:
        /* <DEDUP_REMOVED lines=16> */
.L_x_470:
[----:B------:R-:W-:Y:S05]  /*24f0*/  BSYNC.RECONVERGENT B2 ;  /* 0x0000000000027941 */ /* 0x000fea0003800200 */
.L_x_469:
[----:B------:R-:W-:Y:S01]  /*2500*/  FMUL R3, R0, 4.9999998736893758178e-06 ;  /* 0x36a7c5ac00037820 */ /* 0x000fe20000400000 */
[----:B------:R-:W-:-:S04]  /*2510*/  IADD3 R8, PT, PT, R8, 0x2, RZ ;  /* 0x0000000208087810 */ /* 0x000fc80007ffe0ff */
[----:B------:R1:W-:Y:S03]  /*2520*/  STG.E desc[UR6][R4.64+0x200], R3 ;  /* 0x0002000304007986 */ /* 0x0003e6000c101906 */
.L_x_462:
[----:B------:R-:W2:Y:S02]  /*2530*/  LDC R0, c[0x0][0x384] ;  /* 0x0000e100ff007b82 */ /* 0x000ea40000000800 */
[----:B--2---:R-:W-:-:S04]  /*2540*/  LOP3.LUT R0, R0, 0x1, RZ, 0xc0, !PT ;  /* 0x0000000100007812 */ /* 0x004fc800078ec0ff */
[----:B------:R-:W-:-:S13]  /*2550*/  ISETP.NE.U32.AND P0, PT, R0, 0x1, PT ;  /* 0x000000010000780c */ /* 0x000fda0003f05070 */
[----:B------:R-:W-:Y:S05]  /*2560*/  @P0 EXIT ;  /* 0x000000000000094d */ /* 0x000fea0003800000 */
[----:B------:R-:W-:-:S05]  /*2570*/  LEA R21, R8, R21, 0x7 ;  /* 0x0000001508157211 */ /* 0x000fca00078e38ff */
[----:B------:R-:W-:-:S06]  /*2580*/  IMAD.WIDE R14, R21, 0x4, R14 ;  /* 0x00000004150e7825 */ /* 0x000fcc00078e020e */
[----:B------:R-:W2:Y:S01]  /*2590*/  LDG.E R14, desc[UR6][R14.64] ;  /* 0x000000060e0e7981 */ /* 0x000ea2000c1e1900 */
[----:B01----:R-:W-:Y:S01]  /*25a0*/  HFMA2 R3, -RZ, RZ, 8.5234375, 32 ;  /* 0x48435000ff037431 */ /* 0x003fe200000001ff */
        /* <DEDUP_REMOVED lines=14> */
[----:B------:R-:W-:Y:S05]  /*2690*/  CALL.REL.NOINC `($__internal_1_$__cuda_sm3x_div_rn_noftz_f32_slowpath) ;  /* 0x0000002800e07944 */ /* 0x000fea0003c00000 */
.L_x_472:
[----:B------:R-:W-:Y:S05]  /*26a0*/  BSYNC.RECONVERGENT B2 ;  /* 0x0000000000027941 */ /* 0x000fea0003800200 */
.L_x_471:
        /* <DEDUP_REMOVED lines=16> */
.L_x_474:
[----:B------:R-:W-:Y:S05]  /*27b0*/  BSYNC.RECONVERGENT B2 ;  /* 0x0000000000027941 */ /* 0x000fea0003800200 */
.L_x_473:
[----:B------:R-:W-:-:S04]  /*27c0*/  IMAD.WIDE R12, R21, 0x4, R12 ;  /* 0x00000004150c7825 */ /* 0x000fc800078e020c */
[----:B------:R-:W-:-:S05]  /*27d0*/  FMUL R3, R0, 4.9999998736893758178e-06 ;  /* 0x36a7c5ac00037820 */ /* 0x000fca0000400000 */
[----:B------:R-:W-:Y:S01]  /*27e0*/  STG.E desc[UR6][R12.64], R3 ;  /* 0x000000030c007986 */ /* 0x000fe2000c101906 */
[----:B------:R-:W-:Y:S05]  /*27f0*/  EXIT ;  /* 0x000000000000794d */ /* 0x000fea0003800000 */
.L_x_410:
[----:B------:R-:W-:-:S13]  /*2800*/  ISETP.GE.AND P0, PT, R3, 0x1, PT ;  /* 0x000000010300780c */ /* 0x000fda0003f06270 */
[----:B------:R-:W-:Y:S05]  /*2810*/  @!P0 EXIT ;  /* 0x000000000000894d */ /* 0x000fea0003800000 */
[C---:B------:R-:W-:Y:S01]  /*2820*/  ISETP.GE.U32.AND P0, PT, R3.reuse, 0x8, PT ;  /* 0x000000080300780c */ /* 0x040fe20003f06070 */
[----:B------:R-:W-:Y:S01]  /*2830*/  HFMA2 R8, -RZ, RZ, 0, 0 ;  /* 0x00000000ff087431 */ /* 0x000fe200000001ff */
[----:B------:R-:W-:-:S11]  /*2840*/  LOP3.LUT R5, R3, 0x7, RZ, 0xc0, !PT ;  /* 0x0000000703057812 */ /* 0x000fd600078ec0ff */
[----:B------:R-:W-:Y:S05]  /*2850*/  @!P0 BRA `(.L_x_475) ;  /* 0x0000001400648947 */ /* 0x000fea0003800000 */
[----:B------:R-:W-:Y:S02]  /*2860*/  LOP3.LUT R8, R3, 0x7ffffff8, RZ, 0xc0, !PT ;  /* 0x7ffffff803087812 */ /* 0x000fe400078ec0ff */
[----:B------:R-:W-:-:S07]  /*2870*/  MOV R6, RZ ;  /* 0x000000ff00067202 */ /* 0x000fce0000000f00 */
.L_x_524:
[C---:B------:R-:W-:Y:S01]  /*2880*/  LEA R7, R6.reuse, R21, 0x7 ;  /* 0x0000001506077211 */ /* 0x040fe200078e38ff */
[----:B------:R-:W-:Y:S01]  /*2890*/  BSSY.RECONVERGENT B2, `(.L_x_476) ;  /* 0x000002c000027945 */ /* 0x000fe20003800200 */
[----:B------:R-:W-:Y:S02]  /*28a0*/  IADD3 R6, PT, PT, R6, 0x8, RZ ;  /* 0x0000000806067810 */ /* 0x000fe40007ffe0ff */
[----:B------:R-:W-:Y:S02]  /*28b0*/  ISETP.GE.AND P0, PT, R7, R4, PT ;  /* 0x000000040700720c */ /* 0x000fe40003f06270 */
[----:B------:R-:W-:-:S11]  /*28c0*/  ISETP.NE.AND P2, PT, R6, R8, PT ;  /* 0x000000080600720c */ /* 0x000fd60003f45270 */
[----:B01----:R-:W-:Y:S05]  /*28d0*/  @P0 BRA `(.L_x_477) ;  /* 0x00000000009c0947 */ /* 0x003fea0003800000 */
[----:B------:R-:W-:-:S06]  /*28e0*/  IMAD.WIDE.U32 R2, R7, 0x4, R14 ;  /* 0x0000000407027825 */ /* 0x000fcc00078e000e */
        /* <DEDUP_REMOVED lines=17> */
.L_x_479:
[----:B------:R-:W-:Y:S05]  /*2a00*/  BSYNC.RECONVERGENT B3 ;  /* 0x0000000000037941 */ /* 0x000fea0003800200 */
.L_x_478:
        /* <DEDUP_REMOVED lines=16> */
.L_x_481:
[----:B------:R-:W-:Y:S05]  /*2b10*/  BSYNC.RECONVERGENT B3 ;  /* 0x0000000000037941 */ /* 0x000fea0003800200 */
.L_x_480:
[----:B------:R-:W-:Y:S01]  /*2b20*/  FMUL R9, R0, 4.9999998736893758178e-06 ;  /* 0x36a7c5ac00097820 */ /* 0x000fe20000400000 */
[----:B------:R-:W-:-:S05]  /*2b30*/  IMAD.WIDE.U32 R2, R7, 0x4, R12 ;  /* 0x0000000407027825 */ /* 0x000fca00078e000c */
[----:B------:R0:W-:Y:S02]  /*2b40*/  STG.E desc[UR6][R2.64], R9 ;  /* 0x0000000902007986 */ /* 0x0001e4000c101906 */
.L_x_477:
[----:B------:R-:W-:Y:S05]  /*2b50*/  BSYNC.RECONVERGENT B2 ;  /* 0x0000000000027941 */ /* 0x000fea0003800200 */
.L_x_476:
[----:B------:R-:W-:Y:S01]  /*2b60*/  IADD3 R11, PT, PT, R7, 0x80, RZ ;  /* 0x00000080070b7810 */ /* 0x000fe20007ffe0ff */
[----:B------:R-:W-:Y:S03]  /*2b70*/  BSSY.RECONVERGENT B2, `(.L_x_482) ;  /* 0x000002a000027945 */ /* 0x000fe60003800200 */
[C---:B------:R-:W-:Y:S01]  /*2b80*/  ISETP.GE.AND P0, PT, R11.reuse, R4, PT ;  /* 0x000000040b00720c */ /* 0x040fe20003f06270 */
[----:B------:R-:W-:-:S04]  /*2b90*/  IMAD.WIDE R16, R11, 0x4, R14 ;  /* 0x000000040b107825 */ /* 0x000fc800078e020e */
[----:B------:R-:W-:-:S08]  /*2ba0*/  IMAD.WIDE R10, R11, 0x4, R12 ;  /* 0x000000040b0a7825 */ /* 0x000fd000078e020c */
[----:B------:R-:W-:Y:S05]  /*2bb0*/  @P0 BRA `(.L_x_483) ;  /* 0x0000000000940947 */ /* 0x000fea0003800000 */
[----:B0-----:R-:W2:Y:S01]  /*2bc0*/  LDG.E R2, desc[UR6][R16.64] ;  /* 0x0000000610027981 */ /* 0x001ea2000c1e1900 */
[----:B------:R-:W-:Y:S01]  /*2bd0*/  HFMA2 R0, -RZ, RZ, 0.415771484375, -5.671875 ;  /* 0x36a7c5acff007431 */ /* 0x000fe200000001ff */
        /* <DEDUP_REMOVED lines=15> */
.L_x_485:
[----:B------:R-:W-:Y:S05]  /*2cd0*/  BSYNC.RECONVERGENT B3 ;  /* 0x0000000000037941 */ /* 0x000fea0003800200 */
.L_x_484:
        /* <DEDUP_REMOVED lines=16> */
.L_x_487:
[----:B------:R-:W-:Y:S05]  /*2de0*/  BSYNC.RECONVERGENT B3 ;  /* 0x0000000000037941 */ /* 0x000fea0003800200 */
.L_x_486:
[----:B------:R-:W-:-:S05]  /*2df0*/  FMUL R3, R0, 4.9999998736893758178e-06 ;  /* 0x36a7c5ac00037820 */ /* 0x000fca0000400000 */
[----:B------:R1:W-:Y:S02]  /*2e00*/  STG.E desc[UR6][R10.64], R3 ;  /* 0x000000030a007986 */ /* 0x0003e4000c101906 */
.L_x_483:
[----:B------:R-:W-:Y:S05]  /*2e10*/  BSYNC.RECONVERGENT B2 ;  /* 0x0000000000027941 */ /* 0x000fea0003800200 */
.L_x_482:
[----:B01----:R-:W-:Y:S01]  /*2e20*/  IADD3 R3, PT, PT, R7, 0x100, RZ ;  /* 0x0000010007037810 */ /* 0x003fe20007ffe0ff */
[----:B------:R-:W-:Y:S03]  /*2e30*/  BSSY.RECONVERGENT B2, `(.L_x_488) ;  /* 0x0000028000027945 */ /* 0x000fe60003800200 */
[----:B------:R-:W-:-:S13]  /*2e40*/  ISETP.GE.AND P0, PT, R3, R4, PT ;  /* 0x000000040300720c */ /* 0x000fda0003f06270 */
[----:B------:R-:W-:Y:S05]  /*2e50*/  @P0 BRA `(.L_x_489) ;  /* 0x0000000000940947 */ /* 0x000fea0003800000 */
        /* <DEDUP_REMOVED lines=17> */
.L_x_491:
[----:B------:R-:W-:Y:S05]  /*2f70*/  BSYNC.RECONVERGENT B3 ;  /* 0x0000000000037941 */ /* 0x000fea0003800200 */
.L_x_490:
        /* <DEDUP_REMOVED lines=16> */
.L_x_493:
[----:B------:R-:W-:Y:S05]  /*3080*/  BSYNC.RECONVERGENT B3 ;  /* 0x0000000000037941 */ /* 0x000fea0003800200 */
.L_x_492:
[----:B------:R-:W-:-:S05]  /*3090*/  FMUL R3, R0, 4.9999998736893758178e-06 ;  /* 0x36a7c5ac00037820 */ /* 0x000fca0000400000 */
[----:B------:R0:W-:Y:S02]  /*30a0*/  STG.E desc[UR6][R10.64+0x200], R3 ;  /* 0x000200030a007986 */ /* 0x0001e4000c101906 */
.L_x_489:
[----:B------:R-:W-:Y:S05]  /*30b0*/  BSYNC.RECONVERGENT B2 ;  /* 0x0000000000027941 */ /* 0x000fea0003800200 */
.L_x_488:
        /* <DEDUP_REMOVED lines=21> */
.L_x_497:
[----:B------:R-:W-:Y:S05]  /*3210*/  BSYNC.RECONVERGENT B3 ;  /* 0x0000000000037941 */ /* 0x000fea0003800200 */
.L_x_496:
        /* <DEDUP_REMOVED lines=16> */
.L_x_499:
[----:B------:R-:W-:Y:S05]  /*3320*/  BSYNC.RECONVERGENT B3 ;  /* 0x0000000000037941 */ /* 0x000fea0003800200 */
.L_x_498:
[----:B------:R-:W-:-:S05]  /*3330*/  FMUL R3, R0, 4.9999998736893758178e-06 ;  /* 0x36a7c5ac00037820 */ /* 0x000fca0000400000 */
[----:B------:R0:W-:Y:S02]  /*3340*/  STG.E desc[UR6][R10.64+0x400], R3 ;  /* 0x000400030a007986 */ /* 0x0001e4000c101906 */
.L_x_495:
[----:B------:R-:W-:Y:S05]  /*3350*/  BSYNC.RECONVERGENT B2 ;  /* 0x0000000000027941 */ /* 0x000fea0003800200 */
.L_x_494:
        /* <DEDUP_REMOVED lines=21> */
.L_x_503:
[----:B------:R-:W-:Y:S05]  /*34b0*/  BSYNC.RECONVERGENT B3 ;  /* 0x0000000000037941 */ /* 0x000fea0003800200 */
.L_x_502:
        /* <DEDUP_REMOVED lines=16> */
.L_x_505:
[----:B------:R-:W-:Y:S05]  /*35c0*/  BSYNC.RECONVERGENT B3 ;  /* 0x0000000000037941 */ /* 0x000fea0003800200 */
.L_x_504:
[----:B------:R-:W-:-:S05]  /*35d0*/  FMUL R3, R0, 4.9999998736893758178e-06 ;  /* 0x36a7c5ac00037820 */ /* 0x000fca0000400000 */
[----:B------:R0:W-:Y:S02]  /*35e0*/  STG.E desc[UR6][R10.64+0x600], R3 ;  /* 0x000600030a007986 */ /* 0x0001e4000c101906 */
.L_x_501:
[----:B------:R-:W-:Y:S05]  /*35f0*/  BSYNC.RECONVERGENT B2 ;  /* 0x0000000000027941 */ /* 0x000fea0003800200 */
.L_x_500:
[----:B0-----:R-:W-:Y:S01]  /*3600*/  VIADD R3, R7, 0x280 ;  /* 0x0000028007037836 */ /* 0x001fe20000000000 */
[----:B------:R-:W-:Y:S04]  /*3610*/  BSSY.RECONVERGENT B2, `(.L_x_506) ;  /* 0x0000028000027945 */ /* 0x000fe80003800200 */
        /* <DEDUP_REMOVED lines=19> */
.L_x_509:
[----:B------:R-:W-:Y:S05]  /*3750*/  BSYNC.RECONVERGENT B3 ;  /* 0x0000000000037941 */ /* 0x000fea0003800200 */
.L_x_508:
        /* <DEDUP_REMOVED lines=16> */
.L_x_511:
[----:B------:R-:W-:Y:S05]  /*3860*/  BSYNC.RECONVERGENT B3 ;  /* 0x0000000000037941 */ /* 0x000fea0003800200 */
.L_x_510:
[----:B------:R-:W-:-:S05]  /*3870*/  FMUL R3, R0, 4.9999998736893758178e-06 ;  /* 0x36a7c5ac00037820 */ /* 0x000fca0000400000 */
[----:B------:R0:W-:Y:S02]  /*3880*/  STG.E desc[UR6][R10.64+0x800], R3 ;  /* 0x000800030a007986 */ /* 0x0001e4000c101906 */
.L_x_507:
[----:B------:R-:W-:Y:S05]  /*3890*/  BSYNC.RECONVERGENT B2 ;  /* 0x0000000000027941 */ /* 0x000fea0003800200 */
.L_x_506:
        /* <DEDUP_REMOVED lines=20> */
[----:B------:R-:W-:Y:S05]  /*39e0*/  CALL.REL.NOINC `($__internal_1_$__cuda_sm3x_div_rn_noftz_f32_slowpath) ;  /* 0x00000018000c7944 */ /* 0x000fea0003c00000 */
.L_x_515:
[----:B------:R-:W-:Y:S05]  /*39f0*/  BSYNC.RECONVERGENT B3 ;  /* 0x0000000000037941 */ /* 0x000fea0003800200 */
.L_x_514:
        /* <DEDUP_REMOVED lines=16> */
.L_x_517:
[----:B------:R-:W-:Y:S05]  /*3b00*/  BSYNC.RECONVERGENT B3 ;  /* 0x0000000000037941 */ /* 0x000fea0003800200 */
.L_x_516:
[----:B------:R-:W-:-:S05]  /*3b10*/  FMUL R3, R0, 4.9999998736893758178e-06 ;  /* 0x36a7c5ac00037820 */ /* 0x000fca0000400000 */
[----:B------:R0:W-:Y:S02]  /*3b20*/  STG.E desc[UR6][R10.64+0xa00], R3 ;  /* 0x000a00030a007986 */ /* 0x0001e4000c101906 */
.L_x_513:
[----:B------:R-:W-:Y:S05]  /*3b30*/  BSYNC.RECONVERGENT B2 ;  /* 0x0000000000027941 */ /* 0x000fea0003800200 */
.L_x_512:
        /* <DEDUP_REMOVED lines=21> */
.L_x_521:
[----:B------:R-:W-:Y:S05]  /*3c90*/  BSYNC.RECONVERGENT B3 ;  /* 0x0000000000037941 */ /* 0x000fea0003800200 */
.L_x_520:
        /* <DEDUP_REMOVED lines=15> */
[----:B------:R-:W-:Y:S05]  /*3d90*/  CALL.REL.NOINC `($__internal_1_$__cuda_sm3x_div_rn_noftz_f32_slowpath) ;  /* 0x0000001400207944 */ /* 0x000fea0003c00000 */
.L_x_523:
[----:B------:R-:W-:Y:S05]  /*3da0*/  BSYNC.RECONVERGENT B3 ;  /* 0x0000000000037941 */ /* 0x000fea0003800200 */
.L_x_522:
[----:B------:R-:W-:-:S05]  /*3db0*/  FMUL R3, R0, 4.9999998736893758178e-06 ;  /* 0x36a7c5ac00037820 */ /* 0x000fca0000400000 */
[----:B------:R1:W-:Y:S02]  /*3dc0*/  STG.E desc[UR6][R10.64+0xc00], R3 ;  /* 0x000c00030a007986 */ /* 0x0003e4000c101906 */
.L_x_519:
[----:B------:R-:W-:Y:S05]  /*3dd0*/  BSYNC.RECONVERGENT B2 ;  /* 0x0000000000027941 */ /* 0x000fea0003800200 */
.L_x_518:
[----:B------:R-:W-:Y:S05]  /*3de0*/  @P2 BRA `(.L_x_524) ;  /* 0xffffffe800a42947 */ /* 0x000fea000383ffff */
.L_x_475:
        /* <DEDUP_REMOVED lines=28> */
.L_x_529:
[----:B------:R-:W-:Y:S05]  /*3fb0*/  BSYNC.RECONVERGENT B3 ;  /* 0x0000000000037941 */ /* 0x000fea0003800200 */
.L_x_528:
        /* <DEDUP_REMOVED lines=16> */
.L_x_531:
[----:B------:R-:W-:Y:S05]  /*40c0*/  BSYNC.RECONVERGENT B3 ;  /* 0x0000000000037941 */ /* 0x000fea0003800200 */
.L_x_530:
[----:B------:R-:W-:Y:S01]  /*40d0*/  FMUL R5, R0, 4.9999998736893758178e-06 ;  /* 0x36a7c5ac00057820 */ /* 0x000fe20000400000 */
[----:B------:R-:W-:-:S05]  /*40e0*/  IMAD.WIDE R2, R7, 0x4, R12 ;  /* 0x0000000407027825 */ /* 0x000fca00078e020c */
[----:B------:R2:W-:Y:S02]  /*40f0*/  STG.E desc[UR6][R2.64], R5 ;  /* 0x0000000502007986 */ /* 0x0005e4000c101906 */
.L_x_527:
[----:B------:R-:W-:Y:S05]  /*4100*/  BSYNC.RECONVERGENT B2 ;  /* 0x0000000000027941 */ /* 0x000fea0003800200 */
.L_x_526:
[----:B--2---:R-:W-:Y:S01]  /*4110*/  IADD3 R5, PT, PT, R7, 0x80, RZ ;  /* 0x0000008007057810 */ /* 0x004fe20007ffe0ff */
[----:B------:R-:W-:Y:S03]  /*4120*/  BSSY.RECONVERGENT B2, `(.L_x_532) ;  /* 0x000002a000027945 */ /* 0x000fe60003800200 */
[----:B------:R-:W-:-:S13]  /*4130*/  ISETP.GE.AND P0, PT, R5, R4, PT ;  /* 0x000000040500720c */ /* 0x000fda0003f06270 */
[----:B------:R-:W-:Y:S05]  /*4140*/  @P0 BRA `(.L_x_533) ;  /* 0x00000000009c0947 */ /* 0x000fea0003800000 */
[----:B01----:R-:W-:-:S06]  /*4150*/  IMAD.WIDE R2, R5, 0x4, R14 ;  /* 0x0000000405027825 */ /* 0x003fcc00078e020e */
[----:B------:R-:W2:Y:S01]  /*4160*/  LDG.E R2, desc[UR6][R2.64] ;  /* 0x0000000602027981 */ /* 0x000ea2000c1e1900 */
[----:B------:R-:W-:Y:S01]  /*4170*/  MOV R9, 0x48435000 ;  /* 0x4843500000097802 */ /* 0x000fe20000000f00 */
[----:B------:R-:W-:Y:S01]  /*4180*/  IMAD.MOV.U32 R6, RZ, RZ, 0x36a7c5ac ;  /* 0x36a7c5acff067424 */ /* 0x000fe200078e00ff */
[----:B------:R-:W-:Y:S03]  /*4190*/  BSSY.RECONVERGENT B3, `(.L_x_534) ;  /* 0x000000e000037945 */ /* 0x000fe60003800200 */
        /* <DEDUP_REMOVED lines=13> */
.L_x_535:
[----:B------:R-:W-:Y:S05]  /*4270*/  BSYNC.RECONVERGENT B3 ;  /* 0x0000000000037941 */ /* 0x000fea0003800200 */
.L_x_534:
        /* <DEDUP_REMOVED lines=16> */
.L_x_537:
[----:B------:R-:W-:Y:S05]  /*4380*/  BSYNC.RECONVERGENT B3 ;  /* 0x0000000000037941 */ /* 0x000fea0003800200 */
.L_x_536:
[----:B------:R-:W-:Y:S01]  /*4390*/  FMUL R9, R0, 4.9999998736893758178e-06 ;  /* 0x36a7c5ac00097820 */ /* 0x000fe20000400000 */
[----:B------:R-:W-:-:S05]  /*43a0*/  IMAD.WIDE R2, R5, 0x4, R12 ;  /* 0x0000000405027825 */ /* 0x000fca00078e020c */
[----:B------:R2:W-:Y:S02]  /*43b0*/  STG.E desc[UR6][R2.64], R9 ;  /* 0x0000000902007986 */ /* 0x0005e4000c101906 */
.L_x_533:
[----:B------:R-:W-:Y:S05]  /*43c0*/  BSYNC.RECONVERGENT B2 ;  /* 0x0000000000027941 */ /* 0x000fea0003800200 */
.L_x_532:
        /* <DEDUP_REMOVED lines=21> */
[----:B------:R-:W-:Y:S05]  /*4520*/  CALL.REL.NOINC `($__internal_1_$__cuda_sm3x_div_rn_noftz_f32_slowpath) ;  /* 0x0000000c003c7944 */ /* 0x000fea0003c00000 */
.L_x_541:
[----:B------:R-:W-:Y:S05]  /*4530*/  BSYNC.RECONVERGENT B3 ;  /* 0x0000000000037941 */ /* 0x000fea0003800200 */
.L_x_540:
        /* <DEDUP_REMOVED lines=16> */
.L_x_543:
[----:B------:R-:W-:Y:S05]  /*4640*/  BSYNC.RECONVERGENT B3 ;  /* 0x0000000000037941 */ /* 0x000fea0003800200 */
.L_x_542:
[----:B------:R-:W-:Y:S01]  /*4650*/  FMUL R9, R0, 4.9999998736893758178e-06 ;  /* 0x36a7c5ac00097820 */ /* 0x000fe20000400000 */
[----:B------:R-:W-:-:S05]  /*4660*/  IMAD.WIDE R2, R5, 0x4, R12 ;  /* 0x0000000405027825 */ /* 0x000fca00078e020c */
[----:B------:R3:W-:Y:S02]  /*4670*/  STG.E desc[UR6][R2.64], R9 ;  /* 0x0000000902007986 */ /* 0x0007e4000c101906 */
.L_x_539:
[----:B------:R-:W-:Y:S05]  /*4680*/  BSYNC.RECONVERGENT B2 ;  /* 0x0000000000027941 */ /* 0x000fea0003800200 */
.L_x_538:
        /* <DEDUP_REMOVED lines=22> */
.L_x_547:
[----:B------:R-:W-:Y:S05]  /*47f0*/  BSYNC.RECONVERGENT B3 ;  /* 0x0000000000037941 */ /* 0x000fea0003800200 */
.L_x_546:
        /* <DEDUP_REMOVED lines=16> */
.L_x_549:
[----:B------:R-:W-:Y:S05]  /*4900*/  BSYNC.RECONVERGENT B3 ;  /* 0x0000000000037941 */ /* 0x000fea0003800200 */
.L_x_548:
[----:B------:R-:W-:Y:S01]  /*4910*/  FMUL R5, R0, 4.9999998736893758178e-06 ;  /* 0x36a7c5ac00057820 */ /* 0x000fe20000400000 */
[----:B------:R-:W-:-:S05]  /*4920*/  IMAD.WIDE R2, R7, 0x4, R12 ;  /* 0x0000000407027825 */ /* 0x000fca00078e020c */
[----:B------:R4:W-:Y:S02]  /*4930*/  STG.E desc[UR6][R2.64], R5 ;  /* 0x0000000502007986 */ /* 0x0009e4000c101906 */
.L_x_545:
[----:B------:R-:W-:Y:S05]  /*4940*/  BSYNC.RECONVERGENT B2 ;  /* 0x0000000000027941 */ /* 0x000fea0003800200 */
.L_x_544:
[----:B------:R-:W-:-:S07]  /*4950*/  IADD3 R8, PT, PT, R8, 0x4, RZ ;  /* 0x0000000408087810 */ /* 0x000fce0007ffe0ff */
.L_x_525:
        /* <DEDUP_REMOVED lines=10> */
[----:B------:R-:W-:Y:S01]  /*4a00*/  HFMA2 R6, -RZ, RZ, 0.415771484375, -5.671875 ;  /* 0x36a7c5acff067431 */ /* 0x000fe200000001ff */
        /* <DEDUP_REMOVED lines=15> */
.L_x_554:
[----:B------:R-:W-:Y:S05]  /*4b00*/  BSYNC.RECONVERGENT B3 ;  /* 0x0000000000037941 */ /* 0x000fea0003800200 */
.L_x_553:
        /* <DEDUP_REMOVED lines=16> */
.L_x_556:
[----:B------:R-:W-:Y:S05]  /*4c10*/  BSYNC.RECONVERGENT B3 ;  /* 0x0000000000037941 */ /* 0x000fea0003800200 */
.L_x_555:
[----:B------:R-:W-:Y:S01]  /*4c20*/  FMUL R7, R0, 4.9999998736893758178e-06 ;  /* 0x36a7c5ac00077820 */ /* 0x000fe20000400000 */
[----:B------:R-:W-:-:S05]  /*4c30*/  IMAD.WIDE R2, R5, 0x4, R12 ;  /* 0x0000000405027825 */ /* 0x000fca00078e020c */
[----:B------:R4:W-:Y:S02]  /*4c40*/  STG.E desc[UR6][R2.64], R7 ;  /* 0x0000000702007986 */ /* 0x0009e4000c101906 */
.L_x_552:
[----:B------:R-:W-:Y:S05]  /*4c50*/  BSYNC.RECONVERGENT B2 ;  /* 0x0000000000027941 */ /* 0x000fea0003800200 */
.L_x_551:
[----:B------:R-:W-:Y:S01]  /*4c60*/  IADD3 R5, PT, PT, R5, 0x80, RZ ;  /* 0x0000008005057810 */ /* 0x000fe20007ffe0ff */
[----:B------:R-:W-:Y:S03]  /*4c70*/  BSSY.RECONVERGENT B2, `(.L_x_557) ;  /* 0x000002a000027945 */ /* 0x000fe60003800200 */
[----:B------:R-:W-:-:S13]  /*4c80*/  ISETP.GE.AND P0, PT, R5, R4, PT ;  /* 0x000000040500720c */ /* 0x000fda0003f06270 */
[----:B------:R-:W-:Y:S05]  /*4c90*/  @P0 BRA `(.L_x_558) ;  /* 0x00000000009c0947 */ /* 0x000fea0003800000 */
[----:B01234-:R-:W-:-:S06]  /*4ca0*/  IMAD.WIDE R2, R5, 0x4, R14 ;  /* 0x0000000405027825 */ /* 0x01ffcc00078e020e */
        /* <DEDUP_REMOVED lines=17> */
.L_x_560:
[----:B------:R-:W-:Y:S05]  /*4dc0*/  BSYNC.RECONVERGENT B3 ;  /* 0x0000000000037941 */ /* 0x000fea0003800200 */
.L_x_559:
        /* <DEDUP_REMOVED lines=16> */
.L_x_562:
[----:B------:R-:W-:Y:S05]  /*4ed0*/  BSYNC.RECONVERGENT B3 ;  /* 0x0000000000037941 */ /* 0x000fea0003800200 */
.L_x_561:
[----:B------:R-:W-:Y:S01]  /*4ee0*/  FMUL R7, R0, 4.9999998736893758178e-06 ;  /* 0x36a7c5ac00077820 */ /* 0x000fe20000400000 */
[----:B------:R-:W-:-:S05]  /*4ef0*/  IMAD.WIDE R2, R5, 0x4, R12 ;  /* 0x0000000405027825 */ /* 0x000fca00078e020c */
[----:B------:R0:W-:Y:S02]  /*4f00*/  STG.E desc[UR6][R2.64], R7 ;  /* 0x0000000702007986 */ /* 0x0001e4000c101906 */
.L_x_558:
[----:B------:R-:W-:Y:S05]  /*4f10*/  BSYNC.RECONVERGENT B2 ;  /* 0x0000000000027941 */ /* 0x000fea0003800200 */
.L_x_557:
[----:B------:R-:W-:-:S07]  /*4f20*/  IADD3 R8, PT, PT, R8, 0x2, RZ ;  /* 0x0000000208087810 */ /* 0x000fce0007ffe0ff */
.L_x_550:
        /* <DEDUP_REMOVED lines=25> */
.L_x_564:
[----:B------:R-:W-:Y:S05]  /*50c0*/  BSYNC.RECONVERGENT B2 ;  /* 0x0000000000027941 */ /* 0x000fea0003800200 */
.L_x_563:
        /* <DEDUP_REMOVED lines=16> */
.L_x_566:
[----:B------:R-:W-:Y:S05]  /*51d0*/  BSYNC.RECONVERGENT B2 ;  /* 0x0000000000027941 */ /* 0x000fea0003800200 */
.L_x_565:
[----:B------:R-:W-:-:S04]  /*51e0*/  IMAD.WIDE R12, R21, 0x4, R12 ;  /* 0x00000004150c7825 */ /* 0x000fc800078e020c */
[----:B------:R-:W-:-:S05]  /*51f0*/  FMUL R3, R0, 4.9999998736893758178e-06 ;  /* 0x36a7c5ac00037820 */ /* 0x000fca0000400000 */
[----:B------:R-:W-:Y:S01]  /*5200*/  STG.E desc[UR6][R12.64], R3 ;  /* 0x000000030c007986 */ /* 0x000fe2000c101906 */
[----:B------:R-:W-:Y:S05]  /*5210*/  EXIT ;  /* 0x000000000000794d */ /* 0x000fea0003800000 */
        .weak           $__internal_1_$__cuda_sm3x_div_rn_noftz_f32_slowpath
        .type           $__internal_1_$__cuda_sm3x_div_rn_noftz_f32_slowpath,@function
        .size           $__internal_1_$__cuda_sm3x_div_rn_noftz_f32_slowpath,(.L_x_587 - $__internal_1_$__cuda_sm3x_div_rn_noftz_f32_slowpath)
$__internal_1_$__cuda_sm3x_div_rn_noftz_f32_slowpath:
        /* <DEDUP_REMOVED lines=34> */
.L_x_568:
[----:B------:R-:W-:Y:S01]  /*5440*/  LEA R25, R2, 0xc0800000, 0x17 ;  /* 0xc080000002197811 */ /* 0x000fe200078eb8ff */
[----:B------:R-:W-:Y:S01]  /*5450*/  BSSY.RECONVERGENT B1, `(.L_x_573) ;  /* 0x0000036000017945 */ /* 0x000fe20003800200 */
[----:B------:R-:W-:-:S03]  /*5460*/  IADD3 R23, PT, PT, R23, -0x7f, RZ ;  /* 0xffffff8117177810 */ /* 0x000fc60007ffe0ff */
[----:B------:R-:W-:Y:S02]  /*5470*/  IMAD.IADD R26, R0, 0x1, -R25 ;  /* 0x00000001001a7824 */ /* 0x000fe400078e0a19 */
[----:B------:R-:W-:Y:S02]  /*5480*/  IMAD R0, R23, -0x800000, R3 ;  /* 0xff80000017007824 */ /* 0x000fe400078e0203 */
[----:B------:R-:W0:Y:S01]  /*5490*/  MUFU.RCP R24, R26 ;  /* 0x0000001a00187308 */ /* 0x000e220000001000 */
[----:B------:R-:W-:-:S04]  /*54a0*/  FADD.FTZ R25, -R26, -RZ ;  /* 0x800000ff1a197221 */ /* 0x000fc80000010100 */
[----:B0-----:R-:W-:-:S04]  /*54b0*/  FFMA R27, R24, R25, 1 ;  /* 0x3f800000181b7423 */ /* 0x001fc80000000019 */
[----:B------:R-:W-:-:S04]  /*54c0*/  FFMA R27, R24, R27, R24 ;  /* 0x0000001b181b7223 */ /* 0x000fc80000000018 */
[----:B------:R-:W-:-:S04]  /*54d0*/  FFMA R24, R0, R27, RZ ;  /* 0x0000001b00187223 */ /* 0x000fc800000000ff */
[----:B------:R-:W-:-:S04]  /*54e0*/  FFMA R3, R25, R24, R0 ;  /* 0x0000001819037223 */ /* 0x000fc80000000000 */
[----:B------:R-:W-:Y:S01]  /*54f0*/  FFMA R24, R27, R3, R24 ;  /* 0x000000031b187223 */ /* 0x000fe20000000018 */
[----:B------:R-:W-:-:S03]  /*5500*/  IADD3 R3, PT, PT, R23, 0x7f, -R2 ;  /* 0x0000007f17037810 */ /* 0x000fc60007ffe802 */
[----:B------:R-:W-:Y:S01]  /*5510*/  FFMA R25, R25, R24, R0 ;  /* 0x0000001819197223 */ /* 0x000fe20000000000 */
[----:B------:R-:W-:-:S03]  /*5520*/  IADD3 R3, PT, PT, R3, R22, RZ ;  /* 0x0000001603037210 */ /* 0x000fc60007ffe0ff */
        /* <DEDUP_REMOVED lines=17> */
[C---:B------:R-:W-:Y:S02]  /*5640*/  IADD3 R23, PT, PT, R2.reuse, 0x20, RZ ;  /* 0x0000002002177810 */ /* 0x040fe40007ffe0ff */
[----:B------:R-:W-:Y:S02]  /*5650*/  LOP3.LUT R3, R3, 0x7fffff, RZ, 0xc0, !PT ;  /* 0x007fffff03037812 */ /* 0x000fe400078ec0ff */
[C---:B------:R-:W-:Y:S02]  /*5660*/  ISETP.NE.AND P3, PT, R2.reuse, RZ, PT ;  /* 0x000000ff0200720c */ /* 0x040fe40003f65270 */
        /* <DEDUP_REMOVED lines=16> */
.L_x_575:
[----:B------:R-:W-:-:S04]  /*5770*/  LOP3.LUT R0, R0, 0x80000000, RZ, 0xc0, !PT ;  /* 0x8000000000007812 */ /* 0x000fc800078ec0ff */
[----:B------:R-:W-:Y:S01]  /*5780*/  LOP3.LUT R0, R0, 0x7f800000, RZ, 0xfc, !PT ;  /* 0x7f80000000007812 */ /* 0x000fe200078efcff */
[----:B------:R-:W-:Y:S06]  /*5790*/  BRA `(.L_x_576) ;  /* 0x0000000000047947 */ /* 0x000fec0003800000 */
.L_x_574:
[----:B------:R-:W-:-:S07]  /*57a0*/  LEA R0, R3, R0, 0x17 ;  /* 0x0000000003007211 */ /* 0x000fce00078eb8ff */
.L_x_576:
[----:B------:R-:W-:Y:S05]  /*57b0*/  BSYNC.RECONVERGENT B1 ;  /* 0x0000000000017941 */ /* 0x000fea0003800200 */
.L_x_573:
[----:B------:R-:W-:Y:S05]  /*57c0*/  BRA `(.L_x_577) ;  /* 0x0000000000207947 */ /* 0x000fea0003800000 */
.L_x_572:
[----:B------:R-:W-:-:S04]  /*57d0*/  LOP3.LUT R0, R0, 0x80000000, R3, 0x48, !PT ;  /* 0x8000000000007812 */ /* 0x000fc800078e4803 */
[----:B------:R-:W-:Y:S01]  /*57e0*/  LOP3.LUT R0, R0, 0x7f800000, RZ, 0xfc, !PT ;  /* 0x7f80000000007812 */ /* 0x000fe200078efcff */
[----:B------:R-:W-:Y:S06]  /*57f0*/  BRA `(.L_x_577) ;  /* 0x0000000000147947 */ /* 0x000fec0003800000 */
.L_x_571:
[----:B------:R-:W-:Y:S01]  /*5800*/  LOP3.LUT R0, R0, 0x80000000, R3, 0x48, !PT ;  /* 0x8000000000007812 */ /* 0x000fe200078e4803 */
[----:B------:R-:W-:Y:S06]  /*5810*/  BRA `(.L_x_577) ;  /* 0x00000000000c7947 */ /* 0x000fec0003800000 */
.L_x_570:
[----:B------:R-:W0:Y:S01]  /*5820*/  MUFU.RSQ R0, -QNAN ;  /* 0xffc0000000007908 */ /* 0x000e220000001400 */
[----:B------:R-:W-:Y:S05]  /*5830*/  BRA `(.L_x_577) ;  /* 0x0000000000047947 */ /* 0x000fea0003800000 */
.L_x_569:
[----:B------:R-:W-:-:S07]  /*5840*/  FADD.FTZ R0, R3, R0 ;  /* 0x0000000003007221 */ /* 0x000fce0000010000 */
.L_x_577:
[----:B------:R-:W-:Y:S05]  /*5850*/  BSYNC.RECONVERGENT B0 ;  /* 0x0000000000007941 */ /* 0x000fea0003800200 */
.L_x_567:
[----:B------:R-:W-:Y:S01]  /*5860*/  HFMA2 R3, -RZ, RZ, 0, 0 ;  /* 0x00000000ff037431 */ /* 0x000fe200000001ff */
[----:B------:R-:W-:-:S04]  /*5870*/  MOV R2, R20 ;  /* 0x0000001400027202 */ /* 0x000fc80000000f00 */
[----:B0-----:R-:W-:Y:S05]  /*5880*/  RET.REL.NODEC R2 `(_ZN3cub18CUB_300001_SM_10006detail9transform16transform_kernelINS2_10policy_hubILb1EN4cuda3std3__45tupleIJN6thrust24THRUST_300001_SM_1000_NS6detail15normal_iteratorINSA_10device_ptrIfEEEEEEEE10policy1000Ei8integralSF_JPfEEEvT0_iT1_T2_DpNS2_10kernel_argIT3_EE) ;  /* 0xffffffa402dc7950 */ /* 0x001fea0003c3ffff */
.L_x_578:
        /* <DEDUP_REMOVED lines=15> */
.L_x_587:


//--------------------- .text._ZN3cub18CUB_300001_SM_10006detail8for_each13static_kernelINS2_12policy_hub_t12policy_500_tElN6thrust24THRUST_300001_SM_1000_NS8cuda_cub10__tabulate7functorINS7_6detail15normal_iteratorINS7_10device_ptrIfEEEENS7_6system6detail7generic6detail22compute_sequence_valueIfvEElEEEEvT0_T1_ --------------------------
	.section	.text._ZN3cub18CUB_300001_SM_10006detail8for_each13static_kernelINS2_12policy_hub_t12policy_500_tElN6thrust24THRUST_300001_SM_1000_NS8cuda_cub10__tabulate7functorINS7_6detail15normal_iteratorINS7_10device_ptrIfEEEENS7_6system6detail7generic6detail22compute_sequence_valueIfvEElEEEEvT0_T1_,"ax",@progbits
	.align	128
        .global         _ZN3cub18CUB_300001_SM_10006detail8for_each13static_kernelINS2_12policy_hub_t12policy_500_tElN6thrust24THRUST_300001_SM_1000_NS8cuda_cub10__tabulate7functorINS7_6detail15normal_iteratorINS7_10device_ptrIfEEEENS7_6system6detail7generic6detail22compute_sequence_valueIfvEElEEEEvT0_T1_
        .type           _ZN3cub18CUB_300001_SM_10006detail8for_each13static_kernelINS2_12policy_hub_t12policy_500_tElN6thrust24THRUST_300001_SM_1000_NS8cuda_cub10__tabulate7functorINS7_6detail15normal_iteratorINS7_10device_ptrIfEEEENS7_6system6detail7generic6detail22compute_sequence_valueIfvEElEEEEvT0_T1_,@function
        .size           _ZN3cub18CUB_300001_SM_10006detail8for_each13static_kernelINS2_12policy_hub_t12policy_500_tElN6thrust24THRUST_300001_SM_1000_NS8cuda_cub10__tabulate7functorINS7_6detail15normal_iteratorINS7_10device_ptrIfEEEENS7_6system6detail7generic6detail22compute_sequence_valueIfvEElEEEEvT0_T1_,(.L_x_596 - _ZN3cub18CUB_300001_SM_10006detail8for_each13static_kernelINS2_12policy_hub_t12policy_500_tElN6thrust24THRUST_300001_SM_1000_NS8cuda_cub10__tabulate7functorINS7_6detail15normal_iteratorINS7_10device_ptrIfEEEENS7_6system6detail7generic6detail22compute_sequence_valueIfvEElEEEEvT0_T1_)
        .other          _ZN3cub18CUB_300001_SM_10006detail8for_each13static_kernelINS2_12policy_hub_t12policy_500_tElN6thrust24THRUST_300001_SM_1000_NS8cuda_cub10__tabulate7functorINS7_6detail15normal_iteratorINS7_10device_ptrIfEEEENS7_6system6detail7generic6detail22compute_sequence_valueIfvEElEEEEvT0_T1_,@"STO_CUDA_ENTRY STV_DEFAULT"
_ZN3cub18CUB_300001_SM_10006detail8for_each13static_kernelINS2_12policy_hub_t12policy_500_tElN6thrust24THRUST_300001_SM_1000_NS8cuda_cub10__tabulate7functorINS7_6detail15normal_iteratorINS7_10device_ptrIfEEEENS7_6system6detail7generic6detail22compute_sequence_valueIfvEElEEEEvT0_T1_:
.text._ZN3cub18CUB_300001_SM_10006detail8for_each13static_kernelINS2_12policy_hub_t12policy_500_tElN6thrust24THRUST_300001_SM_1000_NS8cuda_cub10__tabulate7functorINS7_6detail15normal_iteratorINS7_10device_ptrIfEEEENS7_6system6detail7generic6detail22compute_sequence_valueIfvEElEEEEvT0_T1_:
[----:B------:R-:W-:Y:S08]  /*0000*/  LDC R1, c[0x0][0x37c] ;  /* 0x0000df00ff017b82 */ /* 0x000ff00000000800 */
[----:B------:R-:W0:Y:S01]  /*0010*/  S2UR UR4, SR_CTAID.X ;  /* 0x00000000000479c3 */ /* 0x000e220000002500 */
[----:B------:R-:W1:Y:S01]  /*0020*/  LDCU.64 UR6, c[0x0][0x380] ;  /* 0x00007000ff0677ac */ /* 0x000e620008000a00 */
[----:B------:R-:W2:Y:S01]  /*0030*/  LDCU.64 UR8, c[0x0][0x358] ;  /* 0x00006b00ff0877ac */ /* 0x000ea20008000a00 */
[----:B0-----:R-:W-:-:S04]  /*0040*/  UIMAD.WIDE.U32 UR4, UR4, 0x200, URZ ;  /* 0x00000200040478a5 */ /* 0x001fc8000f8e00ff */
[----:B-1----:R-:W-:-:S04]  /*0050*/  UIADD3 UR6, UP0, UPT, -UR4, UR6, URZ ;  /* 0x0000000604067290 */ /* 0x002fc8000ff1e1ff */
[----:B------:R-:W-:Y:S02]  /*0060*/  UIADD3.X UR7, UPT, UPT, ~UR5, UR7, URZ, UP0, !UPT ;  /* 0x0000000705077290 */ /* 0x000fe400087fe5ff */
[----:B------:R-:W-:-:S04]  /*0070*/  UISETP.GE.U32.AND UP0, UPT, UR6, 0x200, UPT ;  /* 0x000002000600788c */ /* 0x000fc8000bf06070 */
[----:B------:R-:W-:-:S09]  /*0080*/  UISETP.GE.AND.EX UP0, UPT, UR7, URZ, UPT, UP0 ;  /* 0x000000ff0700728c */ /* 0x000fd2000bf06300 */
[----:B--2---:R-:W-:Y:S05]  /*0090*/  BRA.U !UP0, `(.L_x_579) ;  /* 0x0000000108407547 */ /* 0x004fea000b800000 */
[----:B------:R-:W0:Y:S01]  /*00a0*/  S2R R4, SR_TID.X ;  /* 0x0000000000047919 */ /* 0x000e220000002100 */
[----:B------:R-:W1:Y:S01]  /*00b0*/  LDC.64 R10, c[0x0][0x390] ;  /* 0x0000e400ff0a7b82 */ /* 0x000e620000000a00 */
[----:B------:R-:W2:Y:S01]  /*00c0*/  LDCU.64 UR10, c[0x0][0x388] ;  /* 0x00007100ff0a77ac */ /* 0x000ea20008000a00 */
[----:B0-----:R-:W-:-:S05]  /*00d0*/  IADD3 R4, P0, PT, R4, UR4, RZ ;  /* 0x0000000404047c10 */ /* 0x001fca000ff1e0ff */
[----:B------:R-:W-:Y:S01]  /*00e0*/  IMAD.X R5, RZ, RZ, UR5, P0 ;  /* 0x00000005ff057e24 */ /* 0x000fe200080e06ff */
[----:B------:R-:W-:-:S03]  /*00f0*/  IADD3 R6, P0, PT, R4, 0x100, RZ ;  /* 0x0000010004067810 */ /* 0x000fc60007f1e0ff */
[----:B------:R-:W1:Y:S02]  /*0100*/  I2F.U64 R9, R4 ;  /* 0x0000000400097312 */ /* 0x000e640000301000 */
[----:B------:R-:W-:Y:S01]  /*0110*/  IMAD.X R7, RZ, RZ, R5, P0 ;  /* 0x000000ffff077224 */ /* 0x000fe200000e0605 */
[----:B--2---:R-:W-:-:S04]  /*0120*/  LEA R2, P0, R4, UR10, 0x2 ;  /* 0x0000000a04027c11 */ /* 0x004fc8000f8010ff */
[----:B------:R-:W-:Y:S01]  /*0130*/  LEA.HI.X R3, R4, UR11, R5, 0x2, P0 ;  /* 0x0000000b04037c11 */ /* 0x000fe200080f1405 */
[----:B------:R-:W0:Y:S01]  /*0140*/  I2F.U64 R7, R6 ;  /* 0x0000000600077312 */ /* 0x000e220000301000 */
[----:B-1----:R-:W-:-:S05]  /*0150*/  FFMA R9, R9, R11, R10 ;  /* 0x0000000b09097223 */ /* 0x002fca000000000a */
[----:B------:R-:W-:Y:S01]  /*0160*/  STG.E desc[UR8][R2.64], R9 ;  /* 0x0000000902007986 */ /* 0x000fe2000c101908 */
[----:B0-----:R-:W-:-:S05]  /*0170*/  FFMA R11, R7, R11, R10 ;  /* 0x0000000b070b7223 */ /* 0x001fca000000000a */
[----:B------:R-:W-:Y:S01]  /*0180*/  STG.E desc[UR8][R2.64+0x400], R11 ;  /* 0x0004000b02007986 */ /* 0x000fe2000c101908 */
[----:B------:R-:W-:Y:S05]  /*0190*/  EXIT ;  /* 0x000000000000794d */ /* 0x000fea0003800000 */
.L_x_579:
[----:B------:R-:W0:Y:S01]  /*01a0*/  S2R R2, SR_TID.X ;  /* 0x0000000000027919 */ /* 0x000e220000002100 */
[----:B------:R-:W-:Y:S01]  /*01b0*/  USHF.R.S32.HI UR7, URZ, 0x1f, UR6 ;  /* 0x0000001fff077899 */ /* 0x000fe20008011406 */
[----:B------:R-:W-:Y:S05]  /*01c0*/  BSSY.RECONVERGENT B0, `(.L_x_580) ;  /* 0x0000012000007945 */ /* 0x000fea0003800200 */
[----:B------:R-:W-:Y:S02]  /*01d0*/  IMAD.U32 R3, RZ, RZ, UR7 ;  /* 0x00000007ff037e24 */ /* 0x000fe4000f8e00ff */
[----:B------:R-:W-:Y:S01]  /*01e0*/  IMAD.U32 R4, RZ, RZ, UR7 ;  /* 0x00000007ff047e24 */ /* 0x000fe2000f8e00ff */
[C---:B0-----:R-:W-:Y:S01]  /*01f0*/  ISETP.LT.U32.AND P0, PT, R2.reuse, UR6, PT ;  /* 0x0000000602007c0c */ /* 0x041fe2000bf01070 */
[----:B------:R-:W-:-:S03]  /*0200*/  VIADD R0, R2, 0x100 ;  /* 0x0000010002007836 */ /* 0x000fc60000000000 */
[----:B------:R-:W-:Y:S02]  /*0210*/  ISETP.GT.AND.EX P0, PT, R3, RZ, PT, P0 ;  /* 0x000000ff0300720c */ /* 0x000fe40003f04300 */
[----:B------:R-:W-:-:S04]  /*0220*/  ISETP.LT.U32.AND P1, PT, R0, UR6, PT ;  /* 0x0000000600007c0c */ /* 0x000fc8000bf21070 */
[----:B------:R-:W-:-:S07]  /*0230*/  ISETP.GT.AND.EX P1, PT, R4, RZ, PT, P1 ;  /* 0x000000ff0400720c */ /* 0x000fce0003f24310 */
[----:B------:R-:W-:Y:S06]  /*0240*/  @!P0 BRA `(.L_x_581) ;  /* 0x0000000000248947 */ /* 0x000fec0003800000 */
[----:B------:R-:W-:Y:S01]  /*0250*/  IADD3 R2, P0, PT, R2, UR4, RZ ;  /* 0x0000000402027c10 */ /* 0x000fe2000ff1e0ff */
[----:B------:R-:W0:Y:S01]  /*0260*/  LDC.64 R8, c[0x0][0x390] ;  /* 0x0000e400ff087b82 */ /* 0x000e220000000a00 */
[----:B------:R-:W1:Y:S03]  /*0270*/  LDCU.64 UR10, c[0x0][0x388] ;  /* 0x00007100ff0a77ac */ /* 0x000e660008000a00 */
[----:B------:R-:W-:-:S04]  /*0280*/  IMAD.X R3, RZ, RZ, UR5, P0 ;  /* 0x00000005ff037e24 */ /* 0x000fc800080e06ff */
[----:B------:R-:W0:Y:S01]  /*0290*/  I2F.U64 R7, R2 ;  /* 0x0000000200077312 */ /* 0x000e220000301000 */
[----:B-1----:R-:W-:-:S04]  /*02a0*/  LEA R4, P0, R2, UR10, 0x2 ;  /* 0x0000000a02047c11 */ /* 0x002fc8000f8010ff */
[----:B------:R-:W-:Y:S01]  /*02b0*/  LEA.HI.X R5, R2, UR11, R3, 0x2, P0 ;  /* 0x0000000b02057c11 */ /* 0x000fe200080f1403 */
[----:B0-----:R-:W-:-:S05]  /*02c0*/  FFMA R7, R7, R9, R8 ;  /* 0x0000000907077223 */ /* 0x001fca0000000008 */
[----:B------:R0:W-:Y:S03]  /*02d0*/  STG.E desc[UR8][R4.64], R7 ;  /* 0x0000000704007986 */ /* 0x0001e6000c101908 */
.L_x_581:
[----:B------:R-:W-:Y:S05]  /*02e0*/  BSYNC.RECONVERGENT B0 ;  /* 0x0000000000007941 */ /* 0x000fea0003800200 */
.L_x_580:
[----:B------:R-:W-:Y:S05]  /*02f0*/  @!P1 EXIT ;  /* 0x000000000000994d */ /* 0x000fea0003800000 */
[----:B------:R-:W-:Y:S01]  /*0300*/  IADD3 R2, P0, PT, R0, UR4, RZ ;  /* 0x0000000400027c10 */ /* 0x000fe2000ff1e0ff */
[----:B------:R-:W1:Y:S01]  /*0310*/  LDC.64 R8, c[0x0][0x390] ;  /* 0x0000e400ff087b82 */ /* 0x000e620000000a00 */
[----:B------:R-:W2:Y:S03]  /*0320*/  LDCU.64 UR6, c[0x0][0x388] ;  /* 0x00007100ff0677ac */ /* 0x000ea60008000a00 */
[----:B------:R-:W-:-:S04]  /*0330*/  IMAD.X R3, RZ, RZ, UR5, P0 ;  /* 0x00000005ff037e24 */ /* 0x000fc800080e06ff */
[----:B0-----:R-:W1:Y:S01]  /*0340*/  I2F.U64 R7, R2 ;  /* 0x0000000200077312 */ /* 0x001e620000301000 */
[----:B--2---:R-:W-:-:S04]  /*0350*/  LEA R4, P0, R2, UR6, 0x2 ;  /* 0x0000000602047c11 */ /* 0x004fc8000f8010ff */
[----:B------:R-:W-:Y:S01]  /*0360*/  LEA.HI.X R5, R2, UR7, R3, 0x2, P0 ;  /* 0x0000000702057c11 */ /* 0x000fe200080f1403 */
[----:B-1----:R-:W-:-:S05]  /*0370*/  FFMA R7, R7, R9, R8 ;  /* 0x0000000907077223 */ /* 0x002fca0000000008 */
[----:B------:R-:W-:Y:S01]  /*0380*/  STG.E desc[UR8][R4.64], R7 ;  /* 0x0000000704007986 */ /* 0x000fe2000c101908 */
[----:B------:R-:W-:Y:S05]  /*0390*/  EXIT ;  /* 0x000000000000794d */ /* 0x000fea0003800000 */
.L_x_582:
        /* <DEDUP_REMOVED lines=14> */
.L_x_596:


//--------------------- .text._ZN3cub18CUB_300001_SM_10006detail8for_each13static_kernelINS2_12policy_hub_t12policy_500_tEmN6thrust24THRUST_300001_SM_1000_NS8cuda_cub20__uninitialized_fill7functorINS7_10device_ptrIfEEfEEEEvT0_T1_ --------------------------
	.section	.text._ZN3cub18CUB_300001_SM_10006detail8for_each13static_kernelINS2_12policy_hub_t12policy_500_tEmN6thrust24THRUST_300001_SM_1000_NS8cuda_cub20__uninitialized_fill7functorINS7_10device_ptrIfEEfEEEEvT0_T1_,"ax",@progbits
	.align	128
        .global         _ZN3cub18CUB_300001_SM_10006detail8for_each13static_kernelINS2_12policy_hub_t12policy_500_tEmN6thrust24THRUST_300001_SM_1000_NS8cuda_cub20__uninitialized_fill7functorINS7_10device_ptrIfEEfEEEEvT0_T1_
        .type           _ZN3cub18CUB_300001_SM_10006detail8for_each13static_kernelINS2_12policy_hub_t12policy_500_tEmN6thrust24THRUST_300001_SM_1000_NS8cuda_cub20__uninitialized_fill7functorINS7_10device_ptrIfEEfEEEEvT0_T1_,@function
        .size           _ZN3cub18CUB_300001_SM_10006detail8for_each13static_kernelINS2_12policy_hub_t12policy_500_tEmN6thrust24THRUST_300001_SM_1000_NS8cuda_cub20__uninitialized_fill7functorINS7_10device_ptrIfEEfEEEEvT0_T1_,(.L_x_597 - _ZN3cub18CUB_300001_SM_10006detail8for_each13static_kernelINS2_12policy_hub_t12policy_500_tEmN6thrust24THRUST_300001_SM_1000_NS8cuda_cub20__uninitialized_fill7functorINS7_10device_ptrIfEEfEEEEvT0_T1_)
        .other          _ZN3cub18CUB_300001_SM_10006detail8for_each13static_kernelINS2_12policy_hub_t12policy_500_tEmN6thrust24THRUST_300001_SM_1000_NS8cuda_cub20__uninitialized_fill7functorINS7_10device_ptrIfEEfEEEEvT0_T1_,@"STO_CUDA_ENTRY STV_DEFAULT"
_ZN3cub18CUB_300001_SM_10006detail8for_each13static_kernelINS2_12policy_hub_t12policy_500_tEmN6thrust24THRUST_300001_SM_1000_NS8cuda_cub20__uninitialized_fill7functorINS7_10device_ptrIfEEfEEEEvT0_T1_:
.text._ZN3cub18CUB_300001_SM_10006detail8for_each13static_kernelINS2_12policy_hub_t12policy_500_tEmN6thrust24THRUST_300001_SM_1000_NS8cuda_cub20__uninitialized_fill7functorINS7_10device_ptrIfEEfEEEEvT0_T1_:
        /* <DEDUP_REMOVED lines=8> */
[----:B------:R-:W-:-:S09]  /*0080*/  UISETP.GE.U32.AND.EX UP0, UPT, UR7, URZ, UPT, UP0 ;  /* 0x000000ff0700728c */ /* 0x000fd2000bf06100 */
[----:B--2---:R-:W-:Y:S05]  /*0090*/  BRA.U !UP0, `(.L_x_583) ;  /* 0x0000000108287547 */ /* 0x004fea000b800000 */
[----:B------:R-:W0:Y:S01]  /*00a0*/  S2R R0, SR_TID.X ;  /* 0x0000000000007919 */ /* 0x000e220000002100 */
[----:B------:R-:W1:Y:S01]  /*00b0*/  LDCU.64 UR6, c[0x0][0x388] ;  /* 0x00007100ff0677ac */ /* 0x000e620008000a00 */
[----:B------:R-:W2:Y:S01]  /*00c0*/  LDC R5, c[0x0][0x390] ;  /* 0x0000e400ff057b82 */ /* 0x000ea20000000800 */
[----:B0-----:R-:W-:-:S05]  /*00d0*/  IADD3 R0, P0, PT, R0, UR4, RZ ;  /* 0x0000000400007c10 */ /* 0x001fca000ff1e0ff */
[----:B------:R-:W-:Y:S01]  /*00e0*/  IMAD.X R3, RZ, RZ, UR5, P0 ;  /* 0x00000005ff037e24 */ /* 0x000fe200080e06ff */
[----:B-1----:R-:W-:-:S04]  /*00f0*/  LEA R2, P0, R0, UR6, 0x2 ;  /* 0x0000000600027c11 */ /* 0x002fc8000f8010ff */
[----:B------:R-:W-:-:S05]  /*0100*/  LEA.HI.X R3, R0, UR7, R3, 0x2, P0 ;  /* 0x0000000700037c11 */ /* 0x000fca00080f1403 */
[----:B--2---:R-:W-:Y:S04]  /*0110*/  STG.E desc[UR8][R2.64], R5 ;  /* 0x0000000502007986 */ /* 0x004fe8000c101908 */
[----:B------:R-:W-:Y:S01]  /*0120*/  STG.E desc[UR8][R2.64+0x400], R5 ;  /* 0x0004000502007986 */ /* 0x000fe2000c101908 */
[----:B------:R-:W-:Y:S05]  /*0130*/  EXIT ;  /* 0x000000000000794d */ /* 0x000fea0003800000 */
.L_x_583:
[----:B------:R-:W0:Y:S01]  /*0140*/  S2R R0, SR_TID.X ;  /* 0x0000000000007919 */ /* 0x000e220000002100 */
[----:B------:R-:W-:Y:S01]  /*0150*/  IMAD.U32 R2, RZ, RZ, UR7 ;  /* 0x00000007ff027e24 */ /* 0x000fe2000f8e00ff */
[----:B------:R-:W1:Y:S01]  /*0160*/  LDCU.64 UR10, c[0x0][0x388] ;  /* 0x00007100ff0a77ac */ /* 0x000e620008000a00 */
[----:B------:R-:W-:Y:S01]  /*0170*/  IMAD.U32 R4, RZ, RZ, UR7 ;  /* 0x00000007ff047e24 */ /* 0x000fe2000f8e00ff */
[----:B0-----:R-:W-:-:S04]  /*0180*/  ISETP.LT.U32.AND P0, PT, R0, UR6, PT ;  /* 0x0000000600007c0c */ /* 0x001fc8000bf01070 */
[----:B------:R-:W-:Y:S01]  /*0190*/  ISETP.GT.U32.AND.EX P0, PT, R2, RZ, PT, P0 ;  /* 0x000000ff0200720c */ /* 0x000fe20003f04100 */
[C---:B------:R-:W-:Y:S01]  /*01a0*/  VIADD R2, R0.reuse, 0x100 ;  /* 0x0000010000027836 */ /* 0x040fe20000000000 */
[----:B------:R-:W-:-:S04]  /*01b0*/  IADD3 R0, P2, PT, R0, UR4, RZ ;  /* 0x0000000400007c10 */ /* 0x000fc8000ff5e0ff */
[----:B------:R-:W-:Y:S01]  /*01c0*/  ISETP.LT.U32.AND P1, PT, R2, UR6, PT ;  /* 0x0000000602007c0c */ /* 0x000fe2000bf21070 */
[----:B------:R-:W-:Y:S01]  /*01d0*/  IMAD.X R3, RZ, RZ, UR5, P2 ;  /* 0x00000005ff037e24 */ /* 0x000fe200090e06ff */
[----:B-1----:R-:W-:Y:S02]  /*01e0*/  LEA R2, P2, R0, UR10, 0x2 ;  /* 0x0000000a00027c11 */ /* 0x002fe4000f8410ff */
[----:B------:R-:W-:Y:S02]  /*01f0*/  ISETP.GT.U32.AND.EX P1, PT, R4, RZ, PT, P1 ;  /* 0x000000ff0400720c */ /* 0x000fe40003f24110 */
[----:B------:R-:W-:Y:S01]  /*0200*/  LEA.HI.X R3, R0, UR11, R3, 0x2, P2 ;  /* 0x0000000b00037c11 */ /* 0x000fe200090f1403 */
[----:B------:R-:W0:Y:S04]  /*0210*/  @P0 LDC R5, c[0x0][0x390] ;  /* 0x0000e400ff050b82 */ /* 0x000e280000000800 */
[----:B0-----:R0:W-:Y:S06]  /*0220*/  @P0 STG.E desc[UR8][R2.64], R5 ;  /* 0x0000000502000986 */ /* 0x0011ec000c101908 */
[----:B------:R-:W-:Y:S05]  /*0230*/  @!P1 EXIT ;  /* 0x000000000000994d */ /* 0x000fea0003800000 */
[----:B0-----:R-:W0:Y:S02]  /*0240*/  LDC R5, c[0x0][0x390] ;  /* 0x0000e400ff057b82 */ /* 0x001e240000000800 */
[----:B0-----:R-:W-:Y:S01]  /*0250*/  STG.E desc[UR8][R2.64+0x400], R5 ;  /* 0x0004000502007986 */ /* 0x001fe2000c101908 */
[----:B------:R-:W-:Y:S05]  /*0260*/  EXIT ;  /* 0x000000000000794d */ /* 0x000fea0003800000 */
.L_x_584:
        /* <DEDUP_REMOVED lines=9> */
.L_x_597:


//--------------------- .text._ZN3cub18CUB_300001_SM_10006detail11EmptyKernelIvEEvv --------------------------
	.section	.text._ZN3cub18CUB_300001_SM_10006detail11EmptyKernelIvEEvv,"ax",@progbits
	.align	128
        .global         _ZN3cub18CUB_300001_SM_10006detail11EmptyKernelIvEEvv
        .type           _ZN3cub18CUB_300001_SM_10006detail11EmptyKernelIvEEvv,@function
        .size           _ZN3cub18CUB_300001_SM_10006detail11EmptyKernelIvEEvv,(.L_x_598 - _ZN3cub18CUB_300001_SM_10006detail11EmptyKernelIvEEvv)
        .other          _ZN3cub18CUB_300001_SM_10006detail11EmptyKernelIvEEvv,@"STO_CUDA_ENTRY STV_DEFAULT"
_ZN3cub18CUB_300001_SM_10006detail11EmptyKernelIvEEvv:
.text._ZN3cub18CUB_300001_SM_10006detail11EmptyKernelIvEEvv:
[----:B------:R-:W-:Y:S01]  /*0000*/  LDC R1, c[0x0][0x37c] ;  /* 0x0000df00ff017b82 */ /* 0x000fe20000000800 */
[----:B------:R-:W-:Y:S05]  /*0010*/  EXIT ;  /* 0x000000000000794d */ /* 0x000fea0003800000 */
.L_x_585:
        /* <DEDUP_REMOVED lines=14> */
.L_x_598:


//--------------------- .nv.shared._ZN3cub18CUB_300001_SM_10006detail6reduce28DeviceReduceSingleTileKernelINS2_10policy_hubIfyN4cuda3std3__44plusIfEEE10Policy1000EPfSC_iS9_ffNS7_10__identityEEEvT0_T1_T2_T3_T4_T6_ --------------------------
	.section	.nv.shared._ZN3cub18CUB_300001_SM_10006detail6reduce28DeviceReduceSingleTileKernelINS2_10policy_hubIfyN4cuda3std3__44plusIfEEE10Policy1000EPfSC_iS9_ffNS7_10__identityEEEvT0_T1_T2_T3_T4_T6_,"aw",@nobits
	.sectionflags	@""
	.align	4
.nv.shared._ZN3cub18CUB_300001_SM_10006detail6reduce28DeviceReduceSingleTileKernelINS2_10policy_hubIfyN4cuda3std3__44plusIfEEE10Policy1000EPfSC_iS9_ffNS7_10__identityEEEvT0_T1_T2_T3_T4_T6_:
	.zero		1068


//--------------------- .nv.shared.reserved.0     --------------------------
	.section	.nv.shared.reserved.0,"aw",@nobits
	.weak		__nv_reservedSMEM_offset_0_alias
	.size		__nv_reservedSMEM_offset_0_alias, 0, 64
	.other		__nv_reservedSMEM_offset_0_alias,@"STO_CUDA_RESERVED_SHARED STV_DEFAULT"
__nv_reservedSMEM_offset_0_alias:
	.zero		0
	.zero		64


//--------------------- .nv.global                --------------------------
	.section	.nv.global,"aw",@nobits
.nv.global:
	.type		_ZN30_INTERNAL_abc0d240_4_k_cu_main6thrust24THRUST_300001_SM_1000_NS3seqE,@object
	.size		_ZN30_INTERNAL_abc0d240_4_k_cu_main6thrust24THRUST_300001_SM_1000_NS3seqE,(_ZN30_INTERNAL_abc0d240_4_k_cu_main4cuda3std3__48in_placeE - _ZN30_INTERNAL_abc0d240_4_k_cu_main6thrust24THRUST_300001_SM_1000_NS3seqE)
_ZN30_INTERNAL_abc0d240_4_k_cu_main6thrust24THRUST_300001_SM_1000_NS3seqE:
	.zero		1
	.type		_ZN30_INTERNAL_abc0d240_4_k_cu_main4cuda3std3__48in_placeE,@object
	.size		_ZN30_INTERNAL_abc0d240_4_k_cu_main4cuda3std3__48in_placeE,(_ZN30_INTERNAL_abc0d240_4_k_cu_main4cuda3std6ranges3__45__cpo4sizeE - _ZN30_INTERNAL_abc0d240_4_k_cu_main4cuda3std3__48in_placeE)
_ZN30_INTERNAL_abc0d240_4_k_cu_main4cuda3std3__48in_placeE:
	.zero		1
	.type		_ZN30_INTERNAL_abc0d240_4_k_cu_main4cuda3std6ranges3__45__cpo4sizeE,@object
	.size		_ZN30_INTERNAL_abc0d240_4_k_cu_main4cuda3std6ranges3__45__cpo4sizeE,(_ZN30_INTERNAL_abc0d240_4_k_cu_main6thrust24THRUST_300001_SM_1000_NS12placeholders2_3E - _ZN30_INTERNAL_abc0d240_4_k_cu_main4cuda3std6ranges3__45__cpo4sizeE)
_ZN30_INTERNAL_abc0d240_4_k_cu_main4cuda3std6ranges3__45__cpo4sizeE:
	.zero		1
	.type		_ZN30_INTERNAL_abc0d240_4_k_cu_main6thrust24THRUST_300001_SM_1000_NS12placeholders2_3E,@object
	.size		_ZN30_INTERNAL_abc0d240_4_k_cu_main6thrust24THRUST_300001_SM_1000_NS12placeholders2_3E,(_ZN30_INTERNAL_abc0d240_4_k_cu_main4cuda3std3__45__cpo6cbeginE - _ZN30_INTERNAL_abc0d240_4_k_cu_main6thrust24THRUST_300001_SM_1000_NS12placeholders2_3E)
_ZN30_INTERNAL_abc0d240_4_k_cu_main6thrust24THRUST_300001_SM_1000_NS12placeholders2_3E:
	.zero		1
	.type		_ZN30_INTERNAL_abc0d240_4_k_cu_main4cuda3std3__45__cpo6cbeginE,@object
	.size		_ZN30_INTERNAL_abc0d240_4_k_cu_main4cuda3std3__45__cpo6cbeginE,(_ZN30_INTERNAL_abc0d240_4_k_cu_main4cuda3std6ranges3__45__cpo6cbeginE - _ZN30_INTERNAL_abc0d240_4_k_cu_main4cuda3std3__45__cpo6cbeginE)
_ZN30_INTERNAL_abc0d240_4_k_cu_main4cuda3std3__45__cpo6cbeginE:
	.zero		1
	.type		_ZN30_INTERNAL_abc0d240_4_k_cu_main4cuda3std6ranges3__45__cpo6cbeginE,@object
	.size		_ZN30_INTERNAL_abc0d240_4_k_cu_main4cuda3std6ranges3__45__cpo6cbeginE,(_ZN30_INTERNAL_abc0d240_4_k_cu_main6thrust24THRUST_300001_SM_1000_NS12placeholders2_7E - _ZN30_INTERNAL_abc0d240_4_k_cu_main4cuda3std6ranges3__45__cpo6cbeginE)
_ZN30_INTERNAL_abc0d240_4_k_cu_main4cuda3std6ranges3__45__cpo6cbeginE:
	.zero		1
	.type		_ZN30_INTERNAL_abc0d240_4_k_cu_main6thrust24THRUST_300001_SM_1000_NS12placeholders2_7E,@object
	.size		_ZN30_INTERNAL_abc0d240_4_k_cu_main6thrust24THRUST_300001_SM_1000_NS12placeholders2_7E,(_ZN30_INTERNAL_abc0d240_4_k_cu_main4cuda3std3__45__cpo7crbeginE - _ZN30_INTERNAL_abc0d240_4_k_cu_main6thrust24THRUST_300001_SM_1000_NS12placeholders2_7E)
_ZN30_INTERNAL_abc0d240_4_k_cu_main6thrust24THRUST_300001_SM_1000_NS12placeholders2_7E:
	.zero		1
	.type		_ZN30_INTERNAL_abc0d240_4_k_cu_main4cuda3std3__45__cpo7crbeginE,@object
	.size		_ZN30_INTERNAL_abc0d240_4_k_cu_main4cuda3std3__45__cpo7crbeginE,(_ZN30_INTERNAL_abc0d240_4_k_cu_main4cuda3std6ranges3__45__cpo4nextE - _ZN30_INTERNAL_abc0d240_4_k_cu_main4cuda3std3__45__cpo7crbeginE)
_ZN30_INTERNAL_abc0d240_4_k_cu_main4cuda3std3__45__cpo7crbeginE:
	.zero		1
	.type		_ZN30_INTERNAL_abc0d240_4_k_cu_main4cuda3std6ranges3__45__cpo4nextE,@object
	.size		_ZN30_INTERNAL_abc0d240_4_k_cu_main4cuda3std6ranges3__45__cpo4nextE,(_ZN30_INTERNAL_abc0d240_4_k_cu_main4cuda3std6ranges3__45__cpo4swapE - _ZN30_INTERNAL_abc0d240_4_k_cu_main4cuda3std6ranges3__45__cpo4nextE)
_ZN30_INTERNAL_abc0d240_4_k_cu_main4cuda3std6ranges3__45__cpo4nextE:
	.zero		1
	.type		_ZN30_INTERNAL_abc0d240_4_k_cu_main4cuda3std6ranges3__45__cpo4swapE,@object
	.size		_ZN30_INTERNAL_abc0d240_4_k_cu_main4cuda3std6ranges3__45__cpo4swapE,(_ZN30_INTERNAL_abc0d240_4_k_cu_main6thrust24THRUST_300001_SM_1000_NS8cuda_cub10par_nosyncE - _ZN30_INTERNAL_abc0d240_4_k_cu_main4cuda3std6ranges3__45__cpo4swapE)
_ZN30_INTERNAL_abc0d240_4_k_cu_main4cuda3std6ranges3__45__cpo4swapE:
	.zero		1
	.type		_ZN30_INTERNAL_abc0d240_4_k_cu_main6thrust24THRUST_300001_SM_1000_NS8cuda_cub10par_nosyncE,@object
	.size		_ZN30_INTERNAL_abc0d240_4_k_cu_main6thrust24THRUST_300001_SM_1000_NS8cuda_cub10par_nosyncE,(_ZN30_INTERNAL_abc0d240_4_k_cu_main6thrust24THRUST_300001_SM_1000_NS12placeholders2_9E - _ZN30_INTERNAL_abc0d240_4_k_cu_main6thrust24THRUST_300001_SM_1000_NS8cuda_cub10par_nosyncE)
_ZN30_INTERNAL_abc0d240_4_k_cu_main6thrust24THRUST_300001_SM_1000_NS8cuda_cub10par_nosyncE:
	.zero		1
	.type		_ZN30_INTERNAL_abc0d240_4_k_cu_main6thrust24THRUST_300001_SM_1000_NS12placeholders2_9E,@object
	.size		_ZN30_INTERNAL_abc0d240_4_k_cu_main6thrust24THRUST_300001_SM_1000_NS12placeholders2_9E,(_ZN30_INTERNAL_abc0d240_4_k_cu_main4cuda3std3__432_GLOBAL__N__abc0d240_4_k_cu_main6ignoreE - _ZN30_INTERNAL_abc0d240_4_k_cu_main6thrust24THRUST_300001_SM_1000_NS12placeholders2_9E)
_ZN30_INTERNAL_abc0d240_4_k_cu_main6thrust24THRUST_300001_SM_1000_NS12placeholders2_9E:
	.zero		1
	.type		_ZN30_INTERNAL_abc0d240_4_k_cu_main4cuda3std3__432_GLOBAL__N__abc0d240_4_k_cu_main6ignoreE,@object
	.size		_ZN30_INTERNAL_abc0d240_4_k_cu_main4cuda3std3__432_GLOBAL__N__abc0d240_4_k_cu_main6ignoreE,(_ZN30_INTERNAL_abc0d240_4_k_cu_main4cuda3std6ranges3__45__cpo4dataE - _ZN30_INTERNAL_abc0d240_4_k_cu_main4cuda3std3__432_GLOBAL__N__abc0d240_4_k_cu_main6ignoreE)
_ZN30_INTERNAL_abc0d240_4_k_cu_main4cuda3std3__432_GLOBAL__N__abc0d240_4_k_cu_main6ignoreE:
	.zero		1
	.type		_ZN30_INTERNAL_abc0d240_4_k_cu_main4cuda3std6ranges3__45__cpo4dataE,@object
	.size		_ZN30_INTERNAL_abc0d240_4_k_cu_main4cuda3std6ranges3__45__cpo4dataE,(_ZN30_INTERNAL_abc0d240_4_k_cu_main6thrust24THRUST_300001_SM_1000_NS12placeholders2_1E - _ZN30_INTERNAL_abc0d240_4_k_cu_main4cuda3std6ranges3__45__cpo4dataE)
_ZN30_INTERNAL_abc0d240_4_k_cu_main4cuda3std6ranges3__45__cpo4dataE:
	.zero		1
	.type		_ZN30_INTERNAL_abc0d240_4_k_cu_main6thrust24THRUST_300001_SM_1000_NS12placeholders2_1E,@object
	.size		_ZN30_INTERNAL_abc0d240_4_k_cu_main6thrust24THRUST_300001_SM_1000_NS12placeholders2_1E,(_ZN30_INTERNAL_abc0d240_4_k_cu_main4cuda3std3__45__cpo5beginE - _ZN30_INTERNAL_abc0d240_4_k_cu_main6thrust24THRUST_300001_SM_1000_NS12placeholders2_1E)
_ZN30_INTERNAL_abc0d240_4_k_cu_main6thrust24THRUST_300001_SM_1000_NS12placeholders2_1E:
	.zero		1
	.type		_ZN30_INTERNAL_abc0d240_4_k_cu_main4cuda3std3__45__cpo5beginE,@object
	.size		_ZN30_INTERNAL_abc0d240_4_k_cu_main4cuda3std3__45__cpo5beginE,(_ZN30_INTERNAL_abc0d240_4_k_cu_main4cuda3std6ranges3__45__cpo5beginE - _ZN30_INTERNAL_abc0d240_4_k_cu_main4cuda3std3__45__cpo5beginE)
_ZN30_INTERNAL_abc0d240_4_k_cu_main4cuda3std3__45__cpo5beginE:
	.zero		1
	.type		_ZN30_INTERNAL_abc0d240_4_k_cu_main4cuda3std6ranges3__45__cpo5beginE,@object
	.size		_ZN30_INTERNAL_abc0d240_4_k_cu_main4cuda3std6ranges3__45__cpo5beginE,(_ZN30_INTERNAL_abc0d240_4_k_cu_main6thrust24THRUST_300001_SM_1000_NS12placeholders2_5E - _ZN30_INTERNAL_abc0d240_4_k_cu_main4cuda3std6ranges3__45__cpo5beginE)
_ZN30_INTERNAL_abc0d240_4_k_cu_main4cuda3std6ranges3__45__cpo5beginE:
	.zero		1
	.type		_ZN30_INTERNAL_abc0d240_4_k_cu_main6thrust24THRUST_300001_SM_1000_NS12placeholders2_5E,@object
	.size		_ZN30_INTERNAL_abc0d240_4_k_cu_main6thrust24THRUST_300001_SM_1000_NS12placeholders2_5E,(_ZN30_INTERNAL_abc0d240_4_k_cu_main4cuda3std3__45__cpo6rbeginE - _ZN30_INTERNAL_abc0d240_4_k_cu_main6thrust24THRUST_300001_SM_1000_NS12placeholders2_5E)
_ZN30_INTERNAL_abc0d240_4_k_cu_main6thrust24THRUST_300001_SM_1000_NS12placeholders2_5E:
	.zero		1
	.type		_ZN30_INTERNAL_abc0d240_4_k_cu_main4cuda3std3__45__cpo6rbeginE,@object
	.size		_ZN30_INTERNAL_abc0d240_4_k_cu_main4cuda3std3__45__cpo6rbeginE,(_ZN30_INTERNAL_abc0d240_4_k_cu_main4cuda3std6ranges3__45__cpo7advanceE - _ZN30_INTERNAL_abc0d240_4_k_cu_main4cuda3std3__45__cpo6rbeginE)
_ZN30_INTERNAL_abc0d240_4_k_cu_main4cuda3std3__45__cpo6rbeginE:
	.zero		1
	.type		_ZN30_INTERNAL_abc0d240_4_k_cu_main4cuda3std6ranges3__45__cpo7advanceE,@object
	.size		_ZN30_INTERNAL_abc0d240_4_k_cu_main4cuda3std6ranges3__45__cpo7advanceE,(_ZN30_INTERNAL_abc0d240_4_k_cu_main4cuda3std3__47nulloptE - _ZN30_INTERNAL_abc0d240_4_k_cu_main4cuda3std6ranges3__45__cpo7advanceE)
_ZN30_INTERNAL_abc0d240_4_k_cu_main4cuda3std6ranges3__45__cpo7advanceE:
	.zero		1
	.type		_ZN30_INTERNAL_abc0d240_4_k_cu_main4cuda3std3__47nulloptE,@object
	.size		_ZN30_INTERNAL_abc0d240_4_k_cu_main4cuda3std3__47nulloptE,(_ZN30_INTERNAL_abc0d240_4_k_cu_main4cuda3std6ranges3__45__cpo8distanceE - _ZN30_INTERNAL_abc0d240_4_k_cu_main4cuda3std3__47nulloptE)
_ZN30_INTERNAL_abc0d240_4_k_cu_main4cuda3std3__47nulloptE:
	.zero		1
	.type		_ZN30_INTERNAL_abc0d240_4_k_cu_main4cuda3std6ranges3__45__cpo8distanceE,@object
	.size		_ZN30_INTERNAL_abc0d240_4_k_cu_main4cuda3std6ranges3__45__cpo8distanceE,(_ZN30_INTERNAL_abc0d240_4_k_cu_main6thrust24THRUST_300001_SM_1000_NS12placeholders3_10E - _ZN30_INTERNAL_abc0d240_4_k_cu_main4cuda3std6ranges3__45__cpo8distanceE)
_ZN30_INTERNAL_abc0d240_4_k_cu_main4cuda3std6ranges3__45__cpo8distanceE:
	.zero		1
	.type		_ZN30_INTERNAL_abc0d240_4_k_cu_main6thrust24THRUST_300001_SM_1000_NS12placeholders3_10E,@object
	.size		_ZN30_INTERNAL_abc0d240_4_k_cu_main6thrust24THRUST_300001_SM_1000_NS12placeholders3_10E,(_ZN30_INTERNAL_abc0d240_4_k_cu_main4cuda3std3__419piecewise_constructE - _ZN30_INTERNAL_abc0d240_4_k_cu_main6thrust24THRUST_300001_SM_1000_NS12placeholders3_10E)
_ZN30_INTERNAL_abc0d240_4_k_cu_main6thrust24THRUST_300001_SM_1000_NS12placeholders3_10E:
	.zero		1
	.type		_ZN30_INTERNAL_abc0d240_4_k_cu_main4cuda3std3__419piecewise_constructE,@object
	.size		_ZN30_INTERNAL_abc0d240_4_k_cu_main4cuda3std3__419piecewise_constructE,(_ZN30_INTERNAL_abc0d240_4_k_cu_main4cuda3std6ranges3__45__cpo5cdataE - _ZN30_INTERNAL_abc0d240_4_k_cu_main4cuda3std3__419piecewise_constructE)
_ZN30_INTERNAL_abc0d240_4_k_cu_main4cuda3std3__419piecewise_constructE:
	.zero		1
	.type		_ZN30_INTERNAL_abc0d240_4_k_cu_main4cuda3std6ranges3__45__cpo5cdataE,@object
	.size		_ZN30_INTERNAL_abc0d240_4_k_cu_main4cuda3std6ranges3__45__cpo5cdataE,(_ZN30_INTERNAL_abc0d240_4_k_cu_main6thrust24THRUST_300001_SM_1000_NS12placeholders2_2E - _ZN30_INTERNAL_abc0d240_4_k_cu_main4cuda3std6ranges3__45__cpo5cdataE)
_ZN30_INTERNAL_abc0d240_4_k_cu_main4cuda3std6ranges3__45__cpo5cdataE:
	.zero		1
	.type		_ZN30_INTERNAL_abc0d240_4_k_cu_main6thrust24THRUST_300001_SM_1000_NS12placeholders2_2E,@object
	.size		_ZN30_INTERNAL_abc0d240_4_k_cu_main6thrust24THRUST_300001_SM_1000_NS12placeholders2_2E,(_ZN30_INTERNAL_abc0d240_4_k_cu_main4cuda3std3__45__cpo3endE - _ZN30_INTERNAL_abc0d240_4_k_cu_main6thrust24THRUST_300001_SM_1000_NS12placeholders2_2E)
_ZN30_INTERNAL_abc0d240_4_k_cu_main6thrust24THRUST_300001_SM_1000_NS12placeholders2_2E:
	.zero		1
	.type		_ZN30_INTERNAL_abc0d240_4_k_cu_main4cuda3std3__45__cpo3endE,@object
	.size		_ZN30_INTERNAL_abc0d240_4_k_cu_main4cuda3std3__45__cpo3endE,(_ZN30_INTERNAL_abc0d240_4_k_cu_main4cuda3std6ranges3__45__cpo3endE - _ZN30_INTERNAL_abc0d240_4_k_cu_main4cuda3std3__45__cpo3endE)
_ZN30_INTERNAL_abc0d240_4_k_cu_main4cuda3std3__45__cpo3endE:
	.zero		1
	.type		_ZN30_INTERNAL_abc0d240_4_k_cu_main4cuda3std6ranges3__45__cpo3endE,@object
	.size		_ZN30_INTERNAL_abc0d240_4_k_cu_main4cuda3std6ranges3__45__cpo3endE,(_ZN30_INTERNAL_abc0d240_4_k_cu_main6thrust24THRUST_300001_SM_1000_NS12placeholders2_6E - _ZN30_INTERNAL_abc0d240_4_k_cu_main4cuda3std6ranges3__45__cpo3endE)
_ZN30_INTERNAL_abc0d240_4_k_cu_main4cuda3std6ranges3__45__cpo3endE:
	.zero		1
	.type		_ZN30_INTERNAL_abc0d240_4_k_cu_main6thrust24THRUST_300001_SM_1000_NS12placeholders2_6E,@object
	.size		_ZN30_INTERNAL_abc0d240_4_k_cu_main6thrust24THRUST_300001_SM_1000_NS12placeholders2_6E,(_ZN30_INTERNAL_abc0d240_4_k_cu_main4cuda3std3__45__cpo4rendE - _ZN30_INTERNAL_abc0d240_4_k_cu_main6thrust24THRUST_300001_SM_1000_NS12placeholders2_6E)
_ZN30_INTERNAL_abc0d240_4_k_cu_main6thrust24THRUST_300001_SM_1000_NS12placeholders2_6E:
	.zero		1
	.type		_ZN30_INTERNAL_abc0d240_4_k_cu_main4cuda3std3__45__cpo4rendE,@object
	.size		_ZN30_INTERNAL_abc0d240_4_k_cu_main4cuda3std3__45__cpo4rendE,(_ZN30_INTERNAL_abc0d240_4_k_cu_main4cuda3std6ranges3__45__cpo9iter_swapE - _ZN30_INTERNAL_abc0d240_4_k_cu_main4cuda3std3__45__cpo4rendE)
_ZN30_INTERNAL_abc0d240_4_k_cu_main4cuda3std3__45__cpo4rendE:
	.zero		1
	.type		_ZN30_INTERNAL_abc0d240_4_k_cu_main4cuda3std6ranges3__45__cpo9iter_swapE,@object
	.size		_ZN30_INTERNAL_abc0d240_4_k_cu_main4cuda3std6ranges3__45__cpo9iter_swapE,(_ZN30_INTERNAL_abc0d240_4_k_cu_main4cuda3std3__48unexpectE - _ZN30_INTERNAL_abc0d240_4_k_cu_main4cuda3std6ranges3__45__cpo9iter_swapE)
_ZN30_INTERNAL_abc0d240_4_k_cu_main4cuda3std6ranges3__45__cpo9iter_swapE:
	.zero		1
	.type		_ZN30_INTERNAL_abc0d240_4_k_cu_main4cuda3std3__48unexpectE,@object
	.size		_ZN30_INTERNAL_abc0d240_4_k_cu_main4cuda3std3__48unexpectE,(_ZN30_INTERNAL_abc0d240_4_k_cu_main6thrust24THRUST_300001_SM_1000_NS8cuda_cub3parE - _ZN30_INTERNAL_abc0d240_4_k_cu_main4cuda3std3__48unexpectE)
_ZN30_INTERNAL_abc0d240_4_k_cu_main4cuda3std3__48unexpectE:
	.zero		1
	.type		_ZN30_INTERNAL_abc0d240_4_k_cu_main6thrust24THRUST_300001_SM_1000_NS8cuda_cub3parE,@object
	.size		_ZN30_INTERNAL_abc0d240_4_k_cu_main6thrust24THRUST_300001_SM_1000_NS8cuda_cub3parE,(_ZN30_INTERNAL_abc0d240_4_k_cu_main6thrust24THRUST_300001_SM_1000_NS12placeholders2_4E - _ZN30_INTERNAL_abc0d240_4_k_cu_main6thrust24THRUST_300001_SM_1000_NS8cuda_cub3parE)
_ZN30_INTERNAL_abc0d240_4_k_cu_main6thrust24THRUST_300001_SM_1000_NS8cuda_cub3parE:
	.zero		1
	.type		_ZN30_INTERNAL_abc0d240_4_k_cu_main6thrust24THRUST_300001_SM_1000_NS12placeholders2_4E,@object
	.size		_ZN30_INTERNAL_abc0d240_4_k_cu_main6thrust24THRUST_300001_SM_1000_NS12placeholders2_4E,(_ZN30_INTERNAL_abc0d240_4_k_cu_main4cuda3std3__45__cpo4cendE - _ZN30_INTERNAL_abc0d240_4_k_cu_main6thrust24THRUST_300001_SM_1000_NS12placeholders2_4E)
_ZN30_INTERNAL_abc0d240_4_k_cu_main6thrust24THRUST_300001_SM_1000_NS12placeholders2_4E:
	.zero		1
	.type		_ZN30_INTERNAL_abc0d240_4_k_cu_main4cuda3std3__45__cpo4cendE,@object
	.size		_ZN30_INTERNAL_abc0d240_4_k_cu_main4cuda3std3__45__cpo4cendE,(_ZN30_INTERNAL_abc0d240_4_k_cu_main4cuda3std6ranges3__45__cpo4cendE - _ZN30_INTERNAL_abc0d240_4_k_cu_main4cuda3std3__45__cpo4cendE)
_ZN30_INTERNAL_abc0d240_4_k_cu_main4cuda3std3__45__cpo4cendE:
	.zero		1
	.type		_ZN30_INTERNAL_abc0d240_4_k_cu_main4cuda3std6ranges3__45__cpo4cendE,@object
	.size		_ZN30_INTERNAL_abc0d240_4_k_cu_main4cuda3std6ranges3__45__cpo4cendE,(_ZN30_INTERNAL_abc0d240_4_k_cu_main4cuda3std3__420unreachable_sentinelE - _ZN30_INTERNAL_abc0d240_4_k_cu_main4cuda3std6ranges3__45__cpo4cendE)
_ZN30_INTERNAL_abc0d240_4_k_cu_main4cuda3std6ranges3__45__cpo4cendE:
	.zero		1
	.type		_ZN30_INTERNAL_abc0d240_4_k_cu_main4cuda3std3__420unreachable_sentinelE,@object
	.size		_ZN30_INTERNAL_abc0d240_4_k_cu_main4cuda3std3__420unreachable_sentinelE,(_ZN30_INTERNAL_abc0d240_4_k_cu_main4cuda3std6ranges3__45__cpo5ssizeE - _ZN30_INTERNAL_abc0d240_4_k_cu_main4cuda3std3__420unreachable_sentinelE)
_ZN30_INTERNAL_abc0d240_4_k_cu_main4cuda3std3__420unreachable_sentinelE:
	.zero		1
	.type		_ZN30_INTERNAL_abc0d240_4_k_cu_main4cuda3std6ranges3__45__cpo5ssizeE,@object
	.size		_ZN30_INTERNAL_abc0d240_4_k_cu_main4cuda3std6ranges3__45__cpo5ssizeE,(_ZN30_INTERNAL_abc0d240_4_k_cu_main6thrust24THRUST_300001_SM_1000_NS12placeholders2_8E - _ZN30_INTERNAL_abc0d240_4_k_cu_main4cuda3std6ranges3__45__cpo5ssizeE)
_ZN30_INTERNAL_abc0d240_4_k_cu_main4cuda3std6ranges3__45__cpo5ssizeE:
	.zero		1
	.type		_ZN30_INTERNAL_abc0d240_4_k_cu_main6thrust24THRUST_300001_SM_1000_NS12placeholders2_8E,@object
	.size		_ZN30_INTERNAL_abc0d240_4_k_cu_main6thrust24THRUST_300001_SM_1000_NS12placeholders2_8E,(_ZN30_INTERNAL_abc0d240_4_k_cu_main4cuda3std3__45__cpo5crendE - _ZN30_INTERNAL_abc0d240_4_k_cu_main6thrust24THRUST_300001_SM_1000_NS12placeholders2_8E)
_ZN30_INTERNAL_abc0d240_4_k_cu_main6thrust24THRUST_300001_SM_1000_NS12placeholders2_8E:
	.zero		1
	.type		_ZN30_INTERNAL_abc0d240_4_k_cu_main4cuda3std3__45__cpo5crendE,@object
	.size		_ZN30_INTERNAL_abc0d240_4_k_cu_main4cuda3std3__45__cpo5crendE,(_ZN30_INTERNAL_abc0d240_4_k_cu_main4cuda3std6ranges3__45__cpo4prevE - _ZN30_INTERNAL_abc0d240_4_k_cu_main4cuda3std3__45__cpo5crendE)
_ZN30_INTERNAL_abc0d240_4_k_cu_main4cuda3std3__45__cpo5crendE:
	.zero		1
	.type		_ZN30_INTERNAL_abc0d240_4_k_cu_main4cuda3std6ranges3__45__cpo4prevE,@object
	.size		_ZN30_INTERNAL_abc0d240_4_k_cu_main4cuda3std6ranges3__45__cpo4prevE,(_ZN30_INTERNAL_abc0d240_4_k_cu_main4cuda3std6ranges3__45__cpo9iter_moveE - _ZN30_INTERNAL_abc0d240_4_k_cu_main4cuda3std6ranges3__45__cpo4prevE)
_ZN30_INTERNAL_abc0d240_4_k_cu_main4cuda3std6ranges3__45__cpo4prevE:
	.zero		1
	.type		_ZN30_INTERNAL_abc0d240_4_k_cu_main4cuda3std6ranges3__45__cpo9iter_moveE,@object
	.size		_ZN30_INTERNAL_abc0d240_4_k_cu_main4cuda3std6ranges3__45__cpo9iter_moveE,(_ZN30_INTERNAL_abc0d240_4_k_cu_main6thrust24THRUST_300001_SM_1000_NS6system6detail10sequential3seqE - _ZN30_INTERNAL_abc0d240_4_k_cu_main4cuda3std6ranges3__45__cpo9iter_moveE)
_ZN30_INTERNAL_abc0d240_4_k_cu_main4cuda3std6ranges3__45__cpo9iter_moveE:
	.zero		1
	.type		_ZN30_INTERNAL_abc0d240_4_k_cu_main6thrust24THRUST_300001_SM_1000_NS6system6detail10sequential3seqE,@object
	.size		_ZN30_INTERNAL_abc0d240_4_k_cu_main6thrust24THRUST_300001_SM_1000_NS6system6detail10sequential3seqE,(.L_31 - _ZN30_INTERNAL_abc0d240_4_k_cu_main6thrust24THRUST_300001_SM_1000_NS6system6detail10sequential3seqE)
_ZN30_INTERNAL_abc0d240_4_k_cu_main6thrust24THRUST_300001_SM_1000_NS6system6detail10sequential3seqE:
	.zero		1
.L_31:


//--------------------- .nv.shared._ZN3cub18CUB_300001_SM_10006detail6reduce18DeviceReduceKernelINS2_10policy_hubIfyN4cuda3std3__44plusIfEEE10Policy1000EN6thrust24THRUST_300001_SM_1000_NS6detail15normal_iteratorINSD_10device_ptrIfEEEEyS9_fNS7_10__identityEEEvT0_PT3_T1_NS0_13GridEvenShareISN_EET2_T4_ --------------------------
	.section	.nv.shared._ZN3cub18CUB_300001_SM_10006detail6reduce18DeviceReduceKernelINS2_10policy_hubIfyN4cuda3std3__44plusIfEEE10Policy1000EN6thrust24THRUST_300001_SM_1000_NS6detail15normal_iteratorINSD_10device_ptrIfEEEEyS9_fNS7_10__identityEEEvT0_PT3_T1_NS0_13GridEvenShareISN_EET2_T4_,"aw",@nobits
	.sectionflags	@""
	.align	4
.nv.shared._ZN3cub18CUB_300001_SM_10006detail6reduce18DeviceReduceKernelINS2_10policy_hubIfyN4cuda3std3__44plusIfEEE10Policy1000EN6thrust24THRUST_300001_SM_1000_NS6detail15normal_iteratorINSD_10device_ptrIfEEEEyS9_fNS7_10__identityEEEvT0_PT3_T1_NS0_13GridEvenShareISN_EET2_T4_:
	.zero		1068


//--------------------- .nv.shared._ZN3cub18CUB_300001_SM_10006detail6reduce28DeviceReduceSingleTileKernelINS2_10policy_hubIfyN4cuda3std3__44plusIfEEE10Policy1000EN6thrust24THRUST_300001_SM_1000_NS6detail15normal_iteratorINSD_10device_ptrIfEEEEPfyS9_ffNS7_10__identityEEEvT0_T1_T2_T3_T4_T6_ --------------------------
	.section	.nv.shared._ZN3cub18CUB_300001_SM_10006detail6reduce28DeviceReduceSingleTileKernelINS2_10policy_hubIfyN4cuda3std3__44plusIfEEE10Policy1000EN6thrust24THRUST_300001_SM_1000_NS6detail15normal_iteratorINSD_10device_ptrIfEEEEPfyS9_ffNS7_10__identityEEEvT0_T1_T2_T3_T4_T6_,"aw",@nobits
	.sectionflags	@""
	.align	4
.nv.shared._ZN3cub18CUB_300001_SM_10006detail6reduce28DeviceReduceSingleTileKernelINS2_10policy_hubIfyN4cuda3std3__44plusIfEEE10Policy1000EN6thrust24THRUST_300001_SM_1000_NS6detail15normal_iteratorINSD_10device_ptrIfEEEEPfyS9_ffNS7_10__identityEEEvT0_T1_T2_T3_T4_T6_:
	.zero		1068


//--------------------- .nv.shared._ZN3cub18CUB_300001_SM_10006detail6reduce28DeviceReduceSingleTileKernelINS2_10policy_hubIfjN4cuda3std3__44plusIfEEE10Policy1000EPfSC_iS9_ffNS7_10__identityEEEvT0_T1_T2_T3_T4_T6_ --------------------------
	.section	.nv.shared._ZN3cub18CUB_300001_SM_10006detail6reduce28DeviceReduceSingleTileKernelINS2_10policy_hubIfjN4cuda3std3__44plusIfEEE10Policy1000EPfSC_iS9_ffNS7_10__identityEEEvT0_T1_T2_T3_T4_T6_,"aw",@nobits
	.sectionflags	@""
	.align	4
.nv.shared._ZN3cub18CUB_300001_SM_10006detail6reduce28DeviceReduceSingleTileKernelINS2_10policy_hubIfjN4cuda3std3__44plusIfEEE10Policy1000EPfSC_iS9_ffNS7_10__identityEEEvT0_T1_T2_T3_T4_T6_:
	.zero		1108


//--------------------- .nv.shared._ZN3cub18CUB_300001_SM_10006detail6reduce18DeviceReduceKernelINS2_10policy_hubIfjN4cuda3std3__44plusIfEEE10Policy1000EN6thrust24THRUST_300001_SM_1000_NS6detail15normal_iteratorINSD_10device_ptrIfEEEEjS9_fNS7_10__identityEEEvT0_PT3_T1_NS0_13GridEvenShareISN_EET2_T4_ --------------------------
	.section	.nv.shared._ZN3cub18CUB_300001_SM_10006detail6reduce18DeviceReduceKernelINS2_10policy_hubIfjN4cuda3std3__44plusIfEEE10Policy1000EN6thrust24THRUST_300001_SM_1000_NS6detail15normal_iteratorINSD_10device_ptrIfEEEEjS9_fNS7_10__identityEEEvT0_PT3_T1_NS0_13GridEvenShareISN_EET2_T4_,"aw",@nobits
	.sectionflags	@""
	.align	4
.nv.shared._ZN3cub18CUB_300001_SM_10006detail6reduce18DeviceReduceKernelINS2_10policy_hubIfjN4cuda3std3__44plusIfEEE10Policy1000EN6thrust24THRUST_300001_SM_1000_NS6detail15normal_iteratorINSD_10device_ptrIfEEEEjS9_fNS7_10__identityEEEvT0_PT3_T1_NS0_13GridEvenShareISN_EET2_T4_:
	.zero		1108


//--------------------- .nv.shared._ZN3cub18CUB_300001_SM_10006detail6reduce28DeviceReduceSingleTileKernelINS2_10policy_hubIfjN4cuda3std3__44plusIfEEE10Policy1000EN6thrust24THRUST_300001_SM_1000_NS6detail15normal_iteratorINSD_10device_ptrIfEEEEPfjS9_ffNS7_10__identityEEEvT0_T1_T2_T3_T4_T6_ --------------------------
	.section	.nv.shared._ZN3cub18CUB_300001_SM_10006detail6reduce28DeviceReduceSingleTileKernelINS2_10policy_hubIfjN4cuda3std3__44plusIfEEE10Policy1000EN6thrust24THRUST_300001_SM_1000_NS6detail15normal_iteratorINSD_10device_ptrIfEEEEPfjS9_ffNS7_10__identityEEEvT0_T1_T2_T3_T4_T6_,"aw",@nobits
	.sectionflags	@""
	.align	4
.nv.shared._ZN3cub18CUB_300001_SM_10006detail6reduce28DeviceReduceSingleTileKernelINS2_10policy_hubIfjN4cuda3std3__44plusIfEEE10Policy1000EN6thrust24THRUST_300001_SM_1000_NS6detail15normal_iteratorINSD_10device_ptrIfEEEEPfjS9_ffNS7_10__identityEEEvT0_T1_T2_T3_T4_T6_:
	.zero		1108


//--------------------- .nv.constant0._ZN3cub18CUB_300001_SM_10006detail6reduce28DeviceReduceSingleTileKernelINS2_10policy_hubIfyN4cuda3std3__44plusIfEEE10Policy1000EPfSC_iS9_ffNS7_10__identityEEEvT0_T1_T2_T3_T4_T6_ --------------------------
	.section	.nv.constant0._ZN3cub18CUB_300001_SM_10006detail6reduce28DeviceReduceSingleTileKernelINS2_10policy_hubIfyN4cuda3std3__44plusIfEEE10Policy1000EPfSC_iS9_ffNS7_10__identityEEEvT0_T1_T2_T3_T4_T6_,"a",@progbits
	.sectionflags	@""
	.align	4
.nv.constant0._ZN3cub18CUB_300001_SM_10006detail6reduce28DeviceReduceSingleTileKernelINS2_10policy_hubIfyN4cuda3std3__44plusIfEEE10Policy1000EPfSC_iS9_ffNS7_10__identityEEEvT0_T1_T2_T3_T4_T6_:
	.zero		925


//--------------------- .nv.constant0._ZN3cub18CUB_300001_SM_10006detail6reduce18DeviceReduceKernelINS2_10policy_hubIfyN4cuda3std3__44plusIfEEE10Policy1000EN6thrust24THRUST_300001_SM_1000_NS6detail15normal_iteratorINSD_10device_ptrIfEEEEyS9_fNS7_10__identityEEEvT0_PT3_T1_NS0_13GridEvenShareISN_EET2_T4_ --------------------------
	.section	.nv.constant0._ZN3cub18CUB_300001_SM_10006detail6reduce18DeviceReduceKernelINS2_10policy_hubIfyN4cuda3std3__44plusIfEEE10Policy1000EN6thrust24THRUST_300001_SM_1000_NS6detail15normal_iteratorINSD_10device_ptrIfEEEEyS9_fNS7_10__identityEEEvT0_PT3_T1_NS0_13GridEvenShareISN_EET2_T4_,"a",@progbits
	.sectionflags	@""
	.align	4
.nv.constant0._ZN3cub18CUB_300001_SM_10006detail6reduce18DeviceReduceKernelINS2_10policy_hubIfyN4cuda3std3__44plusIfEEE10Policy1000EN6thrust24THRUST_300001_SM_1000_NS6detail15normal_iteratorINSD_10device_ptrIfEEEEyS9_fNS7_10__identityEEEvT0_PT3_T1_NS0_13GridEvenShareISN_EET2_T4_:
	.zero		994


//--------------------- .nv.constant0._ZN3cub18CUB_300001_SM_10006detail6reduce28DeviceReduceSingleTileKernelINS2_10policy_hubIfyN4cuda3std3__44plusIfEEE10Policy1000EN6thrust24THRUST_300001_SM_1000_NS6detail15normal_iteratorINSD_10device_ptrIfEEEEPfyS9_ffNS7_10__identityEEEvT0_T1_T2_T3_T4_T6_ --------------------------
	.section	.nv.constant0._ZN3cub18CUB_300001_SM_10006detail6reduce28DeviceReduceSingleTileKernelINS2_10policy_hubIfyN4cuda3std3__44plusIfEEE10Policy1000EN6thrust24THRUST_300001_SM_1000_NS6detail15normal_iteratorINSD_10device_ptrIfEEEEPfyS9_ffNS7_10__identityEEEvT0_T1_T2_T3_T4_T6_,"a",@progbits
	.sectionflags	@""
	.align	4
.nv.constant0._ZN3cub18CUB_300001_SM_10006detail6reduce28DeviceReduceSingleTileKernelINS2_10policy_hubIfyN4cuda3std3__44plusIfEEE10Policy1000EN6thrust24THRUST_300001_SM_1000_NS6detail15normal_iteratorINSD_10device_ptrIfEEEEPfyS9_ffNS7_10__identityEEEvT0_T1_T2_T3_T4_T6_:
	.zero		929


//--------------------- .nv.constant0._ZN3cub18CUB_300001_SM_10006detail6reduce28DeviceReduceSingleTileKernelINS2_10policy_hubIfjN4cuda3std3__44plusIfEEE10Policy1000EPfSC_iS9_ffNS7_10__identityEEEvT0_T1_T2_T3_T4_T6_ --------------------------
	.section	.nv.constant0._ZN3cub18CUB_300001_SM_10006detail6reduce28DeviceReduceSingleTileKernelINS2_10policy_hubIfjN4cuda3std3__44plusIfEEE10Policy1000EPfSC_iS9_ffNS7_10__identityEEEvT0_T1_T2_T3_T4_T6_,"a",@progbits
	.sectionflags	@""
	.align	4
.nv.constant0._ZN3cub18CUB_300001_SM_10006detail6reduce28DeviceReduceSingleTileKernelINS2_10policy_hubIfjN4cuda3std3__44plusIfEEE10Policy1000EPfSC_iS9_ffNS7_10__identityEEEvT0_T1_T2_T3_T4_T6_:
	.zero		925


//--------------------- .nv.constant0._ZN3cub18CUB_300001_SM_10006detail6reduce18DeviceReduceKernelINS2_10policy_hubIfjN4cuda3std3__44plusIfEEE10Policy1000EN6thrust24THRUST_300001_SM_1000_NS6detail15normal_iteratorINSD_10device_ptrIfEEEEjS9_fNS7_10__identityEEEvT0_PT3_T1_NS0_13GridEvenShareISN_EET2_T4_ --------------------------
	.section	.nv.constant0._ZN3cub18CUB_300001_SM_10006detail6reduce18DeviceReduceKernelINS2_10policy_hubIfjN4cuda3std3__44plusIfEEE10Policy1000EN6thrust24THRUST_300001_SM_1000_NS6detail15normal_iteratorINSD_10device_ptrIfEEEEjS9_fNS7_10__identityEEEvT0_PT3_T1_NS0_13GridEvenShareISN_EET2_T4_,"a",@progbits
	.sectionflags	@""
	.align	4
.nv.constant0._ZN3cub18CUB_300001_SM_10006detail6reduce18DeviceReduceKernelINS2_10policy_hubIfjN4cuda3std3__44plusIfEEE10Policy1000EN6thrust24THRUST_300001_SM_1000_NS6detail15normal_iteratorINSD_10device_ptrIfEEEEjS9_fNS7_10__identityEEEvT0_PT3_T1_NS0_13GridEvenShareISN_EET2_T4_:
	.zero		958


//--------------------- .nv.constant0._ZN3cub18CUB_300001_SM_10006detail6reduce28DeviceReduceSingleTileKernelINS2_10policy_hubIfjN4cuda3std3__44plusIfEEE10Policy1000EN6thrust24THRUST_300001_SM_1000_NS6detail15normal_iteratorINSD_10device_ptrIfEEEEPfjS9_ffNS7_10__identityEEEvT0_T1_T2_T3_T4_T6_ --------------------------
	.section	.nv.constant0._ZN3cub18CUB_300001_SM_10006detail6reduce28DeviceReduceSingleTileKernelINS2_10policy_hubIfjN4cuda3std3__44plusIfEEE10Policy1000EN6thrust24THRUST_300001_SM_1000_NS6detail15normal_iteratorINSD_10device_ptrIfEEEEPfjS9_ffNS7_10__identityEEEvT0_T1_T2_T3_T4_T6_,"a",@progbits
	.sectionflags	@""
	.align	4
.nv.constant0._ZN3cub18CUB_300001_SM_10006detail6reduce28DeviceReduceSingleTileKernelINS2_10policy_hubIfjN4cuda3std3__44plusIfEEE10Policy1000EN6thrust24THRUST_300001_SM_1000_NS6detail15normal_iteratorINSD_10device_ptrIfEEEEPfjS9_ffNS7_10__identityEEEvT0_T1_T2_T3_T4_T6_:
	.zero		925


//--------------------- .nv.constant0._ZN3cub18CUB_300001_SM_10006detail9transform16transform_kernelINS2_10policy_hubILb1EN4cuda3std3__45tupleIJN6thrust24THRUST_300001_SM_1000_NS6detail15normal_iteratorINSA_10device_ptrIfEEEEEEEE10policy1000El8integralSF_JPfEEEvT0_iT1_T2_DpNS2_10kernel_argIT3_EE --------------------------
	.section	.nv.constant0._ZN3cub18CUB_300001_SM_10006detail9transform16transform_kernelINS2_10policy_hubILb1EN4cuda3std3__45tupleIJN6thrust24THRUST_300001_SM_1000_NS6detail15normal_iteratorINSA_10device_ptrIfEEEEEEEE10policy1000El8integralSF_JPfEEEvT0_iT1_T2_DpNS2_10kernel_argIT3_EE,"a",@progbits
	.sectionflags	@""
	.align	4
.nv.constant0._ZN3cub18CUB_300001_SM_10006detail9transform16transform_kernelINS2_10policy_hubILb1EN4cuda3std3__45tupleIJN6thrust24THRUST_300001_SM_1000_NS6detail15normal_iteratorINSA_10device_ptrIfEEEEEEEE10policy1000El8integralSF_JPfEEEvT0_iT1_T2_DpNS2_10kernel_argIT3_EE:
	.zero		936


//--------------------- .nv.constant0._ZN3cub18CUB_300001_SM_10006detail9transform16transform_kernelINS2_10policy_hubILb1EN4cuda3std3__45tupleIJN6thrust24THRUST_300001_SM_1000_NS6detail15normal_iteratorINSA_10device_ptrIfEEEEEEEE10policy1000Ei8integralSF_JPfEEEvT0_iT1_T2_DpNS2_10kernel_argIT3_EE --------------------------
	.section	.nv.constant0._ZN3cub18CUB_300001_SM_10006detail9transform16transform_kernelINS2_10policy_hubILb1EN4cuda3std3__45tupleIJN6thrust24THRUST_300001_SM_1000_NS6detail15normal_iteratorINSA_10device_ptrIfEEEEEEEE10policy1000Ei8integralSF_JPfEEEvT0_iT1_T2_DpNS2_10kernel_argIT3_EE,"a",@progbits
	.sectionflags	@""
	.align	4
.nv.constant0._ZN3cub18CUB_300001_SM_10006detail9transform16transform_kernelINS2_10policy_hubILb1EN4cuda3std3__45tupleIJN6thrust24THRUST_300001_SM_1000_NS6detail15normal_iteratorINSA_10device_ptrIfEEEEEEEE10policy1000Ei8integralSF_JPfEEEvT0_iT1_T2_DpNS2_10kernel_argIT3_EE:
	.zero		936


//--------------------- .nv.constant0._ZN3cub18CUB_300001_SM_10006detail8for_each13static_kernelINS2_12policy_hub_t12policy_500_tElN6thrust24THRUST_300001_SM_1000_NS8cuda_cub10__tabulate7functorINS7_6detail15normal_iteratorINS7_10device_ptrIfEEEENS7_6system6detail7generic6detail22compute_sequence_valueIfvEElEEEEvT0_T1_ --------------------------
	.section	.nv.constant0._ZN3cub18CUB_300001_SM_10006detail8for_each13static_kernelINS2_12policy_hub_t12policy_500_tElN6thrust24THRUST_300001_SM_1000_NS8cuda_cub10__tabulate7functorINS7_6detail15normal_iteratorINS7_10device_ptrIfEEEENS7_6system6detail7generic6detail22compute_sequence_valueIfvEElEEEEvT0_T1_,"a",@progbits
	.sectionflags	@""
	.align	4
.nv.constant0._ZN3cub18CUB_300001_SM_10006detail8for_each13static_kernelINS2_12policy_hub_t12policy_500_tElN6thrust24THRUST_300001_SM_1000_NS8cuda_cub10__tabulate7functorINS7_6detail15normal_iteratorINS7_10device_ptrIfEEEENS7_6system6detail7generic6detail22compute_sequence_valueIfvEElEEEEvT0_T1_:
	.zero		920


//--------------------- .nv.constant0._ZN3cub18CUB_300001_SM_10006detail8for_each13static_kernelINS2_12policy_hub_t12policy_500_tEmN6thrust24THRUST_300001_SM_1000_NS8cuda_cub20__uninitialized_fill7functorINS7_10device_ptrIfEEfEEEEvT0_T1_ --------------------------
	.section	.nv.constant0._ZN3cub18CUB_300001_SM_10006detail8for_each13static_kernelINS2_12policy_hub_t12policy_500_tEmN6thrust24THRUST_300001_SM_1000_NS8cuda_cub20__uninitialized_fill7functorINS7_10device_ptrIfEEfEEEEvT0_T1_,"a",@progbits
	.sectionflags	@""
	.align	4
.nv.constant0._ZN3cub18CUB_300001_SM_10006detail8for_each13static_kernelINS2_12policy_hub_t12policy_500_tEmN6thrust24THRUST_300001_SM_1000_NS8cuda_cub20__uninitialized_fill7functorINS7_10device_ptrIfEEfEEEEvT0_T1_:
	.zero		920


//--------------------- .nv.constant0._ZN3cub18CUB_300001_SM_10006detail11EmptyKernelIvEEvv --------------------------
	.section	.nv.constant0._ZN3cub18CUB_300001_SM_10006detail11EmptyKernelIvEEvv,"a",@progbits
	.sectionflags	@""
	.align	4
.nv.constant0._ZN3cub18CUB_300001_SM_10006detail11EmptyKernelIvEEvv:
	.zero		896


//--------------------- SYMBOLS --------------------------

	.type		.nv.reservedSmem.offset0,@object
	.size		.nv.reservedSmem.offset0,0x4
	.type		.nv.reservedSmem.cap,@object
	.size		.nv.reservedSmem.cap,0x4
